	.target	sm_80

	.elftype	@"ET_EXEC"


//--------------------- .note.nv.tkinfo           --------------------------
	.section	.note.nv.tkinfo,"",@"SHT_NOTE"
	.sectionflags	@"SHF_NOTE_NV_TKINFO"
	.tkinfo
        /*0018*/ 	.word	0x00000002
        /*0030*/ 	.string	""
        /*0030*/ 	.string	"ptxas"
        /*0030*/ 	.string	"Cuda compilation tools, release 13.0, V13.0.88"
        /*0030*/ 	.string	"Build cuda_13.0.r13.0/compiler.36424714_0"
        /*0030*/ 	.string	"-v  -suppress-debug-info  -lineinfo  -arch sm_80 "



//--------------------- .note.nv.cuinfo           --------------------------
	.section	.note.nv.cuinfo,"",@"SHT_NOTE"
	.sectionflags	@"SHF_NOTE_NV_CUINFO"
        /*0018*/ 	.short	0x0002
        /*001a*/ 	.short	0x0050
        /*001c*/ 	.short	0x0082
	.zero		2


//--------------------- .nv.info                  --------------------------
	.section	.nv.info,"",@"SHT_CUDA_INFO"
	.align	4


	//----- nvinfo : EIATTR_REGCOUNT
	.align		4
        /*0000*/ 	.byte	0x04, 0x2f
        /*0002*/ 	.short	(.L_1 - .L_0)
	.align		4
.L_0:
        /*0004*/ 	.word	index@(matmul_kernel)
        /*0008*/ 	.word	0x00000020


	//----- nvinfo : EIATTR_FRAME_SIZE
	.align		4
.L_1:
        /*000c*/ 	.byte	0x04, 0x11
        /*000e*/ 	.short	(.L_3 - .L_2)
	.align		4
.L_2:
        /*0010*/ 	.word	index@(matmul_kernel)
        /*0014*/ 	.word	0x00001b60


	//----- nvinfo : EIATTR_MIN_STACK_SIZE
	.align		4
.L_3:
        /*0018*/ 	.byte	0x04, 0x12
        /*001a*/ 	.short	(.L_5 - .L_4)
	.align		4
.L_4:
        /*001c*/ 	.word	index@(matmul_kernel)
        /*0020*/ 	.word	0x00001b60
.L_5:


//--------------------- .nv.info.matmul_kernel    --------------------------
	.section	.nv.info.matmul_kernel,"",@"SHT_CUDA_INFO"
	.sectionflags	@""
	.align	4


	//----- nvinfo : EIATTR_CUDA_API_VERSION
	.align		4
        /*0000*/ 	.byte	0x04, 0x37
        /*0002*/ 	.short	(.L_7 - .L_6)
.L_6:
        /*0004*/ 	.word	0x00000082


	//----- nvinfo : EIATTR_SW2861232_WAR
	.align		4
.L_7:
        /*0008*/ 	.byte	0x01, 0x35
	.zero		2


	//----- nvinfo : EIATTR_PARAM_CBANK
	.align		4
        /*000c*/ 	.byte	0x04, 0x0a
        /*000e*/ 	.short	(.L_9 - .L_8)
	.align		4
.L_8:
        /*0010*/ 	.word	index@(.nv.constant0.matmul_kernel)
        /*0014*/ 	.short	0x0160
        /*0016*/ 	.short	0x0050


	//----- nvinfo : EIATTR_CBANK_PARAM_SIZE
	.align		4
.L_9:
        /*0018*/ 	.byte	0x03, 0x19
        /*001a*/ 	.short	0x0050


	//----- nvinfo : EIATTR_KPARAM_INFO
	.align		4
        /*001c*/ 	.byte	0x04, 0x17
        /*001e*/ 	.short	(.L_11 - .L_10)
.L_10:
        /*0020*/ 	.word	0x00000000
        /*0024*/ 	.short	0x000d
        /*0026*/ 	.short	0x0048
        /*0028*/ 	.byte	0x00, 0xf4, 0x21, 0x00


	//----- nvinfo : EIATTR_KPARAM_INFO
	.align		4
.L_11:
        /*002c*/ 	.byte	0x04, 0x17
        /*002e*/ 	.short	(.L_13 - .L_12)
.L_12:
        /*0030*/ 	.word	0x00000000
        /*0034*/ 	.short	0x000c
        /*0036*/ 	.short	0x0040
        /*0038*/ 	.byte	0x00, 0xf4, 0x21, 0x00


	//----- nvinfo : EIATTR_KPARAM_INFO
	.align		4
.L_13:
        /*003c*/ 	.byte	0x04, 0x17
        /*003e*/ 	.short	(.L_15 - .L_14)
.L_14:
        /*0040*/ 	.word	0x00000000
        /*0044*/ 	.short	0x000b
        /*0046*/ 	.short	0x0038
        /*0048*/ 	.byte	0x00, 0xf0, 0x11, 0x00


	//----- nvinfo : EIATTR_KPARAM_INFO
	.align		4
.L_15:
        /*004c*/ 	.byte	0x04, 0x17
        /*004e*/ 	.short	(.L_17 - .L_16)
.L_16:
        /*0050*/ 	.word	0x00000000
        /*0054*/ 	.short	0x000a
        /*0056*/ 	.short	0x0034
        /*0058*/ 	.byte	0x00, 0xf0, 0x11, 0x00


	//----- nvinfo : EIATTR_KPARAM_INFO
	.align		4
.L_17:
        /*005c*/ 	.byte	0x04, 0x17
        /*005e*/ 	.short	(.L_19 - .L_18)
.L_18:
        /*0060*/ 	.word	0x00000000
        /*0064*/ 	.short	0x0009
        /*0066*/ 	.short	0x0030
        /*0068*/ 	.byte	0x00, 0xf0, 0x11, 0x00


	//----- nvinfo : EIATTR_KPARAM_INFO
	.align		4
.L_19:
        /*006c*/ 	.byte	0x04, 0x17
        /*006e*/ 	.short	(.L_21 - .L_20)
.L_20:
        /*0070*/ 	.word	0x00000000
        /*0074*/ 	.short	0x0008
        /*0076*/ 	.short	0x002c
        /*0078*/ 	.byte	0x00, 0xf0, 0x11, 0x00


	//----- nvinfo : EIATTR_KPARAM_INFO
	.align		4
.L_21:
        /*007c*/ 	.byte	0x04, 0x17
        /*007e*/ 	.short	(.L_23 - .L_22)
.L_22:
        /*0080*/ 	.word	0x00000000
        /*0084*/ 	.short	0x0007
        /*0086*/ 	.short	0x0028
        /*0088*/ 	.byte	0x00, 0xf0, 0x11, 0x00


	//----- nvinfo : EIATTR_KPARAM_INFO
	.align		4
.L_23:
        /*008c*/ 	.byte	0x04, 0x17
        /*008e*/ 	.short	(.L_25 - .L_24)
.L_24:
        /*0090*/ 	.word	0x00000000
        /*0094*/ 	.short	0x0006
        /*0096*/ 	.short	0x0024
        /*0098*/ 	.byte	0x00, 0xf0, 0x11, 0x00


	//----- nvinfo : EIATTR_KPARAM_INFO
	.align		4
.L_25:
        /*009c*/ 	.byte	0x04, 0x17
        /*009e*/ 	.short	(.L_27 - .L_26)
.L_26:
        /*00a0*/ 	.word	0x00000000
        /*00a4*/ 	.short	0x0005
        /*00a6*/ 	.short	0x0020
        /*00a8*/ 	.byte	0x00, 0xf0, 0x11, 0x00


	//----- nvinfo : EIATTR_KPARAM_INFO
	.align		4
.L_27:
        /*00ac*/ 	.byte	0x04, 0x17
        /*00ae*/ 	.short	(.L_29 - .L_28)
.L_28:
        /*00b0*/ 	.word	0x00000000
        /*00b4*/ 	.short	0x0004
        /*00b6*/ 	.short	0x001c
        /*00b8*/ 	.byte	0x00, 0xf0, 0x11, 0x00


	//----- nvinfo : EIATTR_KPARAM_INFO
	.align		4
.L_29:
        /*00bc*/ 	.byte	0x04, 0x17
        /*00be*/ 	.short	(.L_31 - .L_30)
.L_30:
        /*00c0*/ 	.word	0x00000000
        /*00c4*/ 	.short	0x0003
        /*00c6*/ 	.short	0x0018
        /*00c8*/ 	.byte	0x00, 0xf0, 0x11, 0x00


	//----- nvinfo : EIATTR_KPARAM_INFO
	.align		4
.L_31:
        /*00cc*/ 	.byte	0x04, 0x17
        /*00ce*/ 	.short	(.L_33 - .L_32)
.L_32:
        /*00d0*/ 	.word	0x00000000
        /*00d4*/ 	.short	0x0002
        /*00d6*/ 	.short	0x0010
        /*00d8*/ 	.byte	0x00, 0xf4, 0x21, 0x00


	//----- nvinfo : EIATTR_KPARAM_INFO
	.align		4
.L_33:
        /*00dc*/ 	.byte	0x04, 0x17
        /*00de*/ 	.short	(.L_35 - .L_34)
.L_34:
        /*00e0*/ 	.word	0x00000000
        /*00e4*/ 	.short	0x0001
        /*00e6*/ 	.short	0x0008
        /*00e8*/ 	.byte	0x00, 0xf4, 0x21, 0x00


	//----- nvinfo : EIATTR_KPARAM_INFO
	.align		4
.L_35:
        /*00ec*/ 	.byte	0x04, 0x17
        /*00ee*/ 	.short	(.L_37 - .L_36)
.L_36:
        /*00f0*/ 	.word	0x00000000
        /*00f4*/ 	.short	0x0000
        /*00f6*/ 	.short	0x0000
        /*00f8*/ 	.byte	0x00, 0xf4, 0x21, 0x00


	//----- nvinfo : EIATTR_MAXREG_COUNT
	.align		4
.L_37:
        /*00fc*/ 	.byte	0x03, 0x1b
        /*00fe*/ 	.short	0x00ff


	//----- nvinfo : EIATTR_NUM_BARRIERS
	.align		4
        /*0100*/ 	.byte	0x02, 0x4c
        /*0102*/ 	.byte	0x01
	.zero		1


	//----- nvinfo : EIATTR_ANNOTATIONS
	.align		4
        /*0104*/ 	.byte	0x04, 0x55
        /*0106*/ 	.short	(.L_39 - .L_38)


	//   ....[0]....
.L_38:
        /*0108*/ 	.word	0x00000001
        /*010c*/ 	.byte	0x00, 0x05, 0x00, 0x00, 0x01, 0x00, 0x00, 0x00, 0x10, 0x05, 0x00, 0x00, 0x01, 0x00, 0x00, 0x00
        /* <DEDUP_REMOVED lines=2610> */
        /*a43c*/ 	.byte	0x60, 0x7f, 0x02, 0x00


	//----- nvinfo : EIATTR_MERCURY_ISA_VERSION
	.align		4
.L_39:
        /*a440*/ 	.byte	0x03, 0x5f
        /*a442*/ 	.short	0x0000


	//----- nvinfo : EIATTR_EXIT_INSTR_OFFSETS
	.align		4
        /*a444*/ 	.byte	0x04, 0x1c
        /*a446*/ 	.short	(.L_41 - .L_40)


	//   ....[0]....
.L_40:
        /*a448*/ 	.word	0x00028620


	//   ....[1]....
        /*a44c*/ 	.word	0x00028650


	//----- nvinfo : EIATTR_REQNTID
	.align		4
.L_41:
        /*a450*/ 	.byte	0x04, 0x10
        /*a452*/ 	.short	(.L_43 - .L_42)
.L_42:
        /*a454*/ 	.word	0x00000100
        /*a458*/ 	.word	0x00000001
        /*a45c*/ 	.word	0x00000001
.L_43:


//--------------------- .nv.callgraph             --------------------------
	.section	.nv.callgraph,"",@"SHT_CUDA_CALLGRAPH"
	.align	4
	.sectionentsize	8
	.align		4
        /*0000*/ 	.word	0x00000000
	.align		4
        /*0004*/ 	.word	0xffffffff
	.align		4
        /*0008*/ 	.word	0x00000000
	.align		4
        /*000c*/ 	.word	0xfffffffe
	.align		4
        /*0010*/ 	.word	0x00000000
	.align		4
        /*0014*/ 	.word	0xfffffffd
	.align		4
        /*0018*/ 	.word	0x00000000
	.align		4
        /*001c*/ 	.word	0xfffffffc


//--------------------- .nv.rel.action            --------------------------
	.section	.nv.rel.action,"",@"SHT_CUDA_RELOCINFO"
	.align	8
	.sectionentsize	8
        /*0000*/ 	.byte	0x73, 0x00, 0x00, 0x00, 0x00, 0x00, 0x00, 0x00, 0x00, 0x00, 0x00, 0x11, 0x25, 0x00, 0x05, 0x36


//--------------------- .nv.constant0.matmul_kernel --------------------------
	.section	.nv.constant0.matmul_kernel,"a",@progbits
	.sectionflags	@""
	.align	4
.nv.constant0.matmul_kernel:
	.zero		432


//--------------------- .text.matmul_kernel       --------------------------
	.section	.text.matmul_kernel,"ax",@progbits
	.sectioninfo	@"SHI_REGISTERS=32"
	.align	128
        .global         matmul_kernel
        .type           matmul_kernel,@function
        .size           matmul_kernel,(.L_x_5 - matmul_kernel)
        .other          matmul_kernel,@"STO_CUDA_ENTRY STV_DEFAULT"
matmul_kernel:
.text.matmul_kernel:
[----:B------:R-:W-:-:S03]  /*0000*/  IMAD.MOV.U32 R1, RZ, RZ, c[0x0][0x28] ;  /* 0x00000a00ff017624 */ /* 0x000fc600078e00ff */
[----:B------:R-:W-:Y:S01]  /*0010*/  IMAD.MOV.U32 R7, RZ, RZ, 0xff ;  /* 0x000000ffff077424 */ /* 0x000fe200078e00ff */
[----:B------:R-:W0:Y:S01]  /*0020*/  S2R R29, SR_TID.X ;  /* 0x00000000001d7919 */ /* 0x000e220000002100 */
[----:B------:R-:W-:Y:S01]  /*0030*/  IADD3 R1, R1, -0x1b60, RZ ;  /* 0xffffe4a001017810 */ /* 0x000fe20007ffe0ff */
[----:B------:R-:W-:Y:S02]  /*0040*/  ULDC.64 UR4, c[0x0][0x118] ;  /* 0x0000460000047ab9 */ /* 0x000fe40000000a00 */
[----:B------:R-:W-:-:S04]  /*0050*/  IADD3 R0, R7, c[0x0][0x17c], RZ ;  /* 0x00005f0007007a10 */ /* 0x000fc80007ffe0ff */
[----:B------:R-:W-:-:S04]  /*0060*/  SHF.R.S32.HI R3, RZ, 0x1f, R0 ;  /* 0x0000001fff037819 */ /* 0x000fc80000011400 */
[----:B------:R-:W-:-:S04]  /*0070*/  LEA.HI R3, R3, R0, RZ, 0x8 ;  /* 0x0000000003037211 */ /* 0x000fc800078f40ff */
[----:B------:R-:W-:Y:S02]  /*0080*/  SHF.R.S32.HI R0, RZ, 0x8, R3 ;  /* 0x00000008ff007819 */ /* 0x000fe40000011403 */
[----:B------:R-:W1:Y:S03]  /*0090*/  S2R R3, SR_CTAID.X ;  /* 0x0000000000037919 */ /* 0x000e660000002500 */
[----:B------:R-:W-:Y:S01]  /*00a0*/  IMAD.SHL.U32 R0, R0, 0x8, RZ ;  /* 0x0000000800007824 */ /* 0x000fe200078e00ff */
[----:B0-----:R-:W-:-:S04]  /*00b0*/  LOP3.LUT R12, R29, 0xff, RZ, 0xc0, !PT ;  /* 0x000000ff1d0c7812 */ /* 0x001fc800078ec0ff */
[-C--:B------:R-:W-:Y:S02]  /*00c0*/  IABS R9, R0.reuse ;  /* 0x0000000000097213 */ /* 0x080fe40000000000 */
[----:B------:R-:W-:Y:S02]  /*00d0*/  IABS R10, R0 ;  /* 0x00000000000a7213 */ /* 0x000fe40000000000 */
[----:B------:R-:W0:Y:S01]  /*00e0*/  I2F.RP R2, R9 ;  /* 0x0000000900027306 */ /* 0x000e220000209400 */
[----:B-1----:R-:W-:-:S07]  /*00f0*/  IABS R8, R3 ;  /* 0x0000000300087213 */ /* 0x002fce0000000000 */
[----:B0-----:R-:W0:Y:S02]  /*0100*/  MUFU.RCP R2, R2 ;  /* 0x0000000200027308 */ /* 0x001e240000001000 */
[----:B0-----:R-:W-:Y:S01]  /*0110*/  IADD3 R4, R2, 0xffffffe, RZ ;  /* 0x0ffffffe02047810 */ /* 0x001fe20007ffe0ff */
[----:B------:R-:W-:-:S05]  /*0120*/  IMAD.MOV R2, RZ, RZ, -R10 ;  /* 0x000000ffff027224 */ /* 0x000fca00078e0a0a */
[----:B------:R0:W1:Y:S02]  /*0130*/  F2I.FTZ.U32.TRUNC.NTZ R5, R4 ;  /* 0x0000000400057305 */ /* 0x000064000021f000 */
[----:B0-----:R-:W-:Y:S02]  /*0140*/  IMAD.MOV.U32 R4, RZ, RZ, RZ ;  /* 0x000000ffff047224 */ /* 0x001fe400078e00ff */
[----:B-1----:R-:W-:-:S04]  /*0150*/  IMAD.MOV R6, RZ, RZ, -R5 ;  /* 0x000000ffff067224 */ /* 0x002fc800078e0a05 */
[----:B------:R-:W-:Y:S02]  /*0160*/  IMAD R11, R6, R9, RZ ;  /* 0x00000009060b7224 */ /* 0x000fe400078e02ff */
[----:B------:R-:W-:Y:S02]  /*0170*/  IMAD.MOV.U32 R6, RZ, RZ, R8 ;  /* 0x000000ffff067224 */ /* 0x000fe400078e0008 */
[----:B------:R-:W-:-:S06]  /*0180*/  IMAD.HI.U32 R5, R5, R11, R4 ;  /* 0x0000000b05057227 */ /* 0x000fcc00078e0004 */
[----:B------:R-:W-:-:S04]  /*0190*/  IMAD.HI.U32 R5, R5, R6, RZ ;  /* 0x0000000605057227 */ /* 0x000fc800078e00ff */
[----:B------:R-:W-:-:S05]  /*01a0*/  IMAD R2, R5, R2, R6 ;  /* 0x0000000205027224 */ /* 0x000fca00078e0206 */
[----:B------:R-:W-:-:S13]  /*01b0*/  ISETP.GT.U32.AND P1, PT, R9, R2, PT ;  /* 0x000000020900720c */ /* 0x000fda0003f24070 */
[----:B------:R-:W-:Y:S01]  /*01c0*/  @!P1 IMAD.IADD R2, R2, 0x1, -R9 ;  /* 0x0000000102029824 */ /* 0x000fe200078e0a09 */
[----:B------:R-:W-:Y:S02]  /*01d0*/  @!P1 IADD3 R5, R5, 0x1, RZ ;  /* 0x0000000105059810 */ /* 0x000fe40007ffe0ff */
[----:B------:R-:W-:Y:S02]  /*01e0*/  ISETP.NE.AND P1, PT, R0, RZ, PT ;  /* 0x000000ff0000720c */ /* 0x000fe40003f25270 */
[----:B------:R-:W-:Y:S02]  /*01f0*/  ISETP.GE.U32.AND P0, PT, R2, R9, PT ;  /* 0x000000090200720c */ /* 0x000fe40003f06070 */
[----:B------:R-:W-:-:S04]  /*0200*/  LOP3.LUT R2, R3, R0, RZ, 0x3c, !PT ;  /* 0x0000000003027212 */ /* 0x000fc800078e3cff */
[----:B------:R-:W-:Y:S02]  /*0210*/  ISETP.GE.AND P2, PT, R2, RZ, PT ;  /* 0x000000ff0200720c */ /* 0x000fe40003f46270 */
[----:B------:R-:W-:-:S05]  /*0220*/  IADD3 R2, R7, c[0x0][0x178], RZ ;  /* 0x00005e0007027a10 */ /* 0x000fca0007ffe0ff */
[----:B------:R-:W-:-:S05]  /*0230*/  @P0 IADD3 R5, R5, 0x1, RZ ;  /* 0x0000000105050810 */ /* 0x000fca0007ffe0ff */
[----:B------:R-:W-:Y:S01]  /*0240*/  IMAD.MOV.U32 R6, RZ, RZ, R5 ;  /* 0x000000ffff067224 */ /* 0x000fe200078e0005 */
[----:B------:R-:W-:-:S03]  /*0250*/  SHF.R.S32.HI R5, RZ, 0x1f, R2 ;  /* 0x0000001fff057819 */ /* 0x000fc60000011402 */
[----:B------:R-:W-:Y:S01]  /*0260*/  @!P2 IMAD.MOV R6, RZ, RZ, -R6 ;  /* 0x000000ffff06a224 */ /* 0x000fe200078e0a06 */
[----:B------:R-:W-:Y:S02]  /*0270*/  @!P1 LOP3.LUT R6, RZ, R0, RZ, 0x33, !PT ;  /* 0x00000000ff069212 */ /* 0x000fe400078e33ff */
[----:B------:R-:W-:-:S03]  /*0280*/  LEA.HI R5, R5, R2, RZ, 0x8 ;  /* 0x0000000205057211 */ /* 0x000fc600078f40ff */
[----:B------:R-:W-:Y:S02]  /*0290*/  IMAD.SHL.U32 R4, R6, 0x8, RZ ;  /* 0x0000000806047824 */ /* 0x000fe400078e00ff */
[----:B------:R-:W-:-:S03]  /*02a0*/  IMAD.MOV R6, RZ, RZ, -R6 ;  /* 0x000000ffff067224 */ /* 0x000fc600078e0a06 */
[----:B------:R-:W-:Y:S01]  /*02b0*/  LEA.HI.SX32 R5, R5, -R4, 0x18 ;  /* 0x8000000405057211 */ /* 0x000fe200078fc2ff */
[----:B------:R-:W-:Y:S02]  /*02c0*/  IMAD R8, R0, R6, R3 ;  /* 0x0000000600087224 */ /* 0x000fe400078e0203 */
[----:B------:R-:W-:Y:S01]  /*02d0*/  IMAD.MOV.U32 R6, RZ, RZ, RZ ;  /* 0x000000ffff067224 */ /* 0x000fe200078e00ff */
[----:B------:R-:W-:Y:S02]  /*02e0*/  IMNMX R5, R5, 0x8, PT ;  /* 0x0000000805057817 */ /* 0x000fe40003800200 */
[----:B------:R-:W-:Y:S02]  /*02f0*/  IABS R11, R8 ;  /* 0x00000008000b7213 */ /* 0x000fe40000000000 */
[----:B------:R-:W-:-:S04]  /*0300*/  IABS R9, R5 ;  /* 0x0000000500097213 */ /* 0x000fc80000000000 */
[----:B------:R-:W0:Y:S08]  /*0310*/  I2F.RP R2, R9 ;  /* 0x0000000900027306 */ /* 0x000e300000209400 */
[----:B0-----:R-:W0:Y:S02]  /*0320*/  MUFU.RCP R2, R2 ;  /* 0x0000000200027308 */ /* 0x001e240000001000 */
[----:B0-----:R-:W-:Y:S01]  /*0330*/  IADD3 R7, R2, 0xffffffe, RZ ;  /* 0x0ffffffe02077810 */ /* 0x001fe20007ffe0ff */
[----:B------:R-:W-:-:S05]  /*0340*/  IMAD.MOV.U32 R2, RZ, RZ, c[0x0][0x180] ;  /* 0x00006000ff027624 */ /* 0x000fca00078e00ff */
[----:B------:R-:W0:Y:S01]  /*0350*/  F2I.FTZ.U32.TRUNC.NTZ R7, R7 ;  /* 0x0000000700077305 */ /* 0x000e22000021f000 */
[----:B------:R-:W-:Y:S01]  /*0360*/  IADD3 R2, R2, 0x3f, RZ ;  /* 0x0000003f02027810 */ /* 0x000fe20007ffe0ff */
[----:B0-----:R-:W-:-:S04]  /*0370*/  IMAD.MOV R10, RZ, RZ, -R7 ;  /* 0x000000ffff0a7224 */ /* 0x001fc800078e0a07 */
[----:B------:R-:W-:-:S04]  /*0380*/  IMAD.MOV.U32 R0, RZ, RZ, R10 ;  /* 0x000000ffff007224 */ /* 0x000fc800078e000a */
[----:B------:R-:W-:Y:S01]  /*0390*/  IMAD R3, R0, R9, RZ ;  /* 0x0000000900037224 */ /* 0x000fe200078e02ff */
[----:B------:R-:W-:-:S03]  /*03a0*/  IABS R0, R5 ;  /* 0x0000000500007213 */ /* 0x000fc60000000000 */
[----:B------:R-:W-:-:S04]  /*03b0*/  IMAD.HI.U32 R6, R7, R3, R6 ;  /* 0x0000000307067227 */ /* 0x000fc800078e0006 */
[----:B------:R-:W-:Y:S02]  /*03c0*/  IMAD.MOV R0, RZ, RZ, -R0 ;  /* 0x000000ffff007224 */ /* 0x000fe400078e0a00 */
        /* <DEDUP_REMOVED lines=8> */
[----:B------:R-:W-:-:S07]  /*0450*/  ISETP.GE.AND P2, PT, R0, RZ, PT ;  /* 0x000000ff0000720c */ /* 0x000fce0003f46270 */
[----:B------:R-:W-:Y:S02]  /*0460*/  @P0 IADD3 R6, R6, 0x1, RZ ;  /* 0x0000000106060810 */ /* 0x000fe40007ffe0ff */
[----:B------:R-:W-:-:S04]  /*0470*/  ISETP.GT.AND P0, PT, R2, 0x3f, PT ;  /* 0x0000003f0200780c */ /* 0x000fc80003f04270 */
[----:B------:R-:W-:Y:S01]  /*0480*/  @!P2 IMAD.MOV R6, RZ, RZ, -R6 ;  /* 0x000000ffff06a224 */ /* 0x000fe200078e0a06 */
[----:B------:R-:W-:-:S05]  /*0490*/  @!P1 LOP3.LUT R6, RZ, R5, RZ, 0x33, !PT ;  /* 0x00000005ff069212 */ /* 0x000fca00078e33ff */
[----:B------:R-:W-:Y:S02]  /*04a0*/  IMAD.MOV R0, RZ, RZ, -R6 ;  /* 0x000000ffff007224 */ /* 0x000fe400078e0a06 */
[----:B------:R-:W-:Y:S02]  /*04b0*/  IMAD.SHL.U32 R3, R6, 0x100, RZ ;  /* 0x0000010006037824 */ /* 0x000fe400078e00ff */
[----:B------:R-:W-:Y:S02]  /*04c0*/  IMAD R5, R5, R0, R8 ;  /* 0x0000000005057224 */ /* 0x000fe400078e0208 */
[----:B------:R-:W-:Y:S02]  /*04d0*/  IMAD.MOV.U32 R0, RZ, RZ, c[0x0][0x180] ;  /* 0x00006000ff007624 */ /* 0x000fe400078e00ff */
[----:B------:R-:W-:-:S04]  /*04e0*/  IMAD.IADD R5, R4, 0x1, R5 ;  /* 0x0000000104057824 */ /* 0x000fc800078e0205 */
[----:B------:R-:W-:-:S05]  /*04f0*/  IMAD R28, R5, 0x100, R12 ;  /* 0x00000100051c7824 */ /* 0x000fca00078e020c */
[----:B------:R0:W-:Y:S04]  /*0500*/  STL [R1+0x908], R28 ;  /* 0x0009081c01007387 */ /* 0x0001e80000100800 */
[----:B------:R0:W-:Y:S01]  /*0510*/  STL [R1+0x39c], R3 ;  /* 0x00039c0301007387 */ /* 0x0001e20000100800 */
[----:B------:R-:W-:Y:S05]  /*0520*/  @P0 BRA `(.L_x_0) ;  /* 0x0000079000000947 */ /* 0x000fea0003800000 */
[C---:B------:R-:W-:Y:S01]  /*0530*/  IMAD.SHL.U32 R2, R29.reuse, 0x20, RZ ;  /* 0x000000201d027824 */ /* 0x040fe200078e00ff */
[----:B------:R-:W-:Y:S01]  /*0540*/  CS2R R24, SRZ ;  /* 0x0000000000187805 */ /* 0x000fe2000001ff00 */
[----:B------:R-:W-:Y:S01]  /*0550*/  IMAD.SHL.U32 R0, R29, 0x2, RZ ;  /* 0x000000021d007824 */ /* 0x000fe200078e00ff */
[----:B------:R-:W-:Y:S01]  /*0560*/  CS2R R26, SRZ ;  /* 0x00000000001a7805 */ /* 0x000fe2000001ff00 */
[----:B------:R-:W-:Y:S01]  /*0570*/  CS2R R20, SRZ ;  /* 0x0000000000147805 */ /* 0x000fe2000001ff00 */
[----:B------:R1:W-:Y:S01]  /*0580*/  STL [R1+0x90c], R2 ;  /* 0x00090c0201007387 */ /* 0x0003e20000100800 */
[----:B------:R-:W-:Y:S01]  /*0590*/  CS2R R22, SRZ ;  /* 0x0000000000167805 */ /* 0x000fe2000001ff00 */
[----:B------:R-:W-:Y:S01]  /*05a0*/  CS2R R16, SRZ ;  /* 0x0000000000107805 */ /* 0x000fe2000001ff00 */
[----:B------:R-:W-:Y:S01]  /*05b0*/  CS2R R18, SRZ ;  /* 0x0000000000127805 */ /* 0x000fe2000001ff00 */
[----:B------:R1:W-:Y:S01]  /*05c0*/  STL [R1+0x904], R0 ;  /* 0x0009040001007387 */ /* 0x0003e20000100800 */
[----:B------:R-:W-:Y:S01]  /*05d0*/  CS2R R12, SRZ ;  /* 0x00000000000c7805 */ /* 0x000fe2000001ff00 */
[----:B------:R-:W-:Y:S01]  /*05e0*/  CS2R R14, SRZ ;  /* 0x00000000000e7805 */ /* 0x000fe2000001ff00 */
[----:B------:R-:W-:Y:S01]  /*05f0*/  CS2R R8, SRZ ;  /* 0x0000000000087805 */ /* 0x000fe2000001ff00 */
[----:B------:R1:W-:Y:S01]  /*0600*/  STL [R1], RZ ;  /* 0x000000ff01007387 */ /* 0x0003e20000100800 */
[----:B------:R-:W-:Y:S01]  /*0610*/  CS2R R10, SRZ ;  /* 0x00000000000a7805 */ /* 0x000fe2000001ff00 */
[----:B------:R-:W-:Y:S01]  /*0620*/  CS2R R4, SRZ ;  /* 0x0000000000047805 */ /* 0x000fe2000001ff00 */
[----:B------:R-:W-:Y:S01]  /*0630*/  CS2R R6, SRZ ;  /* 0x0000000000067805 */ /* 0x000fe2000001ff00 */
[----:B------:R1:W-:Y:S04]  /*0640*/  STL [R1+0x4], RZ ;  /* 0x000004ff01007387 */ /* 0x0003e80000100800 */
        /* <DEDUP_REMOVED lines=101> */
[----:B------:R1:W-:Y:S01]  /*0ca0*/  STL [R1+0x24c], RZ ;  /* 0x00024cff01007387 */ /* 0x0003e20000100800 */
[----:B------:R-:W-:Y:S05]  /*0cb0*/  BRA `(.L_x_1) ;  /* 0x0001f60000007947 */ /* 0x000fea0003800000 */
.L_x_0:
[----:B------:R-:W-:Y:S01]  /*0cc0*/  IABS R23, c[0x0][0x17c] ;  /* 0x00005f0000177a13 */ /* 0x000fe20000000000 */
[----:B------:R1:W-:Y:S01]  /*0cd0*/  STL [R1+0x910], R0 ;  /* 0x0009100001007387 */ /* 0x0003e20000100800 */
[----:B------:R-:W-:-:S02]  /*0ce0*/  SHF.R.U32.HI R24, RZ, 0x6, R29 ;  /* 0x00000006ff187819 */ /* 0x000fc4000001161d */
[----:B------:R-:W2:Y:S02]  /*0cf0*/  I2F.RP R6, R23 ;  /* 0x0000001700067306 */ /* 0x000ea40000209400 */
[----:B------:R-:W-:-:S04]  /*0d00*/  SGXT.U32 R24, R24, 0x2 ;  /* 0x000000021818781a */ /* 0x000fc80000000000 */
[----:B------:R-:W-:Y:S01]  /*0d10*/  LOP3.LUT R24, R3, R24, RZ, 0xfc, !PT ;  /* 0x0000001803187212 */ /* 0x000fe200078efcff */
[----:B-1----:R-:W-:-:S03]  /*0d20*/  IMAD.SHL.U32 R0, R29, 0x2, RZ ;  /* 0x000000021d007824 */ /* 0x002fc600078e00ff */
[C---:B0-----:R-:W-:Y:S02]  /*0d30*/  LOP3.LUT R3, R24.reuse, 0xfc, RZ, 0xfc, !PT ;  /* 0x000000fc18037812 */ /* 0x041fe400078efcff */
[C---:B------:R-:W-:Y:S01]  /*0d40*/  LOP3.LUT R9, R24.reuse, 0xf8, RZ, 0xfc, !PT ;  /* 0x000000f818097812 */ /* 0x040fe200078efcff */
[----:B------:R0:W-:Y:S01]  /*0d50*/  STL [R1+0x904], R0 ;  /* 0x0009040001007387 */ /* 0x0001e20000100800 */
[C---:B------:R-:W-:Y:S01]  /*0d60*/  LOP3.LUT R13, R24.reuse, 0xf4, RZ, 0xfc, !PT ;  /* 0x000000f4180d7812 */ /* 0x040fe200078efcff */
[----:B--2---:R-:W1:Y:S01]  /*0d70*/  MUFU.RCP R6, R6 ;  /* 0x0000000600067308 */ /* 0x004e620000001000 */
[----:B------:R-:W-:Y:S02]  /*0d80*/  IABS R10, R9 ;  /* 0x00000009000a7213 */ /* 0x000fe40000000000 */
[----:B------:R-:W-:Y:S02]  /*0d90*/  IABS R12, R13 ;  /* 0x0000000d000c7213 */ /* 0x000fe40000000000 */
[----:B------:R-:W-:-:S02]  /*0da0*/  LOP3.LUT R11, R24, 0xf0, RZ, 0xfc, !PT ;  /* 0x000000f0180b7812 */ /* 0x000fc400078efcff */
[----:B------:R-:W-:Y:S02]  /*0db0*/  LOP3.LUT R7, R0, 0x10, RZ, 0xc0, !PT ;  /* 0x0000001000077812 */ /* 0x000fe400078ec0ff */
[----:B------:R-:W-:Y:S02]  /*0dc0*/  IABS R14, R11 ;  /* 0x0000000b000e7213 */ /* 0x000fe40000000000 */
[----:B------:R-:W-:Y:S02]  /*0dd0*/  ISETP.GE.AND P3, PT, R3, RZ, PT ;  /* 0x000000ff0300720c */ /* 0x000fe40003f66270 */
[----:B------:R-:W-:Y:S02]  /*0de0*/  ISETP.GE.AND P2, PT, R9, RZ, PT ;  /* 0x000000ff0900720c */ /* 0x000fe40003f46270 */
[----:B------:R-:W-:Y:S02]  /*0df0*/  LOP3.LUT R9, R24, 0xe8, RZ, 0xfc, !PT ;  /* 0x000000e818097812 */ /* 0x000fe400078efcff */
[----:B-1----:R-:W-:-:S02]  /*0e00*/  IADD3 R4, R6, 0xffffffe, RZ ;  /* 0x0ffffffe06047810 */ /* 0x002fc40007ffe0ff */
[----:B------:R-:W-:Y:S02]  /*0e10*/  IABS R6, R3 ;  /* 0x0000000300067213 */ /* 0x000fe40000000000 */
[----:B------:R1:W2:Y:S01]  /*0e20*/  F2I.FTZ.U32.TRUNC.NTZ R5, R4 ;  /* 0x0000000400057305 */ /* 0x0002a2000021f000 */
[----:B------:R-:W-:Y:S02]  /*0e30*/  ISETP.GE.AND P1, PT, R11, RZ, PT ;  /* 0x000000ff0b00720c */ /* 0x000fe40003f26270 */
[C---:B------:R-:W-:Y:S02]  /*0e40*/  LOP3.LUT R16, R24.reuse, 0xb4, RZ, 0xfc, !PT ;  /* 0x000000b418107812 */ /* 0x040fe400078efcff */
[C---:B------:R-:W-:Y:S02]  /*0e50*/  LOP3.LUT R17, R24.reuse, 0xb0, RZ, 0xfc, !PT ;  /* 0x000000b018117812 */ /* 0x040fe400078efcff */
[----:B------:R-:W-:Y:S01]  /*0e60*/  LOP3.LUT R21, R24, 0x24, RZ, 0xfc, !PT ;  /* 0x0000002418157812 */ /* 0x000fe200078efcff */
[----:B-1----:R-:W-:-:S02]  /*0e70*/  IMAD.MOV.U32 R4, RZ, RZ, RZ ;  /* 0x000000ffff047224 */ /* 0x002fc400078e00ff */
[----:B--2---:R-:W-:-:S04]  /*0e80*/  IMAD.MOV R8, RZ, RZ, -R5 ;  /* 0x000000ffff087224 */ /* 0x004fc800078e0a05 */
[----:B------:R-:W-:Y:S01]  /*0e90*/  IMAD R25, R8, R23, RZ ;  /* 0x0000001708197224 */ /* 0x000fe200078e02ff */
[----:B------:R-:W-:-:S03]  /*0ea0*/  SHF.R.U32.HI R8, RZ, 0x2, R29 ;  /* 0x00000002ff087819 */ /* 0x000fc6000001161d */
[----:B------:R-:W-:Y:S01]  /*0eb0*/  IMAD.HI.U32 R25, R5, R25, R4 ;  /* 0x0000001905197227 */ /* 0x000fe200078e0004 */
[----:B------:R-:W-:Y:S02]  /*0ec0*/  SHF.R.S32.HI R5, RZ, 0x1f, R2 ;  /* 0x0000001fff057819 */ /* 0x000fe40000011402 */
[----:B0-----:R-:W-:Y:S01]  /*0ed0*/  LOP3.LUT R0, R7, 0x20, R8, 0xf8, !PT ;  /* 0x0000002007007812 */ /* 0x001fe200078ef808 */
[----:B------:R-:W-:Y:S01]  /*0ee0*/  IMAD.MOV.U32 R8, RZ, RZ, R14 ;  /* 0x000000ffff087224 */ /* 0x000fe200078e000e */
[----:B------:R-:W-:Y:S01]  /*0ef0*/  LEA.HI R2, R5, R2, RZ, 0x6 ;  /* 0x0000000205027211 */ /* 0x000fe200078f30ff */
[C---:B------:R-:W-:Y:S01]  /*0f00*/  IMAD.HI.U32 R4, R25.reuse, R6, RZ ;  /* 0x0000000619047227 */ /* 0x040fe200078e00ff */
[C---:B------:R-:W-:Y:S02]  /*0f10*/  LOP3.LUT R5, R24.reuse, 0xec, RZ, 0xfc, !PT ;  /* 0x000000ec18057812 */ /* 0x040fe400078efcff */
[----:B------:R-:W-:Y:S01]  /*0f20*/  LOP3.LUT R7, R24, 0xe4, RZ, 0xfc, !PT ;  /* 0x000000e418077812 */ /* 0x000fe200078efcff */
[----:B------:R-:W-:Y:S01]  /*0f30*/  IMAD.MOV R4, RZ, RZ, -R4 ;  /* 0x000000ffff047224 */ /* 0x000fe200078e0a04 */
[----:B------:R0:W-:Y:S01]  /*0f40*/  STL [R1+0xcc], R2 ;  /* 0x0000cc0201007387 */ /* 0x0001e20000100800 */
[----:B------:R-:W-:Y:S01]  /*0f50*/  IMAD.HI.U32 R3, R25, R8, RZ ;  /* 0x0000000819037227 */ /* 0x000fe200078e00ff */
[----:B------:R-:W-:-:S02]  /*0f60*/  IABS R14, R7 ;  /* 0x00000007000e7213 */ /* 0x000fc40000000000 */
[----:B------:R1:W-:Y:S01]  /*0f70*/  STL [R1+0xc4], R0 ;  /* 0x0000c40001007387 */ /* 0x0003e20000100800 */
[----:B------:R-:W-:Y:S02]  /*0f80*/  IMAD R4, R23, R4, R6 ;  /* 0x0000000417047224 */ /* 0x000fe400078e0206 */
[----:B------:R-:W-:-:S03]  /*0f90*/  IMAD.HI.U32 R6, R25, R10, RZ ;  /* 0x0000000a19067227 */ /* 0x000fc600078e00ff */
[----:B------:R-:W-:Y:S01]  /*0fa0*/  ISETP.GT.U32.AND P0, PT, R23, R4, PT ;  /* 0x000000041700720c */ /* 0x000fe20003f04070 */
[----:B------:R-:W-:Y:S02]  /*0fb0*/  IMAD.MOV R6, RZ, RZ, -R6 ;  /* 0x000000ffff067224 */ /* 0x000fe400078e0a06 */
[----:B0-----:R-:W-:-:S04]  /*0fc0*/  IMAD.HI.U32 R2, R25, R12, RZ ;  /* 0x0000000c19027227 */ /* 0x001fc800078e00ff */
[C---:B------:R-:W-:Y:S01]  /*0fd0*/  IMAD R6, R23.reuse, R6, R10 ;  /* 0x0000000617067224 */ /* 0x040fe200078e020a */
[----:B------:R-:W-:Y:S01]  /*0fe0*/  IABS R10, R9 ;  /* 0x00000009000a7213 */ /* 0x000fe20000000000 */
[----:B------:R-:W-:Y:S02]  /*0ff0*/  IMAD.MOV R2, RZ, RZ, -R2 ;  /* 0x000000ffff027224 */ /* 0x000fe400078e0a02 */
[----:B------:R-:W-:Y:S01]  /*1000*/  IMAD.MOV R3, RZ, RZ, -R3 ;  /* 0x000000ffff037224 */ /* 0x000fe200078e0a03 */
[----:B------:R-:W-:Y:S01]  /*1010*/  ISETP.GT.U32.AND P6, PT, R23, R6, PT ;  /* 0x000000061700720c */ /* 0x000fe20003fc4070 */
[----:B------:R-:W-:Y:S01]  /*1020*/  @!P0 IMAD.IADD R4, R4, 0x1, -R23 ;  /* 0x0000000104048824 */ /* 0x000fe200078e0a17 */
[----:B------:R-:W-:Y:S01]  /*1030*/  ISETP.GE.AND P0, PT, R13, RZ, PT ;  /* 0x000000ff0d00720c */ /* 0x000fe20003f06270 */
[C---:B------:R-:W-:Y:S02]  /*1040*/  IMAD R12, R23.reuse, R2, R12 ;  /* 0x00000002170c7224 */ /* 0x040fe400078e020c */
[C---:B------:R-:W-:Y:S01]  /*1050*/  IMAD R2, R23.reuse, R3, R8 ;  /* 0x0000000317027224 */ /* 0x040fe200078e0208 */
[----:B------:R-:W-:-:S02]  /*1060*/  ISETP.GT.U32.AND P5, PT, R23, R4, PT ;  /* 0x000000041700720c */ /* 0x000fc40003fa4070 */
[----:B------:R-:W-:Y:S02]  /*1070*/  ISETP.GT.U32.AND P4, PT, R23, R12, PT ;  /* 0x0000000c1700720c */ /* 0x000fe40003f84070 */
[----:B------:R-:W-:-:S03]  /*1080*/  IABS R8, R5 ;  /* 0x0000000500087213 */ /* 0x000fc60000000000 */
[----:B------:R-:W-:Y:S01]  /*1090*/  @!P6 IMAD.IADD R6, R6, 0x1, -R23 ;  /* 0x000000010606e824 */ /* 0x000fe200078e0a17 */
[----:B------:R-:W-:Y:S01]  /*10a0*/  ISETP.GT.U32.AND P6, PT, R23, R2, PT ;  /* 0x000000021700720c */ /* 0x000fe20003fc4070 */
[----:B------:R-:W-:-:S04]  /*10b0*/  IMAD.HI.U32 R3, R25, R8, RZ ;  /* 0x0000000819037227 */ /* 0x000fc800078e00ff */
[--C-:B------:R-:W-:Y:S01]  /*10c0*/  @!P5 IMAD.IADD R4, R4, 0x1, -R23.reuse ;  /* 0x000000010404d824 */ /* 0x100fe200078e0a17 */
[C---:B------:R-:W-:Y:S01]  /*10d0*/  ISETP.GT.U32.AND P5, PT, R23.reuse, R6, PT ;  /* 0x000000061700720c */ /* 0x040fe20003fa4070 */
[----:B------:R-:W-:Y:S02]  /*10e0*/  @!P4 IMAD.IADD R12, R12, 0x1, -R23 ;  /* 0x000000010c0cc824 */ /* 0x000fe400078e0a17 */
[----:B-1----:R-:W-:Y:S02]  /*10f0*/  IMAD.MOV.U32 R0, RZ, RZ, R4 ;  /* 0x000000ffff007224 */ /* 0x002fe400078e0004 */
[----:B------:R-:W-:Y:S01]  /*1100*/  IMAD.MOV R4, RZ, RZ, -R3 ;  /* 0x000000ffff047224 */ /* 0x000fe200078e0a03 */
[----:B------:R-:W-:Y:S01]  /*1110*/  ISETP.GT.U32.AND P4, PT, R23, R12, PT ;  /* 0x0000000c1700720c */ /* 0x000fe20003f84070 */
[----:B------:R-:W-:Y:S01]  /*1120*/  @!P3 IMAD.MOV R0, RZ, RZ, -R0 ;  /* 0x000000ffff00b224 */ /* 0x000fe200078e0a00 */
[----:B------:R-:W-:Y:S01]  /*1130*/  ISETP.GE.AND P3, PT, R5, RZ, PT ;  /* 0x000000ff0500720c */ /* 0x000fe20003f66270 */
[----:B------:R-:W-:-:S02]  /*1140*/  @!P6 IMAD.IADD R2, R2, 0x1, -R23 ;  /* 0x000000010202e824 */ /* 0x000fc400078e0a17 */
[----:B------:R-:W-:Y:S01]  /*1150*/  IMAD.HI.U32 R3, R25, R10, RZ ;  /* 0x0000000a19037227 */ /* 0x000fe200078e00ff */
[----:B------:R0:W-:Y:S02]  /*1160*/  STL [R1+0xc0], R0 ;  /* 0x0000c00001007387 */ /* 0x0001e40000100800 */
[----:B------:R-:W-:Y:S01]  /*1170*/  ISETP.GT.U32.AND P6, PT, R23, R2, PT ;  /* 0x000000021700720c */ /* 0x000fe20003fc4070 */
[----:B------:R-:W-:Y:S01]  /*1180*/  @!P5 IMAD.IADD R6, R6, 0x1, -R23 ;  /* 0x000000010606d824 */ /* 0x000fe200078e0a17 */
[----:B------:R-:W-:Y:S01]  /*1190*/  ISETP.GE.AND P5, PT, R9, RZ, PT ;  /* 0x000000ff0900720c */ /* 0x000fe20003fa6270 */
[----:B------:R-:W-:Y:S01]  /*11a0*/  IMAD.MOV R3, RZ, RZ, -R3 ;  /* 0x000000ffff037224 */ /* 0x000fe200078e0a03 */
[----:B------:R-:W-:Y:S01]  /*11b0*/  LOP3.LUT R9, R24, 0xd4, RZ, 0xfc, !PT ;  /* 0x000000d418097812 */ /* 0x000fe200078efcff */
[----:B------:R-:W-:Y:S02]  /*11c0*/  @!P4 IMAD.IADD R12, R12, 0x1, -R23 ;  /* 0x000000010c0cc824 */ /* 0x000fe400078e0a17 */
[----:B------:R-:W-:Y:S01]  /*11d0*/  IMAD R10, R23, R3, R10 ;  /* 0x00000003170a7224 */ /* 0x000fe200078e020a */
[----:B------:R-:W-:Y:S01]  /*11e0*/  LOP3.LUT R3, R24, 0xd8, RZ, 0xfc, !PT ;  /* 0x000000d818037812 */ /* 0x000fe200078efcff */
[----:B0-----:R-:W-:-:S02]  /*11f0*/  IMAD.MOV.U32 R0, RZ, RZ, R6 ;  /* 0x000000ffff007224 */ /* 0x001fc400078e0006 */
[----:B------:R-:W-:Y:S01]  /*1200*/  IMAD R4, R23, R4, R8 ;  /* 0x0000000417047224 */ /* 0x000fe200078e0208 */
[----:B------:R-:W-:Y:S01]  /*1210*/  IABS R6, R3 ;  /* 0x0000000300067213 */ /* 0x000fe20000000000 */
[----:B------:R-:W-:Y:S01]  /*1220*/  @!P2 IMAD.MOV R0, RZ, RZ, -R0 ;  /* 0x000000ffff00a224 */ /* 0x000fe200078e0a00 */
[----:B------:R-:W-:Y:S01]  /*1230*/  ISETP.GE.AND P2, PT, R7, RZ, PT ;  /* 0x000000ff0700720c */ /* 0x000fe20003f46270 */
[----:B------:R-:W-:Y:S01]  /*1240*/  IMAD.HI.U32 R5, R25, R14, RZ ;  /* 0x0000000e19057227 */ /* 0x000fe200078e00ff */
[----:B------:R-:W-:Y:S02]  /*1250*/  ISETP.GT.U32.AND P4, PT, R23, R4, PT ;  /* 0x000000041700720c */ /* 0x000fe40003f84070 */
[----:B------:R0:W-:Y:S01]  /*1260*/  STL [R1+0xbc], R0 ;  /* 0x0000bc0001007387 */ /* 0x0001e20000100800 */
[----:B------:R-:W-:Y:S01]  /*1270*/  IMAD.MOV R5, RZ, RZ, -R5 ;  /* 0x000000ffff057224 */ /* 0x000fe200078e0a05 */
[----:B------:R-:W-:Y:S01]  /*1280*/  LOP3.LUT R7, R24, 0xdc, RZ, 0xfc, !PT ;  /* 0x000000dc18077812 */ /* 0x000fe200078efcff */
[----:B------:R-:W-:-:S02]  /*1290*/  @!P6 IMAD.IADD R2, R2, 0x1, -R23 ;  /* 0x000000010202e824 */ /* 0x000fc400078e0a17 */
[----:B------:R-:W-:Y:S01]  /*12a0*/  IMAD R8, R23, R5, R14 ;  /* 0x0000000517087224 */ /* 0x000fe200078e020e */
[----:B------:R-:W-:Y:S01]  /*12b0*/  LOP3.LUT R5, R24, 0xe0, RZ, 0xfc, !PT ;  /* 0x000000e018057812 */ /* 0x000fe200078efcff */
[----:B0-----:R-:W-:-:S03]  /*12c0*/  IMAD.MOV.U32 R0, RZ, RZ, R12 ;  /* 0x000000ffff007224 */ /* 0x001fc600078e000c */
[----:B------:R-:W-:Y:S01]  /*12d0*/  IABS R14, R5 ;  /* 0x00000005000e7213 */ /* 0x000fe20000000000 */
[----:B------:R-:W-:Y:S01]  /*12e0*/  @!P4 IMAD.IADD R4, R4, 0x1, -R23 ;  /* 0x000000010404c824 */ /* 0x000fe200078e0a17 */
[----:B------:R-:W-:Y:S01]  /*12f0*/  ISETP.GE.AND P6, PT, R5, RZ, PT ;  /* 0x000000ff0500720c */ /* 0x000fe20003fc6270 */
[----:B------:R-:W-:Y:S01]  /*1300*/  @!P0 IMAD.MOV R0, RZ, RZ, -R0 ;  /* 0x000000ffff008224 */ /* 0x000fe200078e0a00 */
[----:B------:R-:W-:Y:S01]  /*1310*/  ISETP.GT.U32.AND P0, PT, R23, R10, PT ;  /* 0x0000000a1700720c */ /* 0x000fe20003f04070 */
[----:B------:R-:W-:Y:S01]  /*1320*/  IMAD.HI.U32 R11, R25, R14, RZ ;  /* 0x0000000e190b7227 */ /* 0x000fe200078e00ff */
[----:B------:R-:W-:Y:S02]  /*1330*/  ISETP.GT.U32.AND P4, PT, R23, R4, PT ;  /* 0x000000041700720c */ /* 0x000fe40003f84070 */
[----:B------:R0:W-:Y:S01]  /*1340*/  STL [R1+0xb8], R0 ;  /* 0x0000b80001007387 */ /* 0x0001e20000100800 */
[----:B------:R-:W-:Y:S01]  /*1350*/  IMAD.MOV R11, RZ, RZ, -R11 ;  /* 0x000000ffff0b7224 */ /* 0x000fe200078e0a0b */
[----:B------:R-:W-:-:S02]  /*1360*/  IABS R5, R9 ;  /* 0x0000000900057213 */ /* 0x000fc40000000000 */
[----:B------:R-:W-:Y:S01]  /*1370*/  IABS R12, R7 ;  /* 0x00000007000c7213 */ /* 0x000fe20000000000 */
[----:B------:R-:W-:-:S04]  /*1380*/  IMAD R11, R23, R11, R14 ;  /* 0x0000000b170b7224 */ /* 0x000fc800078e020e */
[----:B------:R-:W-:Y:S02]  /*1390*/  @!P0 IMAD.IADD R10, R10, 0x1, -R23 ;  /* 0x000000010a0a8824 */ /* 0x000fe400078e0a17 */
[----:B0-----:R-:W-:Y:S02]  /*13a0*/  IMAD.MOV.U32 R0, RZ, RZ, R2 ;  /* 0x000000ffff007224 */ /* 0x001fe400078e0002 */
[----:B------:R-:W-:Y:S01]  /*13b0*/  IMAD.MOV.U32 R2, RZ, RZ, R5 ;  /* 0x000000ffff027224 */ /* 0x000fe200078e0005 */
[C---:B------:R-:W-:Y:S01]  /*13c0*/  ISETP.GT.U32.AND P0, PT, R23.reuse, R10, PT ;  /* 0x0000000a1700720c */ /* 0x040fe20003f04070 */
[----:B------:R-:W-:Y:S01]  /*13d0*/  @!P1 IMAD.MOV R0, RZ, RZ, -R0 ;  /* 0x000000ffff009224 */ /* 0x000fe200078e0a00 */
[----:B------:R-:W-:Y:S01]  /*13e0*/  ISETP.GT.U32.AND P1, PT, R23, R8, PT ;  /* 0x000000081700720c */ /* 0x000fe20003f24070 */
[----:B------:R-:W-:Y:S01]  /*13f0*/  @!P4 IMAD.IADD R4, R4, 0x1, -R23 ;  /* 0x000000010404c824 */ /* 0x000fe200078e0a17 */
[----:B------:R-:W-:Y:S01]  /*1400*/  ISETP.GE.AND P4, PT, R7, RZ, PT ;  /* 0x000000ff0700720c */ /* 0x000fe20003f86270 */
[C---:B------:R-:W-:Y:S01]  /*1410*/  IMAD.HI.U32 R5, R25.reuse, R6, RZ ;  /* 0x0000000619057227 */ /* 0x040fe200078e00ff */
[----:B------:R0:W-:Y:S03]  /*1420*/  STL [R1+0xb4], R0 ;  /* 0x0000b40001007387 */ /* 0x0001e60000100800 */
[----:B------:R-:W-:-:S04]  /*1430*/  IMAD.HI.U32 R13, R25, R12, RZ ;  /* 0x0000000c190d7227 */ /* 0x000fc800078e00ff */
[--C-:B------:R-:W-:Y:S01]  /*1440*/  @!P0 IMAD.IADD R10, R10, 0x1, -R23.reuse ;  /* 0x000000010a0a8824 */ /* 0x100fe200078e0a17 */
[C---:B------:R-:W-:Y:S01]  /*1450*/  ISETP.GT.U32.AND P0, PT, R23.reuse, R11, PT ;  /* 0x0000000b1700720c */ /* 0x040fe20003f04070 */
[----:B------:R-:W-:Y:S02]  /*1460*/  @!P1 IMAD.IADD R8, R8, 0x1, -R23 ;  /* 0x0000000108089824 */ /* 0x000fe400078e0a17 */
[----:B0-----:R-:W-:Y:S02]  /*1470*/  IMAD.MOV.U32 R0, RZ, RZ, R10 ;  /* 0x000000ffff007224 */ /* 0x001fe400078e000a */
[----:B------:R-:W-:Y:S01]  /*1480*/  IMAD.MOV.U32 R15, RZ, RZ, R4 ;  /* 0x000000ffff0f7224 */ /* 0x000fe200078e0004 */
[----:B------:R-:W-:Y:S01]  /*1490*/  ISETP.GT.U32.AND P1, PT, R23, R8, PT ;  /* 0x000000081700720c */ /* 0x000fe20003f24070 */
[----:B------:R-:W-:Y:S01]  /*14a0*/  IMAD.MOV R5, RZ, RZ, -R5 ;  /* 0x000000ffff057224 */ /* 0x000fe200078e0a05 */
[----:B------:R-:W-:Y:S01]  /*14b0*/  LOP3.LUT R4, R24, 0xd0, RZ, 0xfc, !PT ;  /* 0x000000d018047812 */ /* 0x000fe200078efcff */
[----:B------:R-:W-:-:S02]  /*14c0*/  IMAD.MOV R13, RZ, RZ, -R13 ;  /* 0x000000ffff0d7224 */ /* 0x000fc400078e0a0d */
[----:B------:R-:W-:Y:S01]  /*14d0*/  IMAD.HI.U32 R7, R25, R2, RZ ;  /* 0x0000000219077227 */ /* 0x000fe200078e00ff */
[----:B------:R-:W-:-:S03]  /*14e0*/  IABS R10, R4 ;  /* 0x00000004000a7213 */ /* 0x000fc60000000000 */
[----:B------:R-:W-:Y:S01]  /*14f0*/  @!P5 IMAD.MOV R0, RZ, RZ, -R0 ;  /* 0x000000ffff00d224 */ /* 0x000fe200078e0a00 */
[----:B------:R-:W-:Y:S01]  /*1500*/  ISETP.GE.AND P5, PT, R3, RZ, PT ;  /* 0x000000ff0300720c */ /* 0x000fe20003fa6270 */
[----:B------:R-:W-:Y:S02]  /*1510*/  @!P3 IMAD.MOV R15, RZ, RZ, -R15 ;  /* 0x000000ffff0fb224 */ /* 0x000fe400078e0a0f */
[C---:B------:R-:W-:Y:S01]  /*1520*/  IMAD R3, R23.reuse, R5, R6 ;  /* 0x0000000517037224 */ /* 0x040fe200078e0206 */
[C---:B------:R-:W-:Y:S01]  /*1530*/  LOP3.LUT R5, R24.reuse, 0xcc, RZ, 0xfc, !PT ;  /* 0x000000cc18057812 */ /* 0x040fe200078efcff */
[C---:B------:R-:W-:Y:S01]  /*1540*/  IMAD R12, R23.reuse, R13, R12 ;  /* 0x0000000d170c7224 */ /* 0x040fe200078e020c */
[----:B------:R0:W-:Y:S01]  /*1550*/  STL [R1+0xb0], R15 ;  /* 0x0000b00f01007387 */ /* 0x0001e20000100800 */
[----:B------:R-:W-:Y:S01]  /*1560*/  IMAD.MOV R7, RZ, RZ, -R7 ;  /* 0x000000ffff077224 */ /* 0x000fe200078e0a07 */
[----:B------:R-:W-:Y:S01]  /*1570*/  LOP3.LUT R6, R24, 0xc8, RZ, 0xfc, !PT ;  /* 0x000000c818067812 */ /* 0x000fe200078efcff */
[--C-:B------:R-:W-:Y:S01]  /*1580*/  @!P1 IMAD.IADD R8, R8, 0x1, -R23.reuse ;  /* 0x0000000108089824 */ /* 0x100fe200078e0a17 */
[----:B------:R1:W-:Y:S01]  /*1590*/  STL [R1+0xac], R0 ;  /* 0x0000ac0001007387 */ /* 0x0003e20000100800 */
[C---:B------:R-:W-:Y:S01]  /*15a0*/  ISETP.GT.U32.AND P1, PT, R23.reuse, R3, PT ;  /* 0x000000031700720c */ /* 0x040fe20003f24070 */
[C---:B------:R-:W-:Y:S01]  /*15b0*/  IMAD R2, R23.reuse, R7, R2 ;  /* 0x0000000717027224 */ /* 0x040fe200078e0202 */
[----:B------:R-:W-:Y:S01]  /*15c0*/  ISETP.GT.U32.AND P3, PT, R23, R12, PT ;  /* 0x0000000c1700720c */ /* 0x000fe20003f64070 */
[----:B------:R-:W-:Y:S01]  /*15d0*/  @!P0 IMAD.IADD R11, R11, 0x1, -R23 ;  /* 0x000000010b0b8824 */ /* 0x000fe200078e0a17 */
[----:B------:R-:W-:Y:S01]  /*15e0*/  IABS R7, R5 ;  /* 0x0000000500077213 */ /* 0x000fe20000000000 */
[----:B------:R-:W-:Y:S01]  /*15f0*/  IMAD.HI.U32 R13, R25, R10, RZ ;  /* 0x0000000a190d7227 */ /* 0x000fe200078e00ff */
[----:B0-----:R-:W-:-:S02]  /*1600*/  LOP3.LUT R15, R24, 0xa8, RZ, 0xfc, !PT ;  /* 0x000000a8180f7812 */ /* 0x001fc400078efcff */
[C---:B------:R-:W-:Y:S01]  /*1610*/  ISETP.GT.U32.AND P0, PT, R23.reuse, R11, PT ;  /* 0x0000000b1700720c */ /* 0x040fe20003f04070 */
[----:B-1----:R-:W-:Y:S01]  /*1620*/  IMAD.MOV.U32 R0, RZ, RZ, R8 ;  /* 0x000000ffff007224 */ /* 0x002fe200078e0008 */
[----:B------:R-:W-:Y:S01]  /*1630*/  IABS R8, R6 ;  /* 0x0000000600087213 */ /* 0x000fe20000000000 */
[----:B------:R-:W-:Y:S02]  /*1640*/  IMAD.MOV R13, RZ, RZ, -R13 ;  /* 0x000000ffff0d7224 */ /* 0x000fe400078e0a0d */
[----:B------:R-:W-:Y:S01]  /*1650*/  @!P2 IMAD.MOV R0, RZ, RZ, -R0 ;  /* 0x000000ffff00a224 */ /* 0x000fe200078e0a00 */
[----:B------:R-:W-:Y:S01]  /*1660*/  ISETP.GT.U32.AND P2, PT, R23, R2, PT ;  /* 0x000000021700720c */ /* 0x000fe20003f44070 */
[--C-:B------:R-:W-:Y:S02]  /*1670*/  @!P1 IMAD.IADD R3, R3, 0x1, -R23.reuse ;  /* 0x0000000103039824 */ /* 0x100fe400078e0a17 */
[--C-:B------:R-:W-:Y:S01]  /*1680*/  @!P3 IMAD.IADD R12, R12, 0x1, -R23.reuse ;  /* 0x000000010c0cb824 */ /* 0x100fe200078e0a17 */
[----:B------:R0:W-:Y:S01]  /*1690*/  STL [R1+0xa8], R0 ;  /* 0x0000a80001007387 */ /* 0x0001e20000100800 */
[C---:B------:R-:W-:Y:S01]  /*16a0*/  IMAD R10, R23.reuse, R13, R10 ;  /* 0x0000000d170a7224 */ /* 0x040fe200078e020a */
[----:B------:R-:W-:Y:S01]  /*16b0*/  ISETP.GT.U32.AND P1, PT, R23, R3, PT ;  /* 0x000000031700720c */ /* 0x000fe20003f24070 */
[----:B------:R-:W-:Y:S01]  /*16c0*/  @!P0 IMAD.IADD R11, R11, 0x1, -R23 ;  /* 0x000000010b0b8824 */ /* 0x000fe200078e0a17 */
[----:B------:R-:W-:-:S02]  /*16d0*/  ISETP.GT.U32.AND P3, PT, R23, R12, PT ;  /* 0x0000000c1700720c */ /* 0x000fc40003f64070 */
[----:B------:R-:W-:Y:S01]  /*16e0*/  ISETP.GE.AND P0, PT, R9, RZ, PT ;  /* 0x000000ff0900720c */ /* 0x000fe20003f06270 */
[----:B------:R-:W-:Y:S02]  /*16f0*/  IMAD.MOV.U32 R14, RZ, RZ, R11 ;  /* 0x000000ffff0e7224 */ /* 0x000fe400078e000b */
[----:B------:R-:W-:Y:S02]  /*1700*/  @!P2 IMAD.IADD R2, R2, 0x1, -R23 ;  /* 0x000000010202a824 */ /* 0x000fe400078e0a17 */
[----:B------:R-:W-:-:S03]  /*1710*/  IMAD.HI.U32 R9, R25, R7, RZ ;  /* 0x0000000719097227 */ /* 0x000fc600078e00ff */
[----:B------:R-:W-:Y:S01]  /*1720*/  ISETP.GT.U32.AND P2, PT, R23, R2, PT ;  /* 0x000000021700720c */ /* 0x000fe20003f44070 */
[----:B------:R-:W-:Y:S01]  /*1730*/  @!P6 IMAD.MOV R14, RZ, RZ, -R14 ;  /* 0x000000ffff0ee224 */ /* 0x000fe200078e0a0e */
[----:B------:R-:W-:Y:S01]  /*1740*/  ISETP.GE.AND P6, PT, R4, RZ, PT ;  /* 0x000000ff0400720c */ /* 0x000fe20003fc6270 */
[----:B------:R-:W-:Y:S02]  /*1750*/  IMAD.MOV R4, RZ, RZ, -R9 ;  /* 0x000000ffff047224 */ /* 0x000fe400078e0a09 */
[--C-:B------:R-:W-:Y:S01]  /*1760*/  @!P1 IMAD.IADD R3, R3, 0x1, -R23.reuse ;  /* 0x0000000103039824 */ /* 0x100fe200078e0a17 */
[----:B------:R-:W-:Y:S01]  /*1770*/  ISETP.GE.AND P1, PT, R6, RZ, PT ;  /* 0x000000ff0600720c */ /* 0x000fe20003f26270 */
[----:B------:R-:W-:Y:S01]  /*1780*/  @!P3 IMAD.IADD R12, R12, 0x1, -R23 ;  /* 0x000000010c0cb824 */ /* 0x000fe200078e0a17 */
[C---:B------:R-:W-:Y:S01]  /*1790*/  ISETP.GT.U32.AND P3, PT, R23.reuse, R10, PT ;  /* 0x0000000a1700720c */ /* 0x040fe20003f64070 */
[C---:B------:R-:W-:Y:S01]  /*17a0*/  IMAD R6, R23.reuse, R4, R7 ;  /* 0x0000000417067224 */ /* 0x040fe200078e0207 */
[----:B------:R-:W-:Y:S01]  /*17b0*/  LOP3.LUT R4, R24, 0xc4, RZ, 0xfc, !PT ;  /* 0x000000c418047812 */ /* 0x000fe200078efcff */
[----:B0-----:R-:W-:Y:S01]  /*17c0*/  IMAD.MOV.U32 R0, RZ, RZ, R12 ;  /* 0x000000ffff007224 */ /* 0x001fe200078e000c */
[----:B------:R-:W-:Y:S01]  /*17d0*/  STL [R1+0xa4], R14 ;  /* 0x0000a40e01007387 */ /* 0x000fe20000100800 */
[----:B------:R-:W-:Y:S01]  /*17e0*/  @!P2 IMAD.IADD R2, R2, 0x1, -R23 ;  /* 0x000000010202a824 */ /* 0x000fe200078e0a17 */
[----:B------:R-:W-:Y:S01]  /*17f0*/  ISETP.GT.U32.AND P2, PT, R23, R6, PT ;  /* 0x000000061700720c */ /* 0x000fe20003f44070 */
[----:B------:R-:W-:Y:S01]  /*1800*/  IMAD.HI.U32 R11, R25, R8, RZ ;  /* 0x00000008190b7227 */ /* 0x000fe200078e00ff */
[----:B------:R-:W-:-:S03]  /*1810*/  IABS R7, R4 ;  /* 0x0000000400077213 */ /* 0x000fc60000000000 */
[----:B------:R-:W-:Y:S01]  /*1820*/  IMAD.MOV.U32 R12, RZ, RZ, R3 ;  /* 0x000000ffff0c7224 */ /* 0x000fe200078e0003 */
[----:B------:R-:W-:Y:S01]  /*1830*/  LOP3.LUT R3, R24, 0xc0, RZ, 0xfc, !PT ;  /* 0x000000c018037812 */ /* 0x000fe200078efcff */
[----:B------:R-:W-:Y:S02]  /*1840*/  @!P3 IMAD.IADD R10, R10, 0x1, -R23 ;  /* 0x000000010a0ab824 */ /* 0x000fe400078e0a17 */
[----:B------:R-:W-:Y:S01]  /*1850*/  @!P4 IMAD.MOV R0, RZ, RZ, -R0 ;  /* 0x000000ffff00c224 */ /* 0x000fe200078e0a00 */
[----:B------:R-:W-:Y:S01]  /*1860*/  ISETP.GE.AND P4, PT, R5, RZ, PT ;  /* 0x000000ff0500720c */ /* 0x000fe20003f86270 */
[----:B------:R-:W-:Y:S01]  /*1870*/  IMAD.MOV R11, RZ, RZ, -R11 ;  /* 0x000000ffff0b7224 */ /* 0x000fe200078e0a0b */
[----:B------:R-:W-:Y:S01]  /*1880*/  ISETP.GT.U32.AND P3, PT, R23, R10, PT ;  /* 0x0000000a1700720c */ /* 0x000fe20003f64070 */
[----:B------:R-:W-:Y:S01]  /*1890*/  @!P2 IMAD.IADD R6, R6, 0x1, -R23 ;  /* 0x000000010606a824 */ /* 0x000fe200078e0a17 */
[----:B------:R-:W-:Y:S01]  /*18a0*/  IABS R18, R3 ;  /* 0x0000000300127213 */ /* 0x000fe20000000000 */
[----:B------:R-:W-:Y:S01]  /*18b0*/  IMAD.HI.U32 R5, R25, R7, RZ ;  /* 0x0000000719057227 */ /* 0x000fe200078e00ff */
[----:B------:R0:W-:Y:S02]  /*18c0*/  STL [R1+0xa0], R0 ;  /* 0x0000a00001007387 */ /* 0x0001e40000100800 */
[C---:B------:R-:W-:Y:S01]  /*18d0*/  ISETP.GT.U32.AND P2, PT, R23.reuse, R6, PT ;  /* 0x000000061700720c */ /* 0x040fe20003f44070 */
[----:B------:R-:W-:-:S02]  /*18e0*/  IMAD R8, R23, R11, R8 ;  /* 0x0000000b17087224 */ /* 0x000fc400078e0208 */
[----:B------:R-:W-:Y:S02]  /*18f0*/  IMAD.MOV R5, RZ, RZ, -R5 ;  /* 0x000000ffff057224 */ /* 0x000fe400078e0a05 */
[----:B------:R-:W-:Y:S01]  /*1900*/  @!P5 IMAD.MOV R12, RZ, RZ, -R12 ;  /* 0x000000ffff0cd224 */ /* 0x000fe200078e0a0c */
[----:B------:R-:W-:Y:S01]  /*1910*/  ISETP.GE.AND P5, PT, R4, RZ, PT ;  /* 0x000000ff0400720c */ /* 0x000fe20003fa6270 */
[----:B------:R-:W-:Y:S01]  /*1920*/  @!P3 IMAD.IADD R10, R10, 0x1, -R23 ;  /* 0x000000010a0ab824 */ /* 0x000fe200078e0a17 */
[----:B------:R-:W-:Y:S01]  /*1930*/  ISETP.GT.U32.AND P3, PT, R23, R8, PT ;  /* 0x000000081700720c */ /* 0x000fe20003f64070 */
[----:B0-----:R-:W-:Y:S01]  /*1940*/  IMAD.MOV.U32 R0, RZ, RZ, R2 ;  /* 0x000000ffff007224 */ /* 0x001fe200078e0002 */
[----:B------:R-:W-:Y:S01]  /*1950*/  LOP3.LUT R4, R24, 0xb8, RZ, 0xfc, !PT ;  /* 0x000000b818047812 */ /* 0x000fe200078efcff */
[----:B------:R-:W-:Y:S01]  /*1960*/  IMAD.HI.U32 R2, R25, R18, RZ ;  /* 0x0000001219027227 */ /* 0x000fe200078e00ff */
[----:B------:R0:W-:Y:S02]  /*1970*/  STL [R1+0x9c], R12 ;  /* 0x00009c0c01007387 */ /* 0x0001e40000100800 */
[----:B------:R-:W-:Y:S01]  /*1980*/  IABS R13, R4 ;  /* 0x00000004000d7213 */ /* 0x000fe20000000000 */
[----:B------:R-:W-:-:S02]  /*1990*/  IMAD R7, R23, R5, R7 ;  /* 0x0000000517077224 */ /* 0x000fc400078e0207 */
[----:B------:R-:W-:Y:S02]  /*19a0*/  IMAD.MOV R2, RZ, RZ, -R2 ;  /* 0x000000ffff027224 */ /* 0x000fe400078e0a02 */
[----:B------:R-:W-:Y:S01]  /*19b0*/  @!P2 IMAD.IADD R6, R6, 0x1, -R23 ;  /* 0x000000010606a824 */ /* 0x000fe200078e0a17 */
[C---:B------:R-:W-:Y:S01]  /*19c0*/  ISETP.GT.U32.AND P2, PT, R23.reuse, R7, PT ;  /* 0x000000071700720c */ /* 0x040fe20003f44070 */
[----:B------:R-:W-:Y:S01]  /*19d0*/  IMAD R18, R23, R2, R18 ;  /* 0x0000000217127224 */ /* 0x000fe200078e0212 */
[----:B0-----:R-:W-:Y:S01]  /*19e0*/  IABS R12, R17 ;  /* 0x00000011000c7213 */ /* 0x001fe20000000000 */
[----:B------:R-:W-:Y:S01]  /*19f0*/  IMAD.MOV.U32 R11, RZ, RZ, R10 ;  /* 0x000000ffff0b7224 */ /* 0x000fe200078e000a */
[----:B------:R-:W-:Y:S01]  /*1a00*/  LOP3.LUT R10, R24, 0xa4, RZ, 0xfc, !PT ;  /* 0x000000a4180a7812 */ /* 0x000fe200078efcff */
[----:B------:R-:W-:Y:S01]  /*1a10*/  @!P0 IMAD.MOV R0, RZ, RZ, -R0 ;  /* 0x000000ffff008224 */ /* 0x000fe200078e0a00 */
[----:B------:R-:W-:Y:S01]  /*1a20*/  ISETP.GE.AND P0, PT, R3, RZ, PT ;  /* 0x000000ff0300720c */ /* 0x000fe20003f06270 */
[----:B------:R-:W-:Y:S01]  /*1a30*/  @!P6 IMAD.MOV R11, RZ, RZ, -R11 ;  /* 0x000000ffff0be224 */ /* 0x000fe200078e0a0b */
[----:B------:R-:W-:Y:S01]  /*1a40*/  ISETP.GT.U32.AND P6, PT, R23, R18, PT ;  /* 0x000000121700720c */ /* 0x000fe20003fc4070 */
[--C-:B------:R-:W-:Y:S01]  /*1a50*/  @!P3 IMAD.IADD R8, R8, 0x1, -R23.reuse ;  /* 0x000000010808b824 */ /* 0x100fe200078e0a17 */
[----:B------:R-:W-:Y:S01]  /*1a60*/  LOP3.LUT R3, R24, 0xbc, RZ, 0xfc, !PT ;  /* 0x000000bc18037812 */ /* 0x000fe200078efcff */
[----:B------:R-:W-:Y:S01]  /*1a70*/  IMAD.HI.U32 R2, R25, R13, RZ ;  /* 0x0000000d19027227 */ /* 0x000fe200078e00ff */
[----:B------:R0:W-:Y:S02]  /*1a80*/  STL [R1+0x98], R0 ;  /* 0x0000980001007387 */ /* 0x0001e40000100800 */
[----:B------:R-:W-:Y:S01]  /*1a90*/  ISETP.GT.U32.AND P3, PT, R23, R8, PT ;  /* 0x000000081700720c */ /* 0x000fe20003f64070 */
[----:B------:R-:W-:Y:S01]  /*1aa0*/  @!P2 IMAD.IADD R7, R7, 0x1, -R23 ;  /* 0x000000010707a824 */ /* 0x000fe200078e0a17 */
[----:B------:R-:W-:Y:S01]  /*1ab0*/  IABS R9, R3 ;  /* 0x0000000300097213 */ /* 0x000fe20000000000 */
[----:B------:R-:W-:Y:S01]  /*1ac0*/  IMAD.MOV R2, RZ, RZ, -R2 ;  /* 0x000000ffff027224 */ /* 0x000fe200078e0a02 */
[----:B------:R-:W-:Y:S01]  /*1ad0*/  STL [R1+0x94], R11 ;  /* 0x0000940b01007387 */ /* 0x000fe20000100800 */
[----:B------:R-:W-:Y:S01]  /*1ae0*/  IMAD.HI.U32 R20, R25, R12, RZ ;  /* 0x0000000c19147227 */ /* 0x000fe200078e00ff */
[----:B------:R-:W-:-:S03]  /*1af0*/  ISETP.GT.U32.AND P2, PT, R23, R7, PT ;  /* 0x000000071700720c */ /* 0x000fc60003f44070 */
[----:B------:R-:W-:-:S04]  /*1b00*/  IMAD.HI.U32 R5, R25, R9, RZ ;  /* 0x0000000919057227 */ /* 0x000fc800078e00ff */
[----:B------:R-:W-:Y:S02]  /*1b10*/  @!P6 IMAD.IADD R18, R18, 0x1, -R23 ;  /* 0x000000011212e824 */ /* 0x000fe400078e0a17 */
[----:B------:R-:W-:Y:S02]  /*1b20*/  IMAD.MOV R5, RZ, RZ, -R5 ;  /* 0x000000ffff057224 */ /* 0x000fe400078e0a05 */
[----:B------:R-:W-:Y:S01]  /*1b30*/  @!P3 IMAD.IADD R8, R8, 0x1, -R23 ;  /* 0x000000010808b824 */ /* 0x000fe200078e0a17 */
[C---:B------:R-:W-:Y:S01]  /*1b40*/  ISETP.GT.U32.AND P6, PT, R23.reuse, R18, PT ;  /* 0x000000121700720c */ /* 0x040fe20003fc4070 */
[----:B------:R-:W-:Y:S01]  /*1b50*/  IMAD R9, R23, R5, R9 ;  /* 0x0000000517097224 */ /* 0x000fe200078e0209 */
[----:B------:R-:W-:Y:S01]  /*1b60*/  ISETP.GE.AND P3, PT, R4, RZ, PT ;  /* 0x000000ff0400720c */ /* 0x000fe20003f66270 */
[----:B------:R-:W-:Y:S01]  /*1b70*/  @!P2 IMAD.IADD R7, R7, 0x1, -R23 ;  /* 0x000000010707a824 */ /* 0x000fe200078e0a17 */
[----:B------:R-:W-:Y:S01]  /*1b80*/  IABS R4, R16 ;  /* 0x0000001000047213 */ /* 0x000fe20000000000 */
[----:B0-----:R-:W-:Y:S01]  /*1b90*/  IMAD.MOV.U32 R0, RZ, RZ, R6 ;  /* 0x000000ffff007224 */ /* 0x001fe200078e0006 */
[C---:B------:R-:W-:Y:S01]  /*1ba0*/  ISETP.GT.U32.AND P2, PT, R23.reuse, R9, PT ;  /* 0x000000091700720c */ /* 0x040fe20003f44070 */
[----:B------:R-:W-:Y:S01]  /*1bb0*/  IMAD R13, R23, R2, R13 ;  /* 0x00000002170d7224 */ /* 0x000fe200078e020d */
[----:B------:R-:W-:Y:S01]  /*1bc0*/  IABS R5, R15 ;  /* 0x0000000f00057213 */ /* 0x000fe20000000000 */
[----:B------:R-:W-:Y:S01]  /*1bd0*/  IMAD.HI.U32 R6, R25, R4, RZ ;  /* 0x0000000419067227 */ /* 0x000fe200078e00ff */
[----:B------:R-:W-:-:S03]  /*1be0*/  IABS R2, R10 ;  /* 0x0000000a00027213 */ /* 0x000fc60000000000 */
[----:B------:R-:W-:Y:S01]  /*1bf0*/  @!P4 IMAD.MOV R0, RZ, RZ, -R0 ;  /* 0x000000ffff00c224 */ /* 0x000fe200078e0a00 */
[----:B------:R-:W-:Y:S01]  /*1c00*/  ISETP.GE.AND P4, PT, R3, RZ, PT ;  /* 0x000000ff0300720c */ /* 0x000fe20003f86270 */
[----:B------:R-:W-:Y:S01]  /*1c10*/  IMAD.MOV R6, RZ, RZ, -R6 ;  /* 0x000000ffff067224 */ /* 0x000fe200078e0a06 */
[----:B------:R-:W-:Y:S01]  /*1c20*/  LOP3.LUT R3, R24, 0xac, RZ, 0xfc, !PT ;  /* 0x000000ac18037812 */ /* 0x000fe200078efcff */
[--C-:B------:R-:W-:Y:S01]  /*1c30*/  @!P6 IMAD.IADD R18, R18, 0x1, -R23.reuse ;  /* 0x000000011212e824 */ /* 0x100fe200078e0a17 */
[C---:B------:R-:W-:Y:S01]  /*1c40*/  ISETP.GT.U32.AND P6, PT, R23.reuse, R13, PT ;  /* 0x0000000d1700720c */ /* 0x040fe20003fc4070 */
[----:B------:R0:W-:Y:S01]  /*1c50*/  STL [R1+0x90], R0 ;  /* 0x0000900001007387 */ /* 0x0001e20000100800 */
[----:B------:R-:W-:Y:S01]  /*1c60*/  IMAD R4, R23, R6, R4 ;  /* 0x0000000617047224 */ /* 0x000fe200078e0204 */
[----:B------:R-:W-:Y:S01]  /*1c70*/  IABS R14, R3 ;  /* 0x00000003000e7213 */ /* 0x000fe20000000000 */
[----:B------:R-:W-:Y:S02]  /*1c80*/  IMAD.MOV R20, RZ, RZ, -R20 ;  /* 0x000000ffff147224 */ /* 0x000fe400078e0a14 */
[----:B------:R-:W-:Y:S01]  /*1c90*/  @!P2 IMAD.IADD R9, R9, 0x1, -R23 ;  /* 0x000000010909a824 */ /* 0x000fe200078e0a17 */
[C---:B------:R-:W-:Y:S01]  /*1ca0*/  ISETP.GT.U32.AND P2, PT, R23.reuse, R4, PT ;  /* 0x000000041700720c */ /* 0x040fe20003f44070 */
[----:B------:R-:W-:-:S02]  /*1cb0*/  IMAD R12, R23, R20, R12 ;  /* 0x00000014170c7224 */ /* 0x000fc400078e020c */
[----:B------:R-:W-:-:S04]  /*1cc0*/  IMAD.HI.U32 R19, R25, R14, RZ ;  /* 0x0000000e19137227 */ /* 0x000fc800078e00ff */
[----:B0-----:R-:W-:Y:S01]  /*1cd0*/  IMAD.MOV.U32 R0, RZ, RZ, R8 ;  /* 0x000000ffff007224 */ /* 0x001fe200078e0008 */
[----:B------:R-:W-:Y:S01]  /*1ce0*/  LOP3.LUT R8, R24, 0x9c, RZ, 0xfc, !PT ;  /* 0x0000009c18087812 */ /* 0x000fe200078efcff */
[----:B------:R-:W-:Y:S01]  /*1cf0*/  @!P6 IMAD.IADD R13, R13, 0x1, -R23 ;  /* 0x000000010d0de824 */ /* 0x000fe200078e0a17 */
[C---:B------:R-:W-:Y:S01]  /*1d00*/  ISETP.GT.U32.AND P6, PT, R23.reuse, R12, PT ;  /* 0x0000000c1700720c */ /* 0x040fe20003fc4070 */
[----:B------:R-:W-:Y:S01]  /*1d10*/  @!P1 IMAD.MOV R0, RZ, RZ, -R0 ;  /* 0x000000ffff009224 */ /* 0x000fe200078e0a00 */
[----:B------:R-:W-:Y:S01]  /*1d20*/  ISETP.GT.U32.AND P1, PT, R23, R9, PT ;  /* 0x000000091700720c */ /* 0x000fe20003f24070 */
[----:B------:R-:W-:-:S03]  /*1d30*/  IMAD.HI.U32 R6, R25, R5, RZ ;  /* 0x0000000519067227 */ /* 0x000fc600078e00ff */
[----:B------:R0:W-:Y:S01]  /*1d40*/  STL [R1+0x8c], R0 ;  /* 0x00008c0001007387 */ /* 0x0001e20000100800 */
[----:B------:R-:W-:Y:S02]  /*1d50*/  IMAD.MOV R19, RZ, RZ, -R19 ;  /* 0x000000ffff137224 */ /* 0x000fe400078e0a13 */
[----:B------:R-:W-:Y:S02]  /*1d60*/  IMAD.MOV R20, RZ, RZ, -R6 ;  /* 0x000000ffff147224 */ /* 0x000fe400078e0a06 */
[----:B------:R-:W-:Y:S01]  /*1d70*/  @!P2 IMAD.IADD R4, R4, 0x1, -R23 ;  /* 0x000000010404a824 */ /* 0x000fe200078e0a17 */
[C---:B------:R-:W-:Y:S01]  /*1d80*/  ISETP.GT.U32.AND P2, PT, R23.reuse, R13, PT ;  /* 0x0000000d1700720c */ /* 0x040fe20003f44070 */
[C---:B------:R-:W-:Y:S02]  /*1d90*/  IMAD R6, R23.reuse, R19, R14 ;  /* 0x0000001317067224 */ /* 0x040fe400078e020e */
[----:B------:R-:W-:Y:S02]  /*1da0*/  IMAD R5, R23, R20, R5 ;  /* 0x0000001417057224 */ /* 0x000fe400078e0205 */
[----:B0-----:R-:W-:Y:S01]  /*1db0*/  IMAD.MOV.U32 R0, RZ, RZ, R7 ;  /* 0x000000ffff007224 */ /* 0x001fe200078e0007 */
[----:B------:R-:W-:Y:S01]  /*1dc0*/  IABS R7, R8 ;  /* 0x0000000800077213 */ /* 0x000fe20000000000 */
[----:B------:R-:W-:-:S04]  /*1dd0*/  IMAD.HI.U32 R11, R25, R2, RZ ;  /* 0x00000002190b7227 */ /* 0x000fc800078e00ff */
[----:B------:R-:W-:Y:S01]  /*1de0*/  @!P5 IMAD.MOV R0, RZ, RZ, -R0 ;  /* 0x000000ffff00d224 */ /* 0x000fe200078e0a00 */
[----:B------:R-:W-:Y:S01]  /*1df0*/  ISETP.GT.U32.AND P5, PT, R23, R4, PT ;  /* 0x000000041700720c */ /* 0x000fe20003fa4070 */
[--C-:B------:R-:W-:Y:S02]  /*1e00*/  @!P6 IMAD.IADD R12, R12, 0x1, -R23.reuse ;  /* 0x000000010c0ce824 */ /* 0x100fe400078e0a17 */
[----:B------:R-:W-:Y:S01]  /*1e10*/  @!P1 IMAD.IADD R9, R9, 0x1, -R23 ;  /* 0x0000000109099824 */ /* 0x000fe200078e0a17 */
[----:B------:R0:W-:Y:S01]  /*1e20*/  STL [R1+0x88], R0 ;  /* 0x0000880001007387 */ /* 0x0001e20000100800 */
[C---:B------:R-:W-:Y:S01]  /*1e30*/  ISETP.GT.U32.AND P1, PT, R23.reuse, R5, PT ;  /* 0x000000051700720c */ /* 0x040fe20003f24070 */
[----:B------:R-:W-:Y:S01]  /*1e40*/  IMAD.MOV R14, RZ, RZ, -R11 ;  /* 0x000000ffff0e7224 */ /* 0x000fe200078e0a0b */
[----:B------:R-:W-:Y:S01]  /*1e50*/  ISETP.GT.U32.AND P6, PT, R23, R12, PT ;  /* 0x0000000c1700720c */ /* 0x000fe20003fc4070 */
[----:B------:R-:W-:Y:S01]  /*1e60*/  @!P2 IMAD.IADD R13, R13, 0x1, -R23 ;  /* 0x000000010d0da824 */ /* 0x000fe200078e0a17 */
[----:B------:R-:W-:Y:S01]  /*1e70*/  LOP3.LUT R11, R24, 0xa0, RZ, 0xfc, !PT ;  /* 0x000000a0180b7812 */ /* 0x000fe200078efcff */
[C---:B------:R-:W-:Y:S01]  /*1e80*/  IMAD R2, R23.reuse, R14, R2 ;  /* 0x0000000e17027224 */ /* 0x040fe200078e0202 */
[----:B------:R-:W-:Y:S01]  /*1e90*/  ISETP.GE.AND P2, PT, R16, RZ, PT ;  /* 0x000000ff1000720c */ /* 0x000fe20003f46270 */
[----:B------:R-:W-:Y:S01]  /*1ea0*/  IMAD.MOV.U32 R19, RZ, RZ, R9 ;  /* 0x000000ffff137224 */ /* 0x000fe200078e0009 */
[----:B------:R-:W-:Y:S01]  /*1eb0*/  IABS R14, R11 ;  /* 0x0000000b000e7213 */ /* 0x000fe20000000000 */
[----:B0-----:R-:W-:Y:S01]  /*1ec0*/  IMAD.MOV.U32 R0, RZ, RZ, R18 ;  /* 0x000000ffff007224 */ /* 0x001fe200078e0012 */
[----:B------:R-:W-:Y:S01]  /*1ed0*/  LOP3.LUT R9, R24, 0x98, RZ, 0xfc, !PT ;  /* 0x0000009818097812 */ /* 0x000fe200078efcff */
[--C-:B------:R-:W-:Y:S01]  /*1ee0*/  @!P5 IMAD.IADD R4, R4, 0x1, -R23.reuse ;  /* 0x000000010404d824 */ /* 0x100fe200078e0a17 */
[C---:B------:R-:W-:Y:S01]  /*1ef0*/  ISETP.GT.U32.AND P5, PT, R23.reuse, R2, PT ;  /* 0x000000021700720c */ /* 0x040fe20003fa4070 */
[----:B------:R-:W-:Y:S01]  /*1f00*/  @!P0 IMAD.MOV R0, RZ, RZ, -R0 ;  /* 0x000000ffff008224 */ /* 0x000fe200078e0a00 */
[----:B------:R-:W-:Y:S01]  /*1f10*/  ISETP.GT.U32.AND P0, PT, R23, R6, PT ;  /* 0x000000061700720c */ /* 0x000fe20003f04070 */
[--C-:B------:R-:W-:Y:S01]  /*1f20*/  @!P1 IMAD.IADD R5, R5, 0x1, -R23.reuse ;  /* 0x0000000105059824 */ /* 0x100fe200078e0a17 */
[----:B------:R-:W-:Y:S01]  /*1f30*/  ISETP.GE.AND P1, PT, R15, RZ, PT ;  /* 0x000000ff0f00720c */ /* 0x000fe20003f26270 */
[----:B------:R-:W-:Y:S01]  /*1f40*/  @!P6 IMAD.IADD R12, R12, 0x1, -R23 ;  /* 0x000000010c0ce824 */ /* 0x000fe200078e0a17 */
[----:B------:R0:W-:Y:S01]  /*1f50*/  STL [R1+0x84], R0 ;  /* 0x0000840001007387 */ /* 0x0001e20000100800 */
[----:B------:R-:W-:Y:S01]  /*1f60*/  ISETP.GE.AND P6, PT, R17, RZ, PT ;  /* 0x000000ff1100720c */ /* 0x000fe20003fc6270 */
[----:B------:R-:W-:-:S02]  /*1f70*/  @!P4 IMAD.MOV R19, RZ, RZ, -R19 ;  /* 0x000000ffff13c224 */ /* 0x000fc400078e0a13 */
[----:B------:R-:W-:-:S03]  /*1f80*/  IMAD.HI.U32 R18, R25, R14, RZ ;  /* 0x0000000e19127227 */ /* 0x000fc600078e00ff */
[----:B------:R-:W-:Y:S01]  /*1f90*/  STL [R1+0x80], R19 ;  /* 0x0000801301007387 */ /* 0x000fe20000100800 */
[----:B------:R-:W-:-:S04]  /*1fa0*/  IMAD.HI.U32 R16, R25, R7, RZ ;  /* 0x0000000719107227 */ /* 0x000fc800078e00ff */
[----:B------:R-:W-:Y:S01]  /*1fb0*/  @!P0 IMAD.IADD R6, R6, 0x1, -R23 ;  /* 0x0000000106068824 */ /* 0x000fe200078e0a17 */
[----:B------:R-:W-:Y:S01]  /*1fc0*/  ISETP.GE.AND P0, PT, R3, RZ, PT ;  /* 0x000000ff0300720c */ /* 0x000fe20003f06270 */
[----:B0-----:R-:W-:Y:S02]  /*1fd0*/  IMAD.MOV.U32 R0, RZ, RZ, R13 ;  /* 0x000000ffff007224 */ /* 0x001fe400078e000d */
[----:B------:R-:W-:Y:S01]  /*1fe0*/  IMAD.MOV R18, RZ, RZ, -R18 ;  /* 0x000000ffff127224 */ /* 0x000fe200078e0a12 */
[C---:B------:R-:W-:Y:S01]  /*1ff0*/  ISETP.GT.U32.AND P4, PT, R23.reuse, R6, PT ;  /* 0x000000061700720c */ /* 0x040fe20003f84070 */
[----:B------:R-:W-:Y:S01]  /*2000*/  @!P3 IMAD.MOV R0, RZ, RZ, -R0 ;  /* 0x000000ffff00b224 */ /* 0x000fe200078e0a00 */
[C---:B------:R-:W-:Y:S01]  /*2010*/  ISETP.GT.U32.AND P3, PT, R23.reuse, R5, PT ;  /* 0x000000051700720c */ /* 0x040fe20003f64070 */
[----:B------:R-:W-:Y:S02]  /*2020*/  @!P5 IMAD.IADD R2, R2, 0x1, -R23 ;  /* 0x000000010202d824 */ /* 0x000fe400078e0a17 */
[----:B------:R-:W-:Y:S01]  /*2030*/  IMAD.MOV.U32 R13, RZ, RZ, R4 ;  /* 0x000000ffff0d7224 */ /* 0x000fe200078e0004 */
[----:B------:R0:W-:Y:S01]  /*2040*/  STL [R1+0x7c], R0 ;  /* 0x00007c0001007387 */ /* 0x0001e20000100800 */
[----:B------:R-:W-:Y:S01]  /*2050*/  IMAD.MOV R16, RZ, RZ, -R16 ;  /* 0x000000ffff107224 */ /* 0x000fe200078e0a10 */
[C---:B------:R-:W-:Y:S01]  /*2060*/  ISETP.GT.U32.AND P5, PT, R23.reuse, R2, PT ;  /* 0x000000021700720c */ /* 0x040fe20003fa4070 */
[----:B------:R-:W-:Y:S01]  /*2070*/  IMAD R3, R23, R18, R14 ;  /* 0x0000001217037224 */ /* 0x000fe200078e020e */
[----:B------:R-:W-:Y:S01]  /*2080*/  LOP3.LUT R4, R24, 0x94, RZ, 0xfc, !PT ;  /* 0x0000009418047812 */ /* 0x000fe200078efcff */
[----:B------:R-:W-:-:S02]  /*2090*/  @!P2 IMAD.MOV R13, RZ, RZ, -R13 ;  /* 0x000000ffff0da224 */ /* 0x000fc400078e0a0d */
[C---:B------:R-:W-:Y:S01]  /*20a0*/  IMAD R7, R23.reuse, R16, R7 ;  /* 0x0000001017077224 */ /* 0x040fe200078e0207 */
[C---:B------:R-:W-:Y:S01]  /*20b0*/  ISETP.GT.U32.AND P2, PT, R23.reuse, R3, PT ;  /* 0x000000031700720c */ /* 0x040fe20003f44070 */
[--C-:B------:R-:W-:Y:S01]  /*20c0*/  @!P4 IMAD.IADD R6, R6, 0x1, -R23.reuse ;  /* 0x000000010606c824 */ /* 0x100fe200078e0a17 */
[----:B------:R-:W-:Y:S01]  /*20d0*/  STL [R1+0x78], R13 ;  /* 0x0000780d01007387 */ /* 0x000fe20000100800 */
[----:B0-----:R-:W-:Y:S01]  /*20e0*/  IMAD.MOV.U32 R0, RZ, RZ, R12 ;  /* 0x000000ffff007224 */ /* 0x001fe200078e000c */
[----:B------:R-:W-:Y:S01]  /*20f0*/  ISETP.GT.U32.AND P4, PT, R23, R7, PT ;  /* 0x000000071700720c */ /* 0x000fe20003f84070 */
[--C-:B------:R-:W-:Y:S01]  /*2100*/  @!P3 IMAD.IADD R5, R5, 0x1, -R23.reuse ;  /* 0x000000010505b824 */ /* 0x100fe200078e0a17 */
[----:B------:R-:W-:Y:S01]  /*2110*/  ISETP.GE.AND P3, PT, R11, RZ, PT ;  /* 0x000000ff0b00720c */ /* 0x000fe20003f66270 */
[----:B------:R-:W-:Y:S01]  /*2120*/  @!P6 IMAD.MOV R0, RZ, RZ, -R0 ;  /* 0x000000ffff00e224 */ /* 0x000fe200078e0a00 */
[----:B------:R-:W-:Y:S01]  /*2130*/  ISETP.GE.AND P6, PT, R10, RZ, PT ;  /* 0x000000ff0a00720c */ /* 0x000fe20003fc6270 */
[----:B------:R-:W-:Y:S01]  /*2140*/  IMAD.MOV.U32 R12, RZ, RZ, R6 ;  /* 0x000000ffff0c7224 */ /* 0x000fe200078e0006 */
[----:B------:R-:W-:Y:S01]  /*2150*/  IABS R10, R9 ;  /* 0x00000009000a7213 */ /* 0x000fe20000000000 */
[----:B------:R-:W-:Y:S01]  /*2160*/  @!P5 IMAD.IADD R2, R2, 0x1, -R23 ;  /* 0x000000010202d824 */ /* 0x000fe200078e0a17 */
[----:B------:R0:W-:Y:S01]  /*2170*/  STL [R1+0x74], R0 ;  /* 0x0000740001007387 */ /* 0x0001e20000100800 */
[----:B------:R-:W-:Y:S01]  /*2180*/  @!P0 IMAD.MOV R12, RZ, RZ, -R12 ;  /* 0x000000ffff0c8224 */ /* 0x000fe200078e0a0c */
[----:B------:R-:W-:Y:S01]  /*2190*/  IABS R14, R4 ;  /* 0x00000004000e7213 */ /* 0x000fe20000000000 */
[----:B------:R-:W-:Y:S01]  /*21a0*/  IMAD.HI.U32 R11, R25, R10, RZ ;  /* 0x0000000a190b7227 */ /* 0x000fe200078e00ff */
[----:B------:R-:W-:-:S02]  /*21b0*/  ISETP.GE.AND P5, PT, R8, RZ, PT ;  /* 0x000000ff0800720c */ /* 0x000fc40003fa6270 */
[----:B------:R1:W-:Y:S01]  /*21c0*/  STL [R1+0x70], R12 ;  /* 0x0000700c01007387 */ /* 0x0003e20000100800 */
[----:B------:R-:W-:Y:S02]  /*21d0*/  IMAD.MOV R11, RZ, RZ, -R11 ;  /* 0x000000ffff0b7224 */ /* 0x000fe400078e0a0b */
[----:B------:R-:W-:Y:S01]  /*21e0*/  @!P2 IMAD.IADD R3, R3, 0x1, -R23 ;  /* 0x000000010303a824 */ /* 0x000fe200078e0a17 */
[----:B------:R-:W-:Y:S01]  /*21f0*/  ISETP.GE.AND P2, PT, R9, RZ, PT ;  /* 0x000000ff0900720c */ /* 0x000fe20003f46270 */
[----:B0-----:R-:W-:Y:S02]  /*2200*/  IMAD.MOV.U32 R0, RZ, RZ, R5 ;  /* 0x000000ffff007224 */ /* 0x001fe400078e0005 */
[C---:B------:R-:W-:Y:S01]  /*2210*/  IMAD R11, R23.reuse, R11, R10 ;  /* 0x0000000b170b7224 */ /* 0x040fe200078e020a */
[----:B------:R-:W-:Y:S01]  /*2220*/  ISETP.GT.U32.AND P0, PT, R23, R3, PT ;  /* 0x000000031700720c */ /* 0x000fe20003f04070 */
[----:B------:R-:W-:Y:S01]  /*2230*/  @!P1 IMAD.MOV R0, RZ, RZ, -R0 ;  /* 0x000000ffff009224 */ /* 0x000fe200078e0a00 */
[----:B-1----:R-:W-:Y:S01]  /*2240*/  LOP3.LUT R12, R24, 0x90, RZ, 0xfc, !PT ;  /* 0x00000090180c7812 */ /* 0x002fe200078efcff */
[----:B------:R-:W-:Y:S01]  /*2250*/  @!P4 IMAD.IADD R7, R7, 0x1, -R23 ;  /* 0x000000010707c824 */ /* 0x000fe200078e0a17 */
[----:B------:R-:W-:Y:S01]  /*2260*/  ISETP.GE.AND P4, PT, R4, RZ, PT ;  /* 0x000000ff0400720c */ /* 0x000fe20003f86270 */
[----:B------:R-:W-:Y:S01]  /*2270*/  IMAD.HI.U32 R8, R25, R14, RZ ;  /* 0x0000000e19087227 */ /* 0x000fe200078e00ff */
[----:B------:R0:W-:Y:S01]  /*2280*/  STL [R1+0x6c], R0 ;  /* 0x00006c0001007387 */ /* 0x0001e20000100800 */
[----:B------:R-:W-:-:S02]  /*2290*/  LOP3.LUT R4, R24, 0x88, RZ, 0xfc, !PT ;  /* 0x0000008818047812 */ /* 0x000fc400078efcff */
[----:B------:R-:W-:Y:S01]  /*22a0*/  ISETP.GT.U32.AND P1, PT, R23, R7, PT ;  /* 0x000000071700720c */ /* 0x000fe20003f24070 */
[----:B------:R-:W-:Y:S01]  /*22b0*/  IMAD.MOV R8, RZ, RZ, -R8 ;  /* 0x000000ffff087224 */ /* 0x000fe200078e0a08 */
[----:B------:R-:W-:Y:S02]  /*22c0*/  IABS R9, R4 ;  /* 0x0000000400097213 */ /* 0x000fe40000000000 */
[--C-:B------:R-:W-:Y:S01]  /*22d0*/  @!P0 IMAD.IADD R3, R3, 0x1, -R23.reuse ;  /* 0x0000000103038824 */ /* 0x100fe200078e0a17 */
[----:B------:R-:W-:Y:S01]  /*22e0*/  ISETP.GE.AND P0, PT, R12, RZ, PT ;  /* 0x000000ff0c00720c */ /* 0x000fe20003f06270 */
[C---:B------:R-:W-:Y:S01]  /*22f0*/  IMAD R14, R23.reuse, R8, R14 ;  /* 0x00000008170e7224 */ /* 0x040fe200078e020e */
[----:B------:R-:W-:Y:S01]  /*2300*/  IABS R12, R12 ;  /* 0x0000000c000c7213 */ /* 0x000fe20000000000 */
[----:B0-----:R-:W-:Y:S01]  /*2310*/  IMAD.MOV.U32 R0, RZ, RZ, R2 ;  /* 0x000000ffff007224 */ /* 0x001fe200078e0002 */
[C---:B------:R-:W-:Y:S02]  /*2320*/  LOP3.LUT R2, R24.reuse, 0x8c, RZ, 0xfc, !PT ;  /* 0x0000008c18027812 */ /* 0x040fe400078efcff */
[----:B------:R-:W-:Y:S01]  /*2330*/  LOP3.LUT R10, R24, 0x80, RZ, 0xfc, !PT ;  /* 0x00000080180a7812 */ /* 0x000fe200078efcff */
[----:B------:R-:W-:Y:S01]  /*2340*/  @!P6 IMAD.MOV R0, RZ, RZ, -R0 ;  /* 0x000000ffff00e224 */ /* 0x000fe200078e0a00 */
[----:B------:R-:W-:Y:S01]  /*2350*/  ISETP.GT.U32.AND P6, PT, R23, R11, PT ;  /* 0x0000000b1700720c */ /* 0x000fe20003fc4070 */
[----:B------:R-:W-:Y:S01]  /*2360*/  @!P1 IMAD.IADD R7, R7, 0x1, -R23 ;  /* 0x0000000107079824 */ /* 0x000fe200078e0a17 */
[----:B------:R-:W-:Y:S01]  /*2370*/  ISETP.GT.U32.AND P1, PT, R23, R14, PT ;  /* 0x0000000e1700720c */ /* 0x000fe20003f24070 */
[----:B------:R-:W-:Y:S01]  /*2380*/  IMAD.HI.U32 R5, R25, R12, RZ ;  /* 0x0000000c19057227 */ /* 0x000fe200078e00ff */
[----:B------:R0:W-:Y:S01]  /*2390*/  STL [R1+0x60], R0 ;  /* 0x0000600001007387 */ /* 0x0001e20000100800 */
[----:B------:R-:W-:-:S02]  /*23a0*/  IABS R6, R2 ;  /* 0x0000000200067213 */ /* 0x000fc40000000000 */
[----:B------:R-:W-:Y:S01]  /*23b0*/  IMAD.MOV R5, RZ, RZ, -R5 ;  /* 0x000000ffff057224 */ /* 0x000fe200078e0a05 */
[----:B------:R-:W-:-:S03]  /*23c0*/  IABS R13, R10 ;  /* 0x0000000a000d7213 */ /* 0x000fc60000000000 */
[----:B------:R-:W-:Y:S02]  /*23d0*/  IMAD R12, R23, R5, R12 ;  /* 0x00000005170c7224 */ /* 0x000fe400078e020c */
[----:B------:R-:W-:Y:S02]  /*23e0*/  @!P6 IMAD.IADD R11, R11, 0x1, -R23 ;  /* 0x000000010b0be824 */ /* 0x000fe400078e0a17 */
[----:B0-----:R-:W-:Y:S02]  /*23f0*/  IMAD.MOV.U32 R0, RZ, RZ, R3 ;  /* 0x000000ffff007224 */ /* 0x001fe400078e0003 */
[----:B------:R-:W-:Y:S01]  /*2400*/  @!P1 IMAD.IADD R14, R14, 0x1, -R23 ;  /* 0x000000010e0e9824 */ /* 0x000fe200078e0a17 */
[----:B------:R-:W-:Y:S01]  /*2410*/  ISETP.GT.U32.AND P6, PT, R23, R11, PT ;  /* 0x0000000b1700720c */ /* 0x000fe20003fc4070 */
[----:B------:R-:W-:Y:S01]  /*2420*/  @!P3 IMAD.MOV R0, RZ, RZ, -R0 ;  /* 0x000000ffff00b224 */ /* 0x000fe200078e0a00 */
[----:B------:R-:W-:Y:S01]  /*2430*/  ISETP.GE.AND P3, PT, R2, RZ, PT ;  /* 0x000000ff0200720c */ /* 0x000fe20003f66270 */
[----:B------:R-:W-:Y:S01]  /*2440*/  IMAD.HI.U32 R2, R25, R9, RZ ;  /* 0x0000000919027227 */ /* 0x000fe200078e00ff */
[----:B------:R-:W-:-:S02]  /*2450*/  ISETP.GT.U32.AND P1, PT, R23, R14, PT ;  /* 0x0000000e1700720c */ /* 0x000fc40003f24070 */
[----:B------:R0:W-:Y:S01]  /*2460*/  STL [R1+0x58], R0 ;  /* 0x0000580001007387 */ /* 0x0001e20000100800 */
[----:B------:R-:W-:-:S04]  /*2470*/  IMAD.HI.U32 R3, R25, R6, RZ ;  /* 0x0000000619037227 */ /* 0x000fc800078e00ff */
[----:B------:R-:W-:Y:S02]  /*2480*/  IMAD.MOV R3, RZ, RZ, -R3 ;  /* 0x000000ffff037224 */ /* 0x000fe400078e0a03 */
[----:B------:R-:W-:Y:S01]  /*2490*/  @!P6 IMAD.IADD R11, R11, 0x1, -R23 ;  /* 0x000000010b0be824 */ /* 0x000fe200078e0a17 */
[C---:B------:R-:W-:Y:S01]  /*24a0*/  ISETP.GT.U32.AND P6, PT, R23.reuse, R12, PT ;  /* 0x0000000c1700720c */ /* 0x040fe20003fc4070 */
[C---:B------:R-:W-:Y:S01]  /*24b0*/  IMAD R6, R23.reuse, R3, R6 ;  /* 0x0000000317067224 */ /* 0x040fe200078e0206 */
[C---:B------:R-:W-:Y:S01]  /*24c0*/  LOP3.LUT R3, R24.reuse, 0x78, RZ, 0xfc, !PT ;  /* 0x0000007818037812 */ /* 0x040fe200078efcff */
[----:B0-----:R-:W-:Y:S01]  /*24d0*/  IMAD.MOV.U32 R0, RZ, RZ, R7 ;  /* 0x000000ffff007224 */ /* 0x001fe200078e0007 */
[----:B------:R-:W-:Y:S01]  /*24e0*/  LOP3.LUT R7, R24, 0x7c, RZ, 0xfc, !PT ;  /* 0x0000007c18077812 */ /* 0x000fe200078efcff */
[----:B------:R-:W-:Y:S01]  /*24f0*/  @!P1 IMAD.IADD R14, R14, 0x1, -R23 ;  /* 0x000000010e0e9824 */ /* 0x000fe200078e0a17 */
[----:B------:R-:W-:Y:S01]  /*2500*/  ISETP.GT.U32.AND P1, PT, R23, R6, PT ;  /* 0x000000061700720c */ /* 0x000fe20003f24070 */
[----:B------:R-:W-:Y:S01]  /*2510*/  @!P5 IMAD.MOV R0, RZ, RZ, -R0 ;  /* 0x000000ffff00d224 */ /* 0x000fe200078e0a00 */
[----:B------:R-:W-:Y:S01]  /*2520*/  ISETP.GE.AND P5, PT, R4, RZ, PT ;  /* 0x000000ff0400720c */ /* 0x000fe20003fa6270 */
[----:B------:R-:W-:Y:S01]  /*2530*/  IMAD.MOV R4, RZ, RZ, -R2 ;  /* 0x000000ffff047224 */ /* 0x000fe200078e0a02 */
[----:B------:R-:W-:-:S02]  /*2540*/  LOP3.LUT R2, R24, 0x84, RZ, 0xfc, !PT ;  /* 0x0000008418027812 */ /* 0x000fc400078efcff */
[----:B------:R0:W-:Y:S01]  /*2550*/  STL [R1+0x50], R0 ;  /* 0x0000500001007387 */ /* 0x0001e20000100800 */
[C---:B------:R-:W-:Y:S01]  /*2560*/  IMAD R9, R23.reuse, R4, R9 ;  /* 0x0000000417097224 */ /* 0x040fe200078e0209 */
[----:B------:R-:W-:Y:S01]  /*2570*/  IABS R5, R2 ;  /* 0x0000000200057213 */ /* 0x000fe20000000000 */
[--C-:B------:R-:W-:Y:S01]  /*2580*/  @!P6 IMAD.IADD R12, R12, 0x1, -R23.reuse ;  /* 0x000000010c0ce824 */ /* 0x100fe200078e0a17 */
[----:B------:R-:W-:Y:S02]  /*2590*/  IABS R8, R7 ;  /* 0x0000000700087213 */ /* 0x000fe40000000000 */
[----:B------:R-:W-:Y:S01]  /*25a0*/  ISETP.GT.U32.AND P6, PT, R23, R9, PT ;  /* 0x000000091700720c */ /* 0x000fe20003fc4070 */
[----:B------:R-:W-:Y:S01]  /*25b0*/  @!P1 IMAD.IADD R6, R6, 0x1, -R23 ;  /* 0x0000000106069824 */ /* 0x000fe200078e0a17 */
[----:B------:R-:W-:Y:S01]  /*25c0*/  IABS R4, R3 ;  /* 0x0000000300047213 */ /* 0x000fe20000000000 */
[----:B0-----:R-:W-:Y:S02]  /*25d0*/  IMAD.MOV.U32 R0, RZ, RZ, R11 ;  /* 0x000000ffff007224 */ /* 0x001fe400078e000b */
[----:B------:R-:W-:Y:S01]  /*25e0*/  IMAD.HI.U32 R11, R25, R5, RZ ;  /* 0x00000005190b7227 */ /* 0x000fe200078e00ff */
[----:B------:R-:W-:-:S03]  /*25f0*/  ISETP.GT.U32.AND P1, PT, R23, R6, PT ;  /* 0x000000061700720c */ /* 0x000fc60003f24070 */
[----:B------:R-:W-:Y:S01]  /*2600*/  @!P2 IMAD.MOV R0, RZ, RZ, -R0 ;  /* 0x000000ffff00a224 */ /* 0x000fe200078e0a00 */
[----:B------:R-:W-:Y:S01]  /*2610*/  ISETP.GT.U32.AND P2, PT, R23, R12, PT ;  /* 0x0000000c1700720c */ /* 0x000fe20003f44070 */
[----:B------:R-:W-:Y:S02]  /*2620*/  IMAD.MOV R11, RZ, RZ, -R11 ;  /* 0x000000ffff0b7224 */ /* 0x000fe400078e0a0b */
[--C-:B------:R-:W-:Y:S01]  /*2630*/  @!P6 IMAD.IADD R9, R9, 0x1, -R23.reuse ;  /* 0x000000010909e824 */ /* 0x100fe200078e0a17 */
[----:B------:R0:W-:Y:S04]  /*2640*/  STL [R1+0x4c], R0 ;  /* 0x00004c0001007387 */ /* 0x0001e80000100800 */
[----:B------:R-:W-:Y:S01]  /*2650*/  ISETP.GT.U32.AND P6, PT, R23, R9, PT ;  /* 0x000000091700720c */ /* 0x000fe20003fc4070 */
[----:B------:R-:W-:Y:S01]  /*2660*/  @!P1 IMAD.IADD R6, R6, 0x1, -R23 ;  /* 0x0000000106069824 */ /* 0x000fe200078e0a17 */
[----:B------:R-:W-:-:S03]  /*2670*/  ISETP.GE.AND P1, PT, R10, RZ, PT ;  /* 0x000000ff0a00720c */ /* 0x000fc60003f26270 */
[----:B------:R-:W-:Y:S02]  /*2680*/  @!P2 IMAD.IADD R12, R12, 0x1, -R23 ;  /* 0x000000010c0ca824 */ /* 0x000fe400078e0a17 */
[----:B0-----:R-:W-:Y:S02]  /*2690*/  IMAD.MOV.U32 R0, RZ, RZ, R14 ;  /* 0x000000ffff007224 */ /* 0x001fe400078e000e */
[----:B------:R-:W-:-:S04]  /*26a0*/  IMAD.HI.U32 R14, R25, R13, RZ ;  /* 0x0000000d190e7227 */ /* 0x000fc800078e00ff */
[----:B------:R-:W-:Y:S01]  /*26b0*/  @!P4 IMAD.MOV R0, RZ, RZ, -R0 ;  /* 0x000000ffff00c224 */ /* 0x000fe200078e0a00 */
[----:B------:R-:W-:Y:S01]  /*26c0*/  ISETP.GE.AND P4, PT, R2, RZ, PT ;  /* 0x000000ff0200720c */ /* 0x000fe20003f86270 */
[----:B------:R-:W-:Y:S02]  /*26d0*/  IMAD R2, R23, R11, R5 ;  /* 0x0000000b17027224 */ /* 0x000fe400078e0205 */
[----:B------:R-:W-:Y:S01]  /*26e0*/  IMAD.HI.U32 R5, R25, R8, RZ ;  /* 0x0000000819057227 */ /* 0x000fe200078e00ff */
[----:B------:R0:W-:Y:S02]  /*26f0*/  STL [R1+0x48], R0 ;  /* 0x0000480001007387 */ /* 0x0001e40000100800 */
[----:B------:R-:W-:Y:S01]  /*2700*/  ISETP.GT.U32.AND P2, PT, R23, R2, PT ;  /* 0x000000021700720c */ /* 0x000fe20003f44070 */
[----:B------:R-:W-:-:S04]  /*2710*/  IMAD.HI.U32 R11, R25, R4, RZ ;  /* 0x00000004190b7227 */ /* 0x000fc800078e00ff */
[----:B------:R-:W-:Y:S02]  /*2720*/  IMAD.MOV R5, RZ, RZ, -R5 ;  /* 0x000000ffff057224 */ /* 0x000fe400078e0a05 */
[----:B------:R-:W-:Y:S02]  /*2730*/  IMAD.MOV R14, RZ, RZ, -R14 ;  /* 0x000000ffff0e7224 */ /* 0x000fe400078e0a0e */
[----:B0-----:R-:W-:Y:S02]  /*2740*/  IMAD.MOV.U32 R0, RZ, RZ, R12 ;  /* 0x000000ffff007224 */ /* 0x001fe400078e000c */
[----:B------:R-:W-:Y:S02]  /*2750*/  IMAD.MOV R11, RZ, RZ, -R11 ;  /* 0x000000ffff0b7224 */ /* 0x000fe400078e0a0b */
[----:B------:R-:W-:Y:S02]  /*2760*/  @!P0 IMAD.MOV R0, RZ, RZ, -R0 ;  /* 0x000000ffff008224 */ /* 0x000fe400078e0a00 */
[----:B------:R-:W-:Y:S01]  /*2770*/  IMAD R8, R23, R5, R8 ;  /* 0x0000000517087224 */ /* 0x000fe200078e0208 */
[----:B------:R-:W-:Y:S01]  /*2780*/  LOP3.LUT R5, R24, 0x74, RZ, 0xfc, !PT ;  /* 0x0000007418057812 */ /* 0x000fe200078efcff */
[----:B------:R-:W-:Y:S01]  /*2790*/  @!P6 IMAD.IADD R9, R9, 0x1, -R23 ;  /* 0x000000010909e824 */ /* 0x000fe200078e0a17 */
[----:B------:R0:W-:Y:S01]  /*27a0*/  STL [R1+0x44], R0 ;  /* 0x0000440001007387 */ /* 0x0001e20000100800 */
[C---:B------:R-:W-:Y:S01]  /*27b0*/  IMAD R10, R23.reuse, R14, R13 ;  /* 0x0000000e170a7224 */ /* 0x040fe200078e020d */
[C---:B------:R-:W-:Y:S01]  /*27c0*/  ISETP.GT.U32.AND P6, PT, R23.reuse, R8, PT ;  /* 0x000000081700720c */ /* 0x040fe20003fc4070 */
[C---:B------:R-:W-:Y:S01]  /*27d0*/  IMAD R4, R23.reuse, R11, R4 ;  /* 0x0000000b17047224 */ /* 0x040fe200078e0204 */
[----:B------:R-:W-:Y:S01]  /*27e0*/  IABS R11, R5 ;  /* 0x00000005000b7213 */ /* 0x000fe20000000000 */
[----:B------:R-:W-:Y:S01]  /*27f0*/  @!P2 IMAD.IADD R2, R2, 0x1, -R23 ;  /* 0x000000010202a824 */ /* 0x000fe200078e0a17 */
[----:B------:R-:W-:Y:S01]  /*2800*/  ISETP.GT.U32.AND P2, PT, R23, R10, PT ;  /* 0x0000000a1700720c */ /* 0x000fe20003f44070 */
[----:B------:R-:W-:-:S02]  /*2810*/  IMAD.MOV.U32 R12, RZ, RZ, R6 ;  /* 0x000000ffff0c7224 */ /* 0x000fc400078e0006 */
[----:B------:R-:W-:Y:S01]  /*2820*/  IMAD.MOV.U32 R6, RZ, RZ, R11 ;  /* 0x000000ffff067224 */ /* 0x000fe200078e000b */
[----:B------:R-:W-:Y:S01]  /*2830*/  ISETP.GT.U32.AND P0, PT, R23, R2, PT ;  /* 0x000000021700720c */ /* 0x000fe20003f04070 */
[----:B0-----:R-:W-:Y:S02]  /*2840*/  IMAD.MOV.U32 R0, RZ, RZ, R9 ;  /* 0x000000ffff007224 */ /* 0x001fe400078e0009 */
[----:B------:R-:W-:Y:S01]  /*2850*/  @!P3 IMAD.MOV R12, RZ, RZ, -R12 ;  /* 0x000000ffff0cb224 */ /* 0x000fe200078e0a0c */
[----:B------:R-:W-:Y:S01]  /*2860*/  ISETP.GE.AND P3, PT, R7, RZ, PT ;  /* 0x000000ff0700720c */ /* 0x000fe20003f66270 */
[----:B------:R-:W-:Y:S01]  /*2870*/  @!P5 IMAD.MOV R0, RZ, RZ, -R0 ;  /* 0x000000ffff00d224 */ /* 0x000fe200078e0a00 */
[----:B------:R-:W-:Y:S01]  /*2880*/  ISETP.GT.U32.AND P5, PT, R23, R4, PT ;  /* 0x000000041700720c */ /* 0x000fe20003fa4070 */
[----:B------:R-:W-:Y:S01]  /*2890*/  IMAD.HI.U32 R9, R25, R6, RZ ;  /* 0x0000000619097227 */ /* 0x000fe200078e00ff */
[----:B------:R-:W-:Y:S01]  /*28a0*/  LOP3.LUT R7, R24, 0x70, RZ, 0xfc, !PT ;  /* 0x0000007018077812 */ /* 0x000fe200078efcff */
[----:B------:R-:W-:Y:S02]  /*28b0*/  STL [R1+0x40], R12 ;  /* 0x0000400c01007387 */ /* 0x000fe40000100800 */
[----:B------:R-:W-:Y:S01]  /*28c0*/  @!P6 IMAD.IADD R8, R8, 0x1, -R23 ;  /* 0x000000010808e824 */ /* 0x000fe200078e0a17 */
[----:B------:R-:W-:Y:S01]  /*28d0*/  IABS R14, R7 ;  /* 0x00000007000e7213 */ /* 0x000fe20000000000 */
[----:B------:R-:W-:Y:S01]  /*28e0*/  IMAD.MOV R9, RZ, RZ, -R9 ;  /* 0x000000ffff097224 */ /* 0x000fe200078e0a09 */
[----:B------:R0:W-:Y:S01]  /*28f0*/  STL [R1+0x3c], R0 ;  /* 0x00003c0001007387 */ /* 0x0001e20000100800 */
[--C-:B------:R-:W-:Y:S01]  /*2900*/  @!P2 IMAD.IADD R10, R10, 0x1, -R23.reuse ;  /* 0x000000010a0aa824 */ /* 0x100fe200078e0a17 */
[----:B------:R-:W-:Y:S01]  /*2910*/  ISETP.GE.AND P2, PT, R5, RZ, PT ;  /* 0x000000ff0500720c */ /* 0x000fe20003f46270 */
[C---:B------:R-:W-:Y:S01]  /*2920*/  IMAD R6, R23.reuse, R9, R6 ;  /* 0x0000000917067224 */ /* 0x040fe200078e0206 */
[----:B------:R-:W-:Y:S01]  /*2930*/  LOP3.LUT R5, R24, 0x64, RZ, 0xfc, !PT ;  /* 0x0000006418057812 */ /* 0x000fe200078efcff */
[----:B------:R-:W-:Y:S01]  /*2940*/  @!P5 IMAD.IADD R4, R4, 0x1, -R23 ;  /* 0x000000010404d824 */ /* 0x000fe200078e0a17 */
[----:B------:R-:W-:Y:S01]  /*2950*/  ISETP.GT.U32.AND P5, PT, R23, R8, PT ;  /* 0x000000081700720c */ /* 0x000fe20003fa4070 */
[----:B------:R-:W-:Y:S01]  /*2960*/  IMAD.HI.U32 R9, R25, R14, RZ ;  /* 0x0000000e19097227 */ /* 0x000fe200078e00ff */
[----:B------:R-:W-:-:S02]  /*2970*/  ISETP.GT.U32.AND P6, PT, R23, R10, PT ;  /* 0x0000000a1700720c */ /* 0x000fc40003fc4070 */
[----:B------:R-:W-:Y:S01]  /*2980*/  IABS R11, R5 ;  /* 0x00000005000b7213 */ /* 0x000fe20000000000 */
[----:B------:R-:W-:Y:S01]  /*2990*/  @!P0 IMAD.IADD R2, R2, 0x1, -R23 ;  /* 0x0000000102028824 */ /* 0x000fe200078e0a17 */
[----:B------:R-:W-:Y:S01]  /*29a0*/  ISETP.GE.AND P0, PT, R3, RZ, PT ;  /* 0x000000ff0300720c */ /* 0x000fe20003f06270 */
[----:B------:R-:W-:Y:S01]  /*29b0*/  IMAD.MOV R9, RZ, RZ, -R9 ;  /* 0x000000ffff097224 */ /* 0x000fe200078e0a09 */
[C---:B------:R-:W-:Y:S01]  /*29c0*/  LOP3.LUT R3, R24.reuse, 0x6c, RZ, 0xfc, !PT ;  /* 0x0000006c18037812 */ /* 0x040fe200078efcff */
[----:B0-----:R-:W-:Y:S01]  /*29d0*/  IMAD.MOV.U32 R0, RZ, RZ, R2 ;  /* 0x000000ffff007224 */ /* 0x001fe200078e0002 */
[----:B------:R-:W-:Y:S01]  /*29e0*/  LOP3.LUT R2, R24, 0x68, RZ, 0xfc, !PT ;  /* 0x0000006818027812 */ /* 0x000fe200078efcff */
[C---:B------:R-:W-:Y:S01]  /*29f0*/  IMAD R14, R23.reuse, R9, R14 ;  /* 0x00000009170e7224 */ /* 0x040fe200078e020e */
[----:B------:R-:W-:Y:S01]  /*2a00*/  IABS R13, R3 ;  /* 0x00000003000d7213 */ /* 0x000fe20000000000 */
[----:B------:R-:W-:Y:S01]  /*2a10*/  @!P4 IMAD.MOV R0, RZ, RZ, -R0 ;  /* 0x000000ffff00c224 */ /* 0x000fe200078e0a00 */
[C---:B------:R-:W-:Y:S01]  /*2a20*/  ISETP.GT.U32.AND P4, PT, R23.reuse, R4, PT ;  /* 0x000000041700720c */ /* 0x040fe20003f84070 */
[--C-:B------:R-:W-:Y:S01]  /*2a30*/  @!P5 IMAD.IADD R8, R8, 0x1, -R23.reuse ;  /* 0x000000010808d824 */ /* 0x100fe200078e0a17 */
[C---:B------:R-:W-:Y:S01]  /*2a40*/  ISETP.GT.U32.AND P5, PT, R23.reuse, R14, PT ;  /* 0x0000000e1700720c */ /* 0x040fe20003fa4070 */
[----:B------:R-:W-:Y:S01]  /*2a50*/  @!P6 IMAD.IADD R10, R10, 0x1, -R23 ;  /* 0x000000010a0ae824 */ /* 0x000fe200078e0a17 */
[----:B------:R-:W-:Y:S01]  /*2a60*/  ISETP.GT.U32.AND P6, PT, R23, R6, PT ;  /* 0x000000061700720c */ /* 0x000fe20003fc4070 */
[----:B------:R0:W-:Y:S01]  /*2a70*/  STL [R1+0x38], R0 ;  /* 0x0000380001007387 */ /* 0x0001e20000100800 */
[----:B------:R-:W-:Y:S01]  /*2a80*/  IABS R12, R2 ;  /* 0x00000002000c7213 */ /* 0x000fe20000000000 */
[----:B------:R-:W-:-:S04]  /*2a90*/  IMAD.HI.U32 R9, R25, R13, RZ ;  /* 0x0000000d19097227 */ /* 0x000fc800078e00ff */
[----:B------:R-:W-:Y:S02]  /*2aa0*/  IMAD.MOV R9, RZ, RZ, -R9 ;  /* 0x000000ffff097224 */ /* 0x000fe400078e0a09 */
[--C-:B------:R-:W-:Y:S01]  /*2ab0*/  @!P4 IMAD.IADD R4, R4, 0x1, -R23.reuse ;  /* 0x000000010404c824 */ /* 0x100fe200078e0a17 */
[----:B------:R-:W-:Y:S01]  /*2ac0*/  ISETP.GE.AND P4, PT, R7, RZ, PT ;  /* 0x000000ff0700720c */ /* 0x000fe20003f86270 */
[----:B0-----:R-:W-:Y:S02]  /*2ad0*/  IMAD.MOV.U32 R0, RZ, RZ, R10 ;  /* 0x000000ffff007224 */ /* 0x001fe400078e000a */
[----:B------:R-:W-:Y:S02]  /*2ae0*/  @!P5 IMAD.IADD R14, R14, 0x1, -R23 ;  /* 0x000000010e0ed824 */ /* 0x000fe400078e0a17 */
[----:B------:R-:W-:-:S03]  /*2af0*/  IMAD.HI.U32 R7, R25, R12, RZ ;  /* 0x0000000c19077227 */ /* 0x000fc600078e00ff */
[----:B------:R-:W-:Y:S01]  /*2b00*/  ISETP.GT.U32.AND P5, PT, R23, R14, PT ;  /* 0x0000000e1700720c */ /* 0x000fe20003fa4070 */
[----:B------:R-:W-:Y:S01]  /*2b10*/  @!P6 IMAD.IADD R6, R6, 0x1, -R23 ;  /* 0x000000010606e824 */ /* 0x000fe200078e0a17 */
[----:B------:R-:W-:Y:S01]  /*2b20*/  ISETP.GE.AND P6, PT, R3, RZ, PT ;  /* 0x000000ff0300720c */ /* 0x000fe20003fc6270 */
[----:B------:R-:W-:Y:S02]  /*2b30*/  @!P1 IMAD.MOV R0, RZ, RZ, -R0 ;  /* 0x000000ffff009224 */ /* 0x000fe400078e0a00 */
[----:B------:R-:W-:Y:S01]  /*2b40*/  IMAD.HI.U32 R3, R25, R11, RZ ;  /* 0x0000000b19037227 */ /* 0x000fe200078e00ff */
[----:B------:R-:W-:Y:S02]  /*2b50*/  ISETP.GT.U32.AND P1, PT, R23, R6, PT ;  /* 0x000000061700720c */ /* 0x000fe40003f24070 */
[----:B------:R0:W-:Y:S01]  /*2b60*/  STL [R1+0x30], R0 ;  /* 0x0000300001007387 */ /* 0x0001e20000100800 */
[----:B------:R-:W-:Y:S02]  /*2b70*/  IMAD.MOV R7, RZ, RZ, -R7 ;  /* 0x000000ffff077224 */ /* 0x000fe400078e0a07 */
[----:B------:R-:W-:-:S02]  /*2b80*/  IMAD.MOV R3, RZ, RZ, -R3 ;  /* 0x000000ffff037224 */ /* 0x000fc400078e0a03 */
[C---:B------:R-:W-:Y:S01]  /*2b90*/  IMAD R12, R23.reuse, R7, R12 ;  /* 0x00000007170c7224 */ /* 0x040fe200078e020c */
[C---:B------:R-:W-:Y:S01]  /*2ba0*/  LOP3.LUT R7, R24.reuse, 0x60, RZ, 0xfc, !PT ;  /* 0x0000006018077812 */ /* 0x040fe200078efcff */
[C---:B------:R-:W-:Y:S02]  /*2bb0*/  IMAD R11, R23.reuse, R3, R11 ;  /* 0x00000003170b7224 */ /* 0x040fe400078e020b */
[C---:B------:R-:W-:Y:S02]  /*2bc0*/  IMAD R13, R23.reuse, R9, R13 ;  /* 0x00000009170d7224 */ /* 0x040fe400078e020d */
[----:B0-----:R-:W-:Y:S01]  /*2bd0*/  IMAD.MOV.U32 R0, RZ, RZ, R4 ;  /* 0x000000ffff007224 */ /* 0x001fe200078e0004 */
[----:B------:R-:W-:Y:S01]  /*2be0*/  LOP3.LUT R4, R24, 0x5c, RZ, 0xfc, !PT ;  /* 0x0000005c18047812 */ /* 0x000fe200078efcff */
[--C-:B------:R-:W-:Y:S01]  /*2bf0*/  @!P5 IMAD.IADD R14, R14, 0x1, -R23.reuse ;  /* 0x000000010e0ed824 */ /* 0x100fe200078e0a17 */
[C---:B------:R-:W-:Y:S01]  /*2c00*/  ISETP.GT.U32.AND P5, PT, R23.reuse, R11, PT ;  /* 0x0000000b1700720c */ /* 0x040fe20003fa4070 */
[----:B------:R-:W-:Y:S01]  /*2c10*/  @!P0 IMAD.MOV R0, RZ, RZ, -R0 ;  /* 0x000000ffff008224 */ /* 0x000fe200078e0a00 */
[C---:B------:R-:W-:Y:S01]  /*2c20*/  ISETP.GT.U32.AND P0, PT, R23.reuse, R12, PT ;  /* 0x0000000c1700720c */ /* 0x040fe20003f04070 */
[----:B------:R-:W-:Y:S01]  /*2c30*/  @!P3 IMAD.MOV R8, RZ, RZ, -R8 ;  /* 0x000000ffff08b224 */ /* 0x000fe200078e0a08 */
[----:B------:R-:W-:Y:S01]  /*2c40*/  ISETP.GT.U32.AND P3, PT, R23, R13, PT ;  /* 0x0000000d1700720c */ /* 0x000fe20003f64070 */
[----:B------:R-:W-:Y:S01]  /*2c50*/  @!P1 IMAD.IADD R6, R6, 0x1, -R23 ;  /* 0x0000000106069824 */ /* 0x000fe200078e0a17 */
[----:B------:R-:W-:-:S02]  /*2c60*/  IABS R3, R4 ;  /* 0x0000000400037213 */ /* 0x000fc40000000000 */
[----:B------:R0:W-:Y:S01]  /*2c70*/  STL [R1+0x2c], R8 ;  /* 0x00002c0801007387 */ /* 0x0001e20000100800 */
[----:B------:R-:W-:Y:S02]  /*2c80*/  ISETP.GE.AND P1, PT, R2, RZ, PT ;  /* 0x000000ff0200720c */ /* 0x000fe40003f26270 */
[----:B------:R-:W-:Y:S01]  /*2c90*/  IABS R2, R7 ;  /* 0x0000000700027213 */ /* 0x000fe20000000000 */
[----:B------:R1:W-:Y:S01]  /*2ca0*/  STL [R1+0x28], R0 ;  /* 0x0000280001007387 */ /* 0x0003e20000100800 */
[--C-:B------:R-:W-:Y:S02]  /*2cb0*/  @!P5 IMAD.IADD R11, R11, 0x1, -R23.reuse ;  /* 0x000000010b0bd824 */ /* 0x100fe400078e0a17 */
[--C-:B------:R-:W-:Y:S02]  /*2cc0*/  @!P0 IMAD.IADD R12, R12, 0x1, -R23.reuse ;  /* 0x000000010c0c8824 */ /* 0x100fe400078e0a17 */
[----:B------:R-:W-:Y:S01]  /*2cd0*/  @!P3 IMAD.IADD R13, R13, 0x1, -R23 ;  /* 0x000000010d0db824 */ /* 0x000fe200078e0a17 */
[----:B------:R-:W-:Y:S01]  /*2ce0*/  ISETP.GE.AND P3, PT, R5, RZ, PT ;  /* 0x000000ff0500720c */ /* 0x000fe20003f66270 */
[----:B0-----:R-:W-:Y:S01]  /*2cf0*/  IMAD.HI.U32 R8, R25, R2, RZ ;  /* 0x0000000219087227 */ /* 0x001fe200078e00ff */
[----:B------:R-:W-:-:S02]  /*2d00*/  ISETP.GT.U32.AND P5, PT, R23, R12, PT ;  /* 0x0000000c1700720c */ /* 0x000fc40003fa4070 */
[----:B------:R-:W-:Y:S01]  /*2d10*/  ISETP.GT.U32.AND P0, PT, R23, R13, PT ;  /* 0x0000000d1700720c */ /* 0x000fe20003f04070 */
[----:B-1----:R-:W-:Y:S01]  /*2d20*/  IMAD.MOV.U32 R0, RZ, RZ, R6 ;  /* 0x000000ffff007224 */ /* 0x002fe200078e0006 */
[----:B------:R-:W-:Y:S01]  /*2d30*/  LOP3.LUT R5, R24, 0x58, RZ, 0xfc, !PT ;  /* 0x0000005818057812 */ /* 0x000fe200078efcff */
[----:B------:R-:W-:-:S03]  /*2d40*/  IMAD.HI.U32 R6, R25, R3, RZ ;  /* 0x0000000319067227 */ /* 0x000fc600078e00ff */
[----:B------:R-:W-:Y:S01]  /*2d50*/  IABS R15, R5 ;  /* 0x00000005000f7213 */ /* 0x000fe20000000000 */
[----:B------:R-:W-:Y:S02]  /*2d60*/  IMAD.MOV R6, RZ, RZ, -R6 ;  /* 0x000000ffff067224 */ /* 0x000fe400078e0a06 */
[----:B------:R-:W-:Y:S02]  /*2d70*/  IMAD.MOV R8, RZ, RZ, -R8 ;  /* 0x000000ffff087224 */ /* 0x000fe400078e0a08 */
[C---:B------:R-:W-:Y:S01]  /*2d80*/  IMAD R3, R23.reuse, R6, R3 ;  /* 0x0000000617037224 */ /* 0x040fe200078e0203 */
[----:B------:R-:W-:Y:S01]  /*2d90*/  LOP3.LUT R6, R24, 0x50, RZ, 0xfc, !PT ;  /* 0x0000005018067812 */ /* 0x000fe200078efcff */
[--C-:B------:R-:W-:Y:S02]  /*2da0*/  @!P5 IMAD.IADD R12, R12, 0x1, -R23.reuse ;  /* 0x000000010c0cd824 */ /* 0x100fe400078e0a17 */
[C---:B------:R-:W-:Y:S01]  /*2db0*/  IMAD R2, R23.reuse, R8, R2 ;  /* 0x0000000817027224 */ /* 0x040fe200078e0202 */
[----:B------:R-:W-:Y:S01]  /*2dc0*/  ISETP.GT.U32.AND P5, PT, R23, R3, PT ;  /* 0x000000031700720c */ /* 0x000fe20003fa4070 */
[----:B------:R-:W-:Y:S01]  /*2dd0*/  @!P0 IMAD.IADD R13, R13, 0x1, -R23 ;  /* 0x000000010d0d8824 */ /* 0x000fe200078e0a17 */
[----:B------:R-:W-:Y:S01]  /*2de0*/  LOP3.LUT R8, R24, 0x54, RZ, 0xfc, !PT ;  /* 0x0000005418087812 */ /* 0x000fe200078efcff */
[----:B------:R-:W-:Y:S01]  /*2df0*/  @!P2 IMAD.MOV R0, RZ, RZ, -R0 ;  /* 0x000000ffff00a224 */ /* 0x000fe200078e0a00 */
[----:B------:R-:W-:Y:S01]  /*2e00*/  ISETP.GT.U32.AND P0, PT, R23, R2, PT ;  /* 0x000000021700720c */ /* 0x000fe20003f04070 */
[----:B------:R-:W-:Y:S01]  /*2e10*/  IMAD.HI.U32 R16, R25, R15, RZ ;  /* 0x0000000f19107227 */ /* 0x000fe200078e00ff */
[----:B------:R-:W-:-:S02]  /*2e20*/  ISETP.GT.U32.AND P2, PT, R23, R11, PT ;  /* 0x0000000b1700720c */ /* 0x000fc40003f44070 */
[----:B------:R0:W-:Y:S01]  /*2e30*/  STL [R1+0x20], R0 ;  /* 0x0000200001007387 */ /* 0x0001e20000100800 */
[----:B------:R-:W-:Y:S01]  /*2e40*/  IABS R9, R8 ;  /* 0x0000000800097213 */ /* 0x000fe20000000000 */
[----:B------:R-:W-:Y:S02]  /*2e50*/  IMAD.MOV R16, RZ, RZ, -R16 ;  /* 0x000000ffff107224 */ /* 0x000fe400078e0a10 */
[----:B------:R-:W-:Y:S01]  /*2e60*/  @!P1 IMAD.MOV R12, RZ, RZ, -R12 ;  /* 0x000000ffff0c9224 */ /* 0x000fe200078e0a0c */
[----:B------:R-:W-:Y:S01]  /*2e70*/  ISETP.GE.AND P1, PT, R5, RZ, PT ;  /* 0x000000ff0500720c */ /* 0x000fe20003f26270 */
[----:B------:R-:W-:Y:S02]  /*2e80*/  @!P5 IMAD.IADD R3, R3, 0x1, -R23 ;  /* 0x000000010303d824 */ /* 0x000fe400078e0a17 */
[----:B------:R-:W-:-:S04]  /*2e90*/  IMAD.HI.U32 R10, R25, R9, RZ ;  /* 0x00000009190a7227 */ /* 0x000fc800078e00ff */
[----:B0-----:R-:W-:Y:S02]  /*2ea0*/  IMAD.MOV.U32 R0, RZ, RZ, R14 ;  /* 0x000000ffff007224 */ /* 0x001fe400078e000e */
[--C-:B------:R-:W-:Y:S01]  /*2eb0*/  @!P0 IMAD.IADD R2, R2, 0x1, -R23.reuse ;  /* 0x0000000102028824 */ /* 0x100fe200078e0a17 */
[----:B------:R-:W-:Y:S01]  /*2ec0*/  ISETP.GE.AND P0, PT, R4, RZ, PT ;  /* 0x000000ff0400720c */ /* 0x000fe20003f06270 */
[----:B------:R-:W-:Y:S01]  /*2ed0*/  @!P4 IMAD.MOV R0, RZ, RZ, -R0 ;  /* 0x000000ffff00c224 */ /* 0x000fe200078e0a00 */
[C---:B------:R-:W-:Y:S01]  /*2ee0*/  ISETP.GT.U32.AND P4, PT, R23.reuse, R3, PT ;  /* 0x000000031700720c */ /* 0x040fe20003f84070 */
[----:B------:R-:W-:Y:S01]  /*2ef0*/  IMAD.MOV R10, RZ, RZ, -R10 ;  /* 0x000000ffff0a7224 */ /* 0x000fe200078e0a0a */
[----:B------:R-:W-:Y:S01]  /*2f00*/  ISETP.GT.U32.AND P5, PT, R23, R2, PT ;  /* 0x000000021700720c */ /* 0x000fe20003fa4070 */
[----:B------:R-:W-:Y:S01]  /*2f10*/  @!P2 IMAD.IADD R11, R11, 0x1, -R23 ;  /* 0x000000010b0ba824 */ /* 0x000fe200078e0a17 */
[----:B------:R0:W-:Y:S01]  /*2f20*/  STL [R1+0x1c], R0 ;  /* 0x00001c0001007387 */ /* 0x0001e20000100800 */
[----:B------:R-:W-:Y:S01]  /*2f30*/  IMAD R4, R23, R16, R15 ;  /* 0x0000001017047224 */ /* 0x000fe200078e020f */
[----:B------:R-:W-:Y:S01]  /*2f40*/  ISETP.GE.AND P2, PT, R7, RZ, PT ;  /* 0x000000ff0700720c */ /* 0x000fe20003f46270 */
[C---:B------:R-:W-:Y:S01]  /*2f50*/  IMAD R5, R23.reuse, R10, R9 ;  /* 0x0000000a17057224 */ /* 0x040fe200078e0209 */
[----:B------:R-:W-:Y:S01]  /*2f60*/  IABS R7, R6 ;  /* 0x0000000600077213 */ /* 0x000fe20000000000 */
[----:B------:R-:W-:Y:S01]  /*2f70*/  @!P6 IMAD.MOV R13, RZ, RZ, -R13 ;  /* 0x000000ffff0de224 */ /* 0x000fe200078e0a0d */
[----:B------:R-:W-:-:S02]  /*2f80*/  ISETP.GT.U32.AND P6, PT, R23, R4, PT ;  /* 0x000000041700720c */ /* 0x000fc40003fc4070 */
[C---:B------:R-:W-:Y:S01]  /*2f90*/  LOP3.LUT R10, R24.reuse, 0x4c, RZ, 0xfc, !PT ;  /* 0x0000004c180a7812 */ /* 0x040fe200078efcff */
[----:B------:R-:W-:Y:S01]  /*2fa0*/  @!P4 IMAD.IADD R3, R3, 0x1, -R23 ;  /* 0x000000010303c824 */ /* 0x000fe200078e0a17 */
[----:B------:R-:W-:Y:S01]  /*2fb0*/  ISETP.GT.U32.AND P4, PT, R23, R5, PT ;  /* 0x000000051700720c */ /* 0x000fe20003f84070 */
[----:B0-----:R-:W-:Y:S01]  /*2fc0*/  IMAD.MOV.U32 R0, RZ, RZ, R11 ;  /* 0x000000ffff007224 */ /* 0x001fe200078e000b */
[----:B------:R-:W-:Y:S01]  /*2fd0*/  LOP3.LUT R9, R24, 0x48, RZ, 0xfc, !PT ;  /* 0x0000004818097812 */ /* 0x000fe200078efcff */
[----:B------:R-:W-:Y:S01]  /*2fe0*/  @!P5 IMAD.IADD R2, R2, 0x1, -R23 ;  /* 0x000000010202d824 */ /* 0x000fe200078e0a17 */
[----:B------:R-:W-:Y:S01]  /*2ff0*/  ISETP.GE.AND P5, PT, R6, RZ, PT ;  /* 0x000000ff0600720c */ /* 0x000fe20003fa6270 */
[----:B------:R-:W-:Y:S01]  /*3000*/  @!P3 IMAD.MOV R0, RZ, RZ, -R0 ;  /* 0x000000ffff00b224 */ /* 0x000fe200078e0a00 */
[----:B------:R-:W-:Y:S01]  /*3010*/  ISETP.GE.AND P3, PT, R8, RZ, PT ;  /* 0x000000ff0800720c */ /* 0x000fe20003f66270 */
[----:B------:R-:W-:Y:S01]  /*3020*/  IMAD.HI.U32 R8, R25, R7, RZ ;  /* 0x0000000719087227 */ /* 0x000fe200078e00ff */
[----:B------:R-:W-:Y:S01]  /*3030*/  STL [R1+0x18], R13 ;  /* 0x0000180d01007387 */ /* 0x000fe20000100800 */
[----:B------:R-:W-:-:S02]  /*3040*/  LOP3.LUT R16, R24, 0x34, RZ, 0xfc, !PT ;  /* 0x0000003418107812 */ /* 0x000fc400078efcff */
[----:B------:R-:W-:Y:S01]  /*3050*/  IMAD.MOV R6, RZ, RZ, -R8 ;  /* 0x000000ffff067224 */ /* 0x000fe200078e0a08 */
[----:B------:R-:W-:Y:S01]  /*3060*/  IABS R8, R10 ;  /* 0x0000000a00087213 */ /* 0x000fe20000000000 */
[----:B------:R-:W-:Y:S01]  /*3070*/  @!P6 IMAD.IADD R4, R4, 0x1, -R23 ;  /* 0x000000010404e824 */ /* 0x000fe200078e0a17 */
[----:B------:R0:W-:Y:S01]  /*3080*/  STL [R1+0x10], R0 ;  /* 0x0000100001007387 */ /* 0x0001e20000100800 */
[----:B------:R-:W-:Y:S02]  /*3090*/  IMAD R6, R23, R6, R7 ;  /* 0x0000000617067224 */ /* 0x000fe400078e0207 */
[----:B------:R-:W-:Y:S01]  /*30a0*/  @!P4 IMAD.IADD R5, R5, 0x1, -R23 ;  /* 0x000000010505c824 */ /* 0x000fe200078e0a17 */
[----:B------:R1:W-:Y:S01]  /*30b0*/  STL [R1+0x14], R12 ;  /* 0x0000140c01007387 */ /* 0x0003e20000100800 */
[----:B------:R-:W-:Y:S01]  /*30c0*/  IMAD.MOV.U32 R7, RZ, RZ, R8 ;  /* 0x000000ffff077224 */ /* 0x000fe200078e0008 */
[C---:B------:R-:W-:Y:S01]  /*30d0*/  ISETP.GT.U32.AND P6, PT, R23.reuse, R4, PT ;  /* 0x000000041700720c */ /* 0x040fe20003fc4070 */
[----:B------:R-:W-:Y:S01]  /*30e0*/  @!P2 IMAD.MOV R2, RZ, RZ, -R2 ;  /* 0x000000ffff02a224 */ /* 0x000fe200078e0a02 */
[C---:B------:R-:W-:Y:S01]  /*30f0*/  ISETP.GT.U32.AND P2, PT, R23.reuse, R6, PT ;  /* 0x000000061700720c */ /* 0x040fe20003f44070 */
[----:B------:R-:W-:Y:S01]  /*3100*/  @!P0 IMAD.MOV R3, RZ, RZ, -R3 ;  /* 0x000000ffff038224 */ /* 0x000fe200078e0a03 */
[----:B------:R-:W-:Y:S01]  /*3110*/  IABS R8, R9 ;  /* 0x0000000900087213 */ /* 0x000fe20000000000 */
[----:B0-----:R-:W-:Y:S01]  /*3120*/  IMAD.MOV.U32 R0, RZ, RZ, R28 ;  /* 0x000000ffff007224 */ /* 0x001fe200078e001c */
[----:B------:R-:W-:Y:S01]  /*3130*/  ISETP.GT.U32.AND P4, PT, R23, R5, PT ;  /* 0x000000051700720c */ /* 0x000fe20003f84070 */
[----:B------:R-:W-:Y:S01]  /*3140*/  STL [R1+0x9ec], R2 ;  /* 0x0009ec0201007387 */ /* 0x000fe20000100800 */
[----:B-1----:R-:W-:Y:S01]  /*3150*/  IMAD.HI.U32 R12, R25, R7, RZ ;  /* 0x00000007190c7227 */ /* 0x002fe200078e00ff */
[----:B------:R-:W-:-:S02]  /*3160*/  ISETP.GE.AND P0, PT, R10, RZ, PT ;  /* 0x000000ff0a00720c */ /* 0x000fc40003f06270 */
[C---:B------:R-:W-:Y:S01]  /*3170*/  LOP3.LUT R10, R24.reuse, 0x44, RZ, 0xfc, !PT ;  /* 0x00000044180a7812 */ /* 0x040fe200078efcff */
[----:B------:R-:W-:Y:S01]  /*3180*/  IMAD.MOV R12, RZ, RZ, -R12 ;  /* 0x000000ffff0c7224 */ /* 0x000fe200078e0a0c */
[----:B------:R-:W-:Y:S01]  /*3190*/  LOP3.LUT R13, R24, 0x3c, RZ, 0xfc, !PT ;  /* 0x0000003c180d7812 */ /* 0x000fe200078efcff */
[----:B------:R-:W-:Y:S01]  /*31a0*/  IMAD.HI.U32 R11, R25, R8, RZ ;  /* 0x00000008190b7227 */ /* 0x000fe200078e00ff */
[----:B------:R0:W-:Y:S03]  /*31b0*/  STL [R1+0x9f0], R3 ;  /* 0x0009f00301007387 */ /* 0x0001e60000100800 */
[----:B------:R-:W-:Y:S02]  /*31c0*/  IMAD R7, R23, R12, R7 ;  /* 0x0000000c17077224 */ /* 0x000fe400078e0207 */
[----:B------:R-:W-:Y:S02]  /*31d0*/  IMAD.MOV R12, RZ, RZ, -R11 ;  /* 0x000000ffff0c7224 */ /* 0x000fe400078e0a0b */
[----:B------:R-:W-:-:S02]  /*31e0*/  @!P2 IMAD.IADD R6, R6, 0x1, -R23 ;  /* 0x000000010606a824 */ /* 0x000fc400078e0a17 */
[--C-:B------:R-:W-:Y:S01]  /*31f0*/  @!P6 IMAD.IADD R4, R4, 0x1, -R23.reuse ;  /* 0x000000010404e824 */ /* 0x100fe200078e0a17 */
[----:B------:R-:W-:Y:S01]  /*3200*/  ISETP.GE.AND P6, PT, R9, RZ, PT ;  /* 0x000000ff0900720c */ /* 0x000fe20003fc6270 */
[----:B------:R-:W-:Y:S01]  /*3210*/  @!P4 IMAD.IADD R5, R5, 0x1, -R23 ;  /* 0x000000010505c824 */ /* 0x000fe200078e0a17 */
[----:B------:R-:W-:Y:S01]  /*3220*/  IABS R9, R10 ;  /* 0x0000000a00097213 */ /* 0x000fe20000000000 */
[C---:B------:R-:W-:Y:S01]  /*3230*/  IMAD R8, R23.reuse, R12, R8 ;  /* 0x0000000c17087224 */ /* 0x040fe200078e0208 */
[C---:B------:R-:W-:Y:S01]  /*3240*/  ISETP.GT.U32.AND P2, PT, R23.reuse, R6, PT ;  /* 0x000000061700720c */ /* 0x040fe20003f44070 */
[----:B------:R-:W-:Y:S01]  /*3250*/  @!P3 IMAD.MOV R5, RZ, RZ, -R5 ;  /* 0x000000ffff05b224 */ /* 0x000fe200078e0a05 */
[----:B------:R-:W-:Y:S01]  /*3260*/  ISETP.GT.U32.AND P4, PT, R23, R7, PT ;  /* 0x000000071700720c */ /* 0x000fe20003f84070 */
[----:B------:R-:W-:Y:S01]  /*3270*/  IMAD.HI.U32 R11, R25, R9, RZ ;  /* 0x00000009190b7227 */ /* 0x000fe200078e00ff */
[C---:B------:R-:W-:Y:S02]  /*3280*/  ISETP.GT.U32.AND P3, PT, R23.reuse, R8, PT ;  /* 0x000000081700720c */ /* 0x040fe40003f64070 */
[C---:B------:R-:W-:Y:S01]  /*3290*/  LOP3.LUT R12, R24.reuse, 0x38, RZ, 0xfc, !PT ;  /* 0x00000038180c7812 */ /* 0x040fe200078efcff */
[----:B------:R-:W-:Y:S01]  /*32a0*/  IMAD.MOV R11, RZ, RZ, -R11 ;  /* 0x000000ffff0b7224 */ /* 0x000fe200078e0a0b */
[----:B0-----:R-:W-:Y:S01]  /*32b0*/  LOP3.LUT R3, R24, 0x8, RZ, 0xfc, !PT ;  /* 0x0000000818037812 */ /* 0x001fe200078efcff */
[----:B------:R-:W-:Y:S01]  /*32c0*/  @!P1 IMAD.MOV R4, RZ, RZ, -R4 ;  /* 0x000000ffff049224 */ /* 0x000fe200078e0a04 */
[----:B------:R-:W-:Y:S01]  /*32d0*/  ISETP.GE.AND P1, PT, R10, RZ, PT ;  /* 0x000000ff0a00720c */ /* 0x000fe20003f26270 */
[----:B------:R-:W-:Y:S01]  /*32e0*/  IMAD R9, R23, R11, R9 ;  /* 0x0000000b17097224 */ /* 0x000fe200078e0209 */
[----:B------:R-:W-:Y:S01]  /*32f0*/  LOP3.LUT R10, R24, 0x40, RZ, 0xfc, !PT ;  /* 0x00000040180a7812 */ /* 0x000fe200078efcff */
[--C-:B------:R-:W-:Y:S01]  /*3300*/  @!P2 IMAD.IADD R6, R6, 0x1, -R23.reuse ;  /* 0x000000010606a824 */ /* 0x100fe200078e0a17 */
[----:B------:R-:W-:Y:S01]  /*3310*/  IABS R11, R13 ;  /* 0x0000000d000b7213 */ /* 0x000fe20000000000 */
[--C-:B------:R-:W-:Y:S01]  /*3320*/  @!P4 IMAD.IADD R7, R7, 0x1, -R23.reuse ;  /* 0x000000010707c824 */ /* 0x100fe200078e0a17 */
[----:B------:R-:W-:Y:S01]  /*3330*/  ISETP.GE.AND P2, PT, R10, RZ, PT ;  /* 0x000000ff0a00720c */ /* 0x000fe20003f46270 */
[----:B------:R-:W-:Y:S01]  /*3340*/  @!P3 IMAD.IADD R8, R8, 0x1, -R23 ;  /* 0x000000010808b824 */ /* 0x000fe200078e0a17 */
[----:B------:R-:W-:Y:S01]  /*3350*/  IABS R10, R10 ;  /* 0x0000000a000a7213 */ /* 0x000fe20000000000 */
[----:B------:R-:W-:Y:S01]  /*3360*/  @!P5 IMAD.MOV R6, RZ, RZ, -R6 ;  /* 0x000000ffff06d224 */ /* 0x000fe200078e0a06 */
[----:B------:R-:W-:Y:S01]  /*3370*/  ISETP.GT.U32.AND P5, PT, R23, R9, PT ;  /* 0x000000091700720c */ /* 0x000fe20003fa4070 */
[----:B------:R-:W-:Y:S01]  /*3380*/  IMAD.HI.U32 R14, R25, R11, RZ ;  /* 0x0000000b190e7227 */ /* 0x000fe200078e00ff */
[C---:B------:R-:W-:Y:S01]  /*3390*/  ISETP.GT.U32.AND P3, PT, R23.reuse, R8, PT ;  /* 0x000000081700720c */ /* 0x040fe20003f64070 */
[----:B------:R0:W-:Y:S01]  /*33a0*/  STL [R1+0x9f4], R4 ;  /* 0x0009f40401007387 */ /* 0x0001e20000100800 */
[----:B------:R-:W-:Y:S01]  /*33b0*/  ISETP.GT.U32.AND P4, PT, R23, R7, PT ;  /* 0x000000071700720c */ /* 0x000fe20003f84070 */
[----:B------:R-:W-:Y:S01]  /*33c0*/  IMAD.HI.U32 R17, R25, R10, RZ ;  /* 0x0000000a19117227 */ /* 0x000fe200078e00ff */
[----:B------:R-:W-:Y:S01]  /*33d0*/  IABS R15, R12 ;  /* 0x0000000c000f7213 */ /* 0x000fe20000000000 */
[----:B------:R-:W-:Y:S02]  /*33e0*/  STL [R1+0x9f8], R5 ;  /* 0x0009f80501007387 */ /* 0x000fe40000100800 */
[----:B------:R-:W-:-:S02]  /*33f0*/  IMAD.MOV R17, RZ, RZ, -R17 ;  /* 0x000000ffff117224 */ /* 0x000fc400078e0a11 */
[----:B------:R-:W-:Y:S01]  /*3400*/  IMAD.HI.U32 R18, R25, R15, RZ ;  /* 0x0000000f19127227 */ /* 0x000fe200078e00ff */
[----:B------:R1:W-:Y:S01]  /*3410*/  STL [R1+0x9fc], R6 ;  /* 0x0009fc0601007387 */ /* 0x0003e20000100800 */
[C---:B0-----:R-:W-:Y:S02]  /*3420*/  LOP3.LUT R4, R24.reuse, 0xc, RZ, 0xfc, !PT ;  /* 0x0000000c18047812 */ /* 0x041fe400078efcff */
[----:B------:R-:W-:Y:S01]  /*3430*/  IMAD R10, R23, R17, R10 ;  /* 0x00000011170a7224 */ /* 0x000fe200078e020a */
[----:B------:R-:W-:Y:S01]  /*3440*/  LOP3.LUT R17, R24, 0x30, RZ, 0xfc, !PT ;  /* 0x0000003018117812 */ /* 0x000fe200078efcff */
[--C-:B------:R-:W-:Y:S01]  /*3450*/  @!P5 IMAD.IADD R9, R9, 0x1, -R23.reuse ;  /* 0x000000010909d824 */ /* 0x100fe200078e0a17 */
[----:B------:R-:W-:Y:S01]  /*3460*/  IABS R29, R4 ;  /* 0x00000004001d7213 */ /* 0x000fe20000000000 */
[--C-:B------:R-:W-:Y:S01]  /*3470*/  @!P3 IMAD.IADD R8, R8, 0x1, -R23.reuse ;  /* 0x000000010808b824 */ /* 0x100fe200078e0a17 */
[C---:B------:R-:W-:Y:S01]  /*3480*/  ISETP.GT.U32.AND P3, PT, R23.reuse, R10, PT ;  /* 0x0000000a1700720c */ /* 0x040fe20003f64070 */
[----:B------:R-:W-:Y:S01]  /*3490*/  IMAD.MOV R14, RZ, RZ, -R14 ;  /* 0x000000ffff0e7224 */ /* 0x000fe200078e0a0e */
[----:B------:R-:W-:Y:S01]  /*34a0*/  ISETP.GT.U32.AND P5, PT, R23, R9, PT ;  /* 0x000000091700720c */ /* 0x000fe20003fa4070 */
[----:B------:R-:W-:Y:S01]  /*34b0*/  @!P4 IMAD.IADD R7, R7, 0x1, -R23 ;  /* 0x000000010707c824 */ /* 0x000fe200078e0a17 */
[----:B------:R-:W-:Y:S01]  /*34c0*/  ISETP.GE.AND P4, PT, R13, RZ, PT ;  /* 0x000000ff0d00720c */ /* 0x000fe20003f86270 */
[----:B------:R-:W-:Y:S01]  /*34d0*/  IMAD.MOV R18, RZ, RZ, -R18 ;  /* 0x000000ffff127224 */ /* 0x000fe200078e0a12 */
[----:B------:R-:W-:Y:S01]  /*34e0*/  IABS R13, R16 ;  /* 0x00000010000d7213 */ /* 0x000fe20000000000 */
[----:B------:R-:W-:Y:S01]  /*34f0*/  @!P6 IMAD.MOV R8, RZ, RZ, -R8 ;  /* 0x000000ffff08e224 */ /* 0x000fe200078e0a08 */
[----:B------:R-:W-:Y:S01]  /*3500*/  ISETP.GE.AND P6, PT, R12, RZ, PT ;  /* 0x000000ff0c00720c */ /* 0x000fe20003fc6270 */
[C---:B------:R-:W-:Y:S01]  /*3510*/  IMAD R11, R23.reuse, R14, R11 ;  /* 0x0000000e170b7224 */ /* 0x040fe200078e020b */
[----:B------:R-:W-:Y:S01]  /*3520*/  IABS R19, R17 ;  /* 0x0000001100137213 */ /* 0x000fe20000000000 */
[----:B------:R-:W-:Y:S01]  /*3530*/  IMAD R12, R23, R18, R15 ;  /* 0x00000012170c7224 */ /* 0x000fe200078e020f */
[C---:B------:R-:W-:Y:S01]  /*3540*/  LOP3.LUT R15, R24.reuse, 0x2c, RZ, 0xfc, !PT ;  /* 0x0000002c180f7812 */ /* 0x040fe200078efcff */
[----:B------:R-:W-:Y:S01]  /*3550*/  IMAD.HI.U32 R14, R25, R13, RZ ;  /* 0x0000000d190e7227 */ /* 0x000fe200078e00ff */
[----:B-1----:R-:W-:-:S02]  /*3560*/  LOP3.LUT R6, R24, 0x14, RZ, 0xfc, !PT ;  /* 0x0000001418067812 */ /* 0x002fc400078efcff */
[----:B------:R-:W-:Y:S01]  /*3570*/  IABS R18, R15 ;  /* 0x0000000f00127213 */ /* 0x000fe20000000000 */
[----:B------:R-:W-:Y:S01]  /*3580*/  @!P0 IMAD.MOV R7, RZ, RZ, -R7 ;  /* 0x000000ffff078224 */ /* 0x000fe200078e0a07 */
[----:B------:R-:W-:Y:S01]  /*3590*/  ISETP.GT.U32.AND P0, PT, R23, R11, PT ;  /* 0x0000000b1700720c */ /* 0x000fe20003f04070 */
[--C-:B------:R-:W-:Y:S01]  /*35a0*/  @!P3 IMAD.IADD R10, R10, 0x1, -R23.reuse ;  /* 0x000000010a0ab824 */ /* 0x100fe200078e0a17 */
[C---:B------:R-:W-:Y:S01]  /*35b0*/  LOP3.LUT R5, R24.reuse, 0x10, RZ, 0xfc, !PT ;  /* 0x0000001018057812 */ /* 0x040fe200078efcff */
[----:B------:R-:W-:Y:S01]  /*35c0*/  @!P5 IMAD.IADD R9, R9, 0x1, -R23 ;  /* 0x000000010909d824 */ /* 0x000fe200078e0a17 */
[C---:B------:R-:W-:Y:S01]  /*35d0*/  ISETP.GT.U32.AND P5, PT, R23.reuse, R12, PT ;  /* 0x0000000c1700720c */ /* 0x040fe20003fa4070 */
[----:B------:R-:W-:Y:S01]  /*35e0*/  IMAD.MOV R14, RZ, RZ, -R14 ;  /* 0x000000ffff0e7224 */ /* 0x000fe200078e0a0e */
[----:B------:R-:W-:Y:S01]  /*35f0*/  ISETP.GT.U32.AND P3, PT, R23, R10, PT ;  /* 0x0000000a1700720c */ /* 0x000fe20003f64070 */
[----:B------:R-:W-:Y:S01]  /*3600*/  IMAD.HI.U32 R20, R25, R19, RZ ;  /* 0x0000001319147227 */ /* 0x000fe200078e00ff */
[----:B------:R-:W-:Y:S03]  /*3610*/  STL [R1+0xa00], R7 ;  /* 0x000a000701007387 */ /* 0x000fe60000100800 */
[----:B------:R-:W-:Y:S01]  /*3620*/  IMAD R13, R23, R14, R13 ;  /* 0x0000000e170d7224 */ /* 0x000fe200078e020d */
[----:B------:R-:W-:Y:S01]  /*3630*/  STL [R1+0xa04], R8 ;  /* 0x000a040801007387 */ /* 0x000fe20000100800 */
[----:B------:R-:W-:Y:S01]  /*3640*/  @!P1 IMAD.MOV R9, RZ, RZ, -R9 ;  /* 0x000000ffff099224 */ /* 0x000fe200078e0a09 */
[----:B------:R-:W-:Y:S01]  /*3650*/  LOP3.LUT R14, R24, 0x28, RZ, 0xfc, !PT ;  /* 0x00000028180e7812 */ /* 0x000fe200078efcff */
[--C-:B------:R-:W-:Y:S01]  /*3660*/  @!P0 IMAD.IADD R11, R11, 0x1, -R23.reuse ;  /* 0x000000010b0b8824 */ /* 0x100fe200078e0a17 */
[C---:B------:R-:W-:Y:S01]  /*3670*/  ISETP.GT.U32.AND P1, PT, R23.reuse, R13, PT ;  /* 0x0000000d1700720c */ /* 0x040fe20003f24070 */
[--C-:B------:R-:W-:Y:S01]  /*3680*/  @!P5 IMAD.IADD R12, R12, 0x1, -R23.reuse ;  /* 0x000000010c0cd824 */ /* 0x100fe200078e0a17 */
[----:B------:R-:W-:Y:S01]  /*3690*/  STL [R1+0xa08], R9 ;  /* 0x000a080901007387 */ /* 0x000fe20000100800 */
[----:B------:R-:W-:Y:S01]  /*36a0*/  IMAD.MOV R20, RZ, RZ, -R20 ;  /* 0x000000ffff147224 */ /* 0x000fe200078e0a14 */
[C---:B------:R-:W-:Y:S01]  /*36b0*/  ISETP.GT.U32.AND P0, PT, R23.reuse, R11, PT ;  /* 0x0000000b1700720c */ /* 0x040fe20003f04070 */
[----:B------:R-:W-:Y:S01]  /*36c0*/  @!P3 IMAD.IADD R10, R10, 0x1, -R23 ;  /* 0x000000010a0ab824 */ /* 0x000fe200078e0a17 */
[----:B------:R-:W-:Y:S01]  /*36d0*/  ISETP.GE.AND P3, PT, R16, RZ, PT ;  /* 0x000000ff1000720c */ /* 0x000fe20003f66270 */
[C---:B------:R-:W-:Y:S01]  /*36e0*/  IMAD R16, R23.reuse, R20, R19 ;  /* 0x0000001417107224 */ /* 0x040fe200078e0213 */
[----:B------:R-:W-:Y:S01]  /*36f0*/  ISETP.GT.U32.AND P5, PT, R23, R12, PT ;  /* 0x0000000c1700720c */ /* 0x000fe20003fa4070 */
[----:B------:R-:W-:Y:S01]  /*3700*/  IMAD.HI.U32 R19, R25, R18, RZ ;  /* 0x0000001219137227 */ /* 0x000fe200078e00ff */
[----:B------:R-:W-:-:S02]  /*3710*/  IABS R22, R14 ;  /* 0x0000000e00167213 */ /* 0x000fc40000000000 */
[----:B------:R-:W-:Y:S01]  /*3720*/  LOP3.LUT R20, R24, 0x20, RZ, 0xfc, !PT ;  /* 0x0000002018147812 */ /* 0x000fe200078efcff */
[----:B------:R-:W-:Y:S02]  /*3730*/  IMAD.MOV R19, RZ, RZ, -R19 ;  /* 0x000000ffff137224 */ /* 0x000fe400078e0a13 */
[--C-:B------:R-:W-:Y:S02]  /*3740*/  @!P1 IMAD.IADD R13, R13, 0x1, -R23.reuse ;  /* 0x000000010d0d9824 */ /* 0x100fe400078e0a17 */
[----:B------:R-:W-:Y:S01]  /*3750*/  @!P2 IMAD.MOV R10, RZ, RZ, -R10 ;  /* 0x000000ffff0aa224 */ /* 0x000fe200078e0a0a */
[----:B------:R-:W-:Y:S01]  /*3760*/  ISETP.GE.AND P2, PT, R17, RZ, PT ;  /* 0x000000ff1100720c */ /* 0x000fe20003f46270 */
[C---:B------:R-:W-:Y:S01]  /*3770*/  IMAD R17, R23.reuse, R19, R18 ;  /* 0x0000001317117224 */ /* 0x040fe200078e0212 */
[----:B------:R-:W-:Y:S01]  /*3780*/  ISETP.GT.U32.AND P1, PT, R23, R13, PT ;  /* 0x0000000d1700720c */ /* 0x000fe20003f24070 */
[--C-:B------:R-:W-:Y:S01]  /*3790*/  @!P0 IMAD.IADD R11, R11, 0x1, -R23.reuse ;  /* 0x000000010b0b8824 */ /* 0x100fe200078e0a17 */
[----:B------:R-:W-:Y:S01]  /*37a0*/  IABS R19, c[0x0][0x178] ;  /* 0x00005e0000137a13 */ /* 0x000fe20000000000 */
[----:B------:R-:W-:Y:S01]  /*37b0*/  @!P5 IMAD.IADD R12, R12, 0x1, -R23 ;  /* 0x000000010c0cd824 */ /* 0x000fe200078e0a17 */
[C---:B------:R-:W-:Y:S01]  /*37c0*/  ISETP.GT.U32.AND P5, PT, R23.reuse, R17, PT ;  /* 0x000000111700720c */ /* 0x040fe20003fa4070 */
[----:B------:R-:W-:Y:S01]  /*37d0*/  @!P4 IMAD.MOV R11, RZ, RZ, -R11 ;  /* 0x000000ffff0bc224 */ /* 0x000fe200078e0a0b */
[----:B------:R-:W-:Y:S01]  /*37e0*/  STL [R1+0xa0c], R10 ;  /* 0x000a0c0a01007387 */ /* 0x000fe20000100800 */
[----:B------:R-:W-:Y:S01]  /*37f0*/  ISETP.GT.U32.AND P0, PT, R23, R16, PT ;  /* 0x000000101700720c */ /* 0x000fe20003f04070 */
[----:B------:R-:W-:Y:S01]  /*3800*/  IMAD.HI.U32 R18, R25, R22, RZ ;  /* 0x0000001619127227 */ /* 0x000fe200078e00ff */
[----:B------:R-:W-:Y:S01]  /*3810*/  ISETP.GE.AND P4, PT, R15, RZ, PT ;  /* 0x000000ff0f00720c */ /* 0x000fe20003f86270 */
[----:B------:R0:W-:Y:S02]  /*3820*/  STL [R1+0xa10], R11 ;  /* 0x000a100b01007387 */ /* 0x0001e40000100800 */
[----:B------:R-:W-:-:S02]  /*3830*/  IMAD.MOV R18, RZ, RZ, -R18 ;  /* 0x000000ffff127224 */ /* 0x000fc400078e0a12 */
[--C-:B------:R-:W-:Y:S01]  /*3840*/  @!P1 IMAD.IADD R13, R13, 0x1, -R23.reuse ;  /* 0x000000010d0d9824 */ /* 0x100fe200078e0a17 */
[----:B------:R-:W-:Y:S01]  /*3850*/  ISETP.GE.AND P1, PT, R14, RZ, PT ;  /* 0x000000ff0e00720c */ /* 0x000fe20003f26270 */
[----:B------:R-:W-:Y:S01]  /*3860*/  IMAD R22, R23, R18, R22 ;  /* 0x0000001217167224 */ /* 0x000fe200078e0216 */
[C---:B------:R-:W-:Y:S01]  /*3870*/  LOP3.LUT R18, R24.reuse, 0x18, RZ, 0xfc, !PT ;  /* 0x0000001818127812 */ /* 0x040fe200078efcff */
[----:B------:R-:W-:Y:S02]  /*3880*/  @!P5 IMAD.IADD R17, R17, 0x1, -R23 ;  /* 0x000000011111d824 */ /* 0x000fe400078e0a17 */
[----:B0-----:R-:W-:Y:S01]  /*3890*/  IMAD.MOV.U32 R11, RZ, RZ, R19 ;  /* 0x000000ffff0b7224 */ /* 0x001fe200078e0013 */
[----:B------:R-:W-:Y:S01]  /*38a0*/  LOP3.LUT R19, R24, 0x1c, RZ, 0xfc, !PT ;  /* 0x0000001c18137812 */ /* 0x000fe200078efcff */
[----:B------:R-:W-:Y:S01]  /*38b0*/  @!P6 IMAD.MOV R12, RZ, RZ, -R12 ;  /* 0x000000ffff0ce224 */ /* 0x000fe200078e0a0c */
[----:B------:R-:W-:Y:S01]  /*38c0*/  ISETP.GT.U32.AND P5, PT, R23, R17, PT ;  /* 0x000000111700720c */ /* 0x000fe20003fa4070 */
[----:B------:R-:W0:Y:S01]  /*38d0*/  I2F.RP R14, R11 ;  /* 0x0000000b000e7306 */ /* 0x000e220000209400 */
[----:B------:R-:W-:Y:S01]  /*38e0*/  @!P0 IMAD.IADD R16, R16, 0x1, -R23 ;  /* 0x0000000110108824 */ /* 0x000fe200078e0a17 */
[----:B------:R-:W-:Y:S01]  /*38f0*/  ISETP.GE.AND P6, PT, R21, RZ, PT ;  /* 0x000000ff1500720c */ /* 0x000fe20003fc6270 */
[----:B------:R-:W-:Y:S01]  /*3900*/  @!P3 IMAD.MOV R13, RZ, RZ, -R13 ;  /* 0x000000ffff0db224 */ /* 0x000fe200078e0a0d */
[----:B------:R-:W-:Y:S01]  /*3910*/  IABS R21, R21 ;  /* 0x0000001500157213 */ /* 0x000fe20000000000 */
[----:B------:R-:W-:Y:S01]  /*3920*/  IMAD.HI.U32 R7, R25, R29, RZ ;  /* 0x0000001d19077227 */ /* 0x000fe200078e00ff */
[C---:B------:R-:W-:Y:S01]  /*3930*/  ISETP.GT.U32.AND P0, PT, R23.reuse, R16, PT ;  /* 0x000000101700720c */ /* 0x040fe20003f04070 */
[----:B------:R1:W-:Y:S01]  /*3940*/  STL [R1+0xa14], R12 ;  /* 0x000a140c01007387 */ /* 0x0003e20000100800 */
[----:B------:R-:W-:Y:S01]  /*3950*/  ISETP.GT.U32.AND P3, PT, R23, R22, PT ;  /* 0x000000161700720c */ /* 0x000fe20003f64070 */
[----:B------:R-:W-:-:S02]  /*3960*/  IMAD.HI.U32 R28, R25, R21, RZ ;  /* 0x00000015191c7227 */ /* 0x000fc400078e00ff */
[----:B------:R-:W-:Y:S02]  /*3970*/  STL [R1+0xa18], R13 ;  /* 0x000a180d01007387 */ /* 0x000fe40000100800 */
[----:B------:R-:W-:Y:S01]  /*3980*/  @!P5 IMAD.IADD R17, R17, 0x1, -R23 ;  /* 0x000000011111d824 */ /* 0x000fe200078e0a17 */
[----:B------:R-:W-:Y:S01]  /*3990*/  ISETP.GE.AND P5, PT, R18, RZ, PT ;  /* 0x000000ff1200720c */ /* 0x000fe20003fa6270 */
[----:B------:R-:W-:Y:S01]  /*39a0*/  IMAD.MOV R28, RZ, RZ, -R28 ;  /* 0x000000ffff1c7224 */ /* 0x000fe200078e0a1c */
[----:B0-----:R-:W0:Y:S01]  /*39b0*/  MUFU.RCP R14, R14 ;  /* 0x0000000e000e7308 */ /* 0x001e220000001000 */
[----:B------:R-:W-:Y:S01]  /*39c0*/  IABS R18, R18 ;  /* 0x0000001200127213 */ /* 0x000fe20000000000 */
[----:B------:R-:W-:Y:S02]  /*39d0*/  @!P4 IMAD.MOV R17, RZ, RZ, -R17 ;  /* 0x000000ffff11c224 */ /* 0x000fe400078e0a11 */
[----:B------:R-:W-:Y:S02]  /*39e0*/  IMAD R21, R23, R28, R21 ;  /* 0x0000001c17157224 */ /* 0x000fe400078e0215 */
[----:B------:R-:W-:-:S03]  /*39f0*/  IMAD.HI.U32 R15, R25, R18, RZ ;  /* 0x00000012190f7227 */ /* 0x000fc600078e00ff */
[C---:B------:R-:W-:Y:S01]  /*3a00*/  ISETP.GT.U32.AND P4, PT, R23.reuse, R21, PT ;  /* 0x000000151700720c */ /* 0x040fe20003f84070 */
[----:B------:R-:W-:Y:S02]  /*3a10*/  IMAD.MOV R15, RZ, RZ, -R15 ;  /* 0x000000ffff0f7224 */ /* 0x000fe400078e0a0f */
[--C-:B------:R-:W-:Y:S01]  /*3a20*/  @!P0 IMAD.IADD R16, R16, 0x1, -R23.reuse ;  /* 0x0000000110108824 */ /* 0x100fe200078e0a17 */
[----:B------:R-:W-:Y:S01]  /*3a30*/  ISETP.GE.AND P0, PT, R20, RZ, PT ;  /* 0x000000ff1400720c */ /* 0x000fe20003f06270 */
[----:B------:R-:W-:Y:S01]  /*3a40*/  IMAD R18, R23, R15, R18 ;  /* 0x0000000f17127224 */ /* 0x000fe200078e0212 */
[----:B------:R-:W-:Y:S01]  /*3a50*/  IABS R20, R20 ;  /* 0x0000001400147213 */ /* 0x000fe20000000000 */
[----:B------:R-:W-:Y:S01]  /*3a60*/  @!P3 IMAD.IADD R22, R22, 0x1, -R23 ;  /* 0x000000011616b824 */ /* 0x000fe200078e0a17 */
[----:B0-----:R-:W-:Y:S01]  /*3a70*/  IADD3 R14, R14, 0xffffffe, RZ ;  /* 0x0ffffffe0e0e7810 */ /* 0x001fe20007ffe0ff */
[----:B------:R-:W-:Y:S02]  /*3a80*/  IMAD.MOV R7, RZ, RZ, -R7 ;  /* 0x000000ffff077224 */ /* 0x000fe400078e0a07 */
[----:B------:R-:W-:Y:S01]  /*3a90*/  IMAD.HI.U32 R27, R25, R20, RZ ;  /* 0x00000014191b7227 */ /* 0x000fe200078e00ff */
[----:B------:R0:W2:Y:S01]  /*3aa0*/  F2I.FTZ.U32.TRUNC.NTZ R15, R14 ;  /* 0x0000000e000f7305 */ /* 0x0000a2000021f000 */
[----:B------:R-:W-:-:S02]  /*3ab0*/  ISETP.GT.U32.AND P3, PT, R23, R22, PT ;  /* 0x000000161700720c */ /* 0x000fc40003f64070 */
[----:B------:R-:W-:Y:S02]  /*3ac0*/  IMAD.MOV R27, RZ, RZ, -R27 ;  /* 0x000000ffff1b7224 */ /* 0x000fe400078e0a1b */
[----:B------:R-:W-:Y:S02]  /*3ad0*/  @!P4 IMAD.IADD R21, R21, 0x1, -R23 ;  /* 0x000000011515c824 */ /* 0x000fe400078e0a17 */
[C---:B------:R-:W-:Y:S01]  /*3ae0*/  IMAD R20, R23.reuse, R27, R20 ;  /* 0x0000001b17147224 */ /* 0x040fe200078e0214 */
[----:B------:R-:W-:Y:S01]  /*3af0*/  IABS R27, R6 ;  /* 0x00000006001b7213 */ /* 0x000fe20000000000 */
[----:B------:R-:W-:Y:S01]  /*3b00*/  @!P2 IMAD.MOV R16, RZ, RZ, -R16 ;  /* 0x000000ffff10a224 */ /* 0x000fe200078e0a10 */
[----:B0-----:R-:W-:Y:S02]  /*3b10*/  IABS R14, R3 ;  /* 0x00000003000e7213 */ /* 0x001fe40000000000 */
[----:B------:R-:W-:Y:S01]  /*3b20*/  ISETP.GT.U32.AND P4, PT, R23, R21, PT ;  /* 0x000000151700720c */ /* 0x000fe20003f84070 */
[----:B-1----:R-:W-:Y:S01]  /*3b30*/  IMAD.HI.U32 R12, R25, R27, RZ ;  /* 0x0000001b190c7227 */ /* 0x002fe200078e00ff */
[----:B------:R-:W-:Y:S01]  /*3b40*/  STL [R1+0xa1c], R16 ;  /* 0x000a1c1001007387 */ /* 0x000fe20000100800 */
[----:B------:R-:W-:-:S02]  /*3b50*/  ISETP.GE.AND P2, PT, R19, RZ, PT ;  /* 0x000000ff1300720c */ /* 0x000fc40003f46270 */
[----:B--2---:R-:W-:Y:S01]  /*3b60*/  IMAD.MOV R28, RZ, RZ, -R15 ;  /* 0x000000ffff1c7224 */ /* 0x004fe200078e0a0f */
[----:B------:R-:W-:Y:S01]  /*3b70*/  STL [R1+0xa20], R17 ;  /* 0x000a201101007387 */ /* 0x000fe20000100800 */
[----:B------:R-:W-:Y:S01]  /*3b80*/  IMAD.MOV.U32 R2, RZ, RZ, R14 ;  /* 0x000000ffff027224 */ /* 0x000fe200078e000e */
[----:B------:R-:W-:Y:S01]  /*3b90*/  IABS R19, R19 ;  /* 0x0000001300137213 */ /* 0x000fe20000000000 */
[----:B------:R-:W-:Y:S02]  /*3ba0*/  IMAD.MOV.U32 R14, RZ, RZ, RZ ;  /* 0x000000ffff0e7224 */ /* 0x000fe400078e00ff */
[----:B------:R-:W-:Y:S02]  /*3bb0*/  IMAD R8, R28, R11, RZ ;  /* 0x0000000b1c087224 */ /* 0x000fe400078e02ff */
[----:B------:R-:W-:-:S04]  /*3bc0*/  IMAD.HI.U32 R9, R25, R2, RZ ;  /* 0x0000000219097227 */ /* 0x000fc800078e00ff */
[----:B------:R-:W-:Y:S02]  /*3bd0*/  IMAD.MOV R28, RZ, RZ, -R12 ;  /* 0x000000ffff1c7224 */ /* 0x000fe400078e0a0c */
[----:B------:R-:W-:-:S04]  /*3be0*/  IMAD.HI.U32 R8, R15, R8, R14 ;  /* 0x000000080f087227 */ /* 0x000fc800078e000e */
[----:B------:R-:W-:Y:S01]  /*3bf0*/  @!P3 IMAD.IADD R22, R22, 0x1, -R23 ;  /* 0x000000011616b824 */ /* 0x000fe200078e0a17 */
[C---:B------:R-:W-:Y:S01]  /*3c00*/  ISETP.GT.U32.AND P3, PT, R23.reuse, R20, PT ;  /* 0x000000141700720c */ /* 0x040fe20003f64070 */
[C---:B------:R-:W-:Y:S01]  /*3c10*/  IMAD R15, R23.reuse, R7, R29 ;  /* 0x00000007170f7224 */ /* 0x040fe200078e021d */
[----:B------:R-:W-:Y:S01]  /*3c20*/  IABS R29, R24 ;  /* 0x00000018001d7213 */ /* 0x000fe20000000000 */
[----:B------:R-:W-:Y:S01]  /*3c30*/  IMAD R27, R23, R28, R27 ;  /* 0x0000001c171b7224 */ /* 0x000fe200078e021b */
[----:B------:R-:W-:Y:S01]  /*3c40*/  IABS R28, R0 ;  /* 0x00000000001c7213 */ /* 0x000fe20000000000 */
[----:B------:R-:W-:Y:S01]  /*3c50*/  IMAD.MOV R14, RZ, RZ, -R9 ;  /* 0x000000ffff0e7224 */ /* 0x000fe200078e0a09 */
[C---:B------:R-:W-:Y:S01]  /*3c60*/  LOP3.LUT R0, R24.reuse, 0x4, RZ, 0xfc, !PT ;  /* 0x0000000418007812 */ /* 0x040fe200078efcff */
[----:B------:R-:W-:Y:S01]  /*3c70*/  @!P1 IMAD.MOV R22, RZ, RZ, -R22 ;  /* 0x000000ffff169224 */ /* 0x000fe200078e0a16 */
[----:B------:R-:W2:Y:S01]  /*3c80*/  LDL R9, [R1+0x904] ;  /* 0x0009040001097983 */ /* 0x000ea20000100800 */
[----:B------:R-:W-:Y:S01]  /*3c90*/  ISETP.GE.AND P1, PT, R24, RZ, PT ;  /* 0x000000ff1800720c */ /* 0x000fe20003f26270 */
[----:B------:R-:W-:-:S02]  /*3ca0*/  @!P4 IMAD.IADD R21, R21, 0x1, -R23 ;  /* 0x000000011515c824 */ /* 0x000fc400078e0a17 */
[----:B------:R-:W-:-:S04]  /*3cb0*/  IMAD.HI.U32 R24, R25, R29, RZ ;  /* 0x0000001d19187227 */ /* 0x000fc800078e00ff */
[----:B------:R-:W-:Y:S02]  /*3cc0*/  @!P6 IMAD.MOV R21, RZ, RZ, -R21 ;  /* 0x000000ffff15e224 */ /* 0x000fe400078e0a15 */
[----:B------:R-:W-:Y:S01]  /*3cd0*/  IMAD.MOV R24, RZ, RZ, -R24 ;  /* 0x000000ffff187224 */ /* 0x000fe200078e0a18 */
[----:B------:R-:W-:Y:S01]  /*3ce0*/  STL [R1+0xa24], R22 ;  /* 0x000a241601007387 */ /* 0x000fe20000100800 */
[----:B------:R-:W-:-:S03]  /*3cf0*/  IMAD.HI.U32 R26, R25, R19, RZ ;  /* 0x00000013191a7227 */ /* 0x000fc600078e00ff */
[----:B------:R-:W-:Y:S01]  /*3d00*/  STL [R1+0xa28], R21 ;  /* 0x000a281501007387 */ /* 0x000fe20000100800 */
[C---:B------:R-:W-:Y:S02]  /*3d10*/  IMAD R24, R23.reuse, R24, R29 ;  /* 0x0000001817187224 */ /* 0x040fe400078e021d */
[----:B------:R-:W-:Y:S02]  /*3d20*/  IMAD.HI.U32 R29, R8, R28, RZ ;  /* 0x0000001c081d7227 */ /* 0x000fe400078e00ff */
[----:B------:R-:W3:Y:S02]  /*3d30*/  LDL.LU R8, [R1+0xc4] ;  /* 0x0000c40001087983 */ /* 0x000ee40000300800 */
[----:B------:R-:W-:Y:S02]  /*3d40*/  @!P3 IMAD.IADD R20, R20, 0x1, -R23 ;  /* 0x000000011414b824 */ /* 0x000fe400078e0a17 */
[----:B------:R-:W-:Y:S02]  /*3d50*/  IMAD.MOV R26, RZ, RZ, -R26 ;  /* 0x000000ffff1a7224 */ /* 0x000fe400078e0a1a */
[C---:B------:R-:W-:Y:S01]  /*3d60*/  IMAD R14, R23.reuse, R14, R2 ;  /* 0x0000000e170e7224 */ /* 0x040fe200078e0202 */
[C---:B------:R-:W-:Y:S01]  /*3d70*/  ISETP.GT.U32.AND P3, PT, R23.reuse, R20, PT ;  /* 0x000000141700720c */ /* 0x040fe20003f64070 */
[----:B------:R-:W-:Y:S01]  /*3d80*/  IMAD R19, R23, R26, R19 ;  /* 0x0000001a17137224 */ /* 0x000fe200078e0213 */
[----:B------:R-:W-:-:S04]  /*3d90*/  IABS R26, R5 ;  /* 0x00000005001a7213 */ /* 0x000fc80000000000 */
[----:B------:R-:W-:Y:S01]  /*3da0*/  ISETP.GT.U32.AND P4, PT, R23, R19, PT ;  /* 0x000000131700720c */ /* 0x000fe20003f84070 */
[----:B------:R-:W-:Y:S01]  /*3db0*/  IMAD.HI.U32 R10, R25, R26, RZ ;  /* 0x0000001a190a7227 */ /* 0x000fe200078e00ff */
[----:B------:R-:W-:-:S03]  /*3dc0*/  IABS R2, R0 ;  /* 0x0000000000027213 */ /* 0x000fc60000000000 */
[----:B------:R-:W-:Y:S02]  /*3dd0*/  IMAD.MOV R10, RZ, RZ, -R10 ;  /* 0x000000ffff0a7224 */ /* 0x000fe400078e0a0a */
[----:B------:R-:W-:Y:S01]  /*3de0*/  @!P3 IMAD.IADD R20, R20, 0x1, -R23 ;  /* 0x000000011414b824 */ /* 0x000fe200078e0a17 */
[C---:B------:R-:W-:Y:S01]  /*3df0*/  ISETP.GT.U32.AND P3, PT, R23.reuse, R18, PT ;  /* 0x000000121700720c */ /* 0x040fe20003f64070 */
[----:B------:R-:W-:-:S04]  /*3e00*/  IMAD R26, R23, R10, R26 ;  /* 0x0000000a171a7224 */ /* 0x000fc800078e021a */
[----:B------:R-:W-:Y:S01]  /*3e10*/  @!P4 IMAD.IADD R19, R19, 0x1, -R23 ;  /* 0x000000011313c824 */ /* 0x000fe200078e0a17 */
[----:B------:R-:W-:Y:S01]  /*3e20*/  ISETP.GT.U32.AND P4, PT, R23, R27, PT ;  /* 0x0000001b1700720c */ /* 0x000fe20003f84070 */
[----:B------:R-:W-:-:S06]  /*3e30*/  IMAD.MOV.U32 R10, RZ, RZ, R2 ;  /* 0x000000ffff0a7224 */ /* 0x000fcc00078e0002 */
[--C-:B------:R-:W-:Y:S01]  /*3e40*/  @!P3 IMAD.IADD R18, R18, 0x1, -R23.reuse ;  /* 0x000000011212b824 */ /* 0x100fe200078e0a17 */
[----:B------:R-:W-:Y:S01]  /*3e50*/  ISETP.GT.U32.AND P3, PT, R23, R19, PT ;  /* 0x000000131700720c */ /* 0x000fe20003f64070 */
[----:B------:R-:W0:Y:S04]  /*3e60*/  S2R R2, SR_TID.X ;  /* 0x0000000000027919 */ /* 0x000e280000002100 */
[----:B------:R-:W-:Y:S01]  /*3e70*/  @!P4 IMAD.IADD R27, R27, 0x1, -R23 ;  /* 0x000000011b1bc824 */ /* 0x000fe200078e0a17 */
[----:B------:R-:W-:-:S04]  /*3e80*/  ISETP.GT.U32.AND P6, PT, R23, R18, PT ;  /* 0x000000121700720c */ /* 0x000fc80003fc4070 */
[----:B------:R-:W-:-:S03]  /*3e90*/  ISETP.GT.U32.AND P4, PT, R23, R27, PT ;  /* 0x0000001b1700720c */ /* 0x000fc60003f84070 */
[----:B------:R-:W-:Y:S01]  /*3ea0*/  @!P3 IMAD.IADD R19, R19, 0x1, -R23 ;  /* 0x000000011313b824 */ /* 0x000fe200078e0a17 */
[----:B------:R-:W-:Y:S01]  /*3eb0*/  ISETP.GT.U32.AND P3, PT, R23, R26, PT ;  /* 0x0000001a1700720c */ /* 0x000fe20003f64070 */
[----:B------:R-:W-:-:S04]  /*3ec0*/  IMAD.HI.U32 R25, R25, R10, RZ ;  /* 0x0000000a19197227 */ /* 0x000fc800078e00ff */
[----:B------:R-:W-:Y:S01]  /*3ed0*/  @!P6 IMAD.IADD R18, R18, 0x1, -R23 ;  /* 0x000000011212e824 */ /* 0x000fe200078e0a17 */
[----:B------:R-:W-:-:S03]  /*3ee0*/  ISETP.GT.U32.AND P6, PT, R23, R15, PT ;  /* 0x0000000f1700720c */ /* 0x000fc60003fc4070 */
[----:B------:R-:W-:Y:S01]  /*3ef0*/  @!P4 IMAD.IADD R27, R27, 0x1, -R23 ;  /* 0x000000011b1bc824 */ /* 0x000fe200078e0a17 */
[C---:B------:R-:W-:Y:S01]  /*3f00*/  ISETP.GT.U32.AND P4, PT, R23.reuse, R24, PT ;  /* 0x000000181700720c */ /* 0x040fe20003f84070 */
[----:B------:R-:W-:Y:S02]  /*3f10*/  IMAD.MOV R25, RZ, RZ, -R25 ;  /* 0x000000ffff197224 */ /* 0x000fe400078e0a19 */
[----:B------:R-:W-:Y:S01]  /*3f20*/  @!P3 IMAD.IADD R26, R26, 0x1, -R23 ;  /* 0x000000011a1ab824 */ /* 0x000fe200078e0a17 */
[C---:B------:R-:W-:Y:S01]  /*3f30*/  ISETP.GT.U32.AND P3, PT, R23.reuse, R14, PT ;  /* 0x0000000e1700720c */ /* 0x040fe20003f64070 */
[C---:B0-----:R-:W-:Y:S01]  /*3f40*/  IMAD.SHL.U32 R7, R2.reuse, 0x20, RZ ;  /* 0x0000002002077824 */ /* 0x041fe200078e00ff */
[----:B------:R-:W-:Y:S01]  /*3f50*/  LOP3.LUT R12, R2, 0x7, RZ, 0xc0, !PT ;  /* 0x00000007020c7812 */ /* 0x000fe200078ec0ff */
[----:B------:R-:W-:Y:S02]  /*3f60*/  IMAD.MOV R29, RZ, RZ, -R29 ;  /* 0x000000ffff1d7224 */ /* 0x000fe400078e0a1d */
[----:B------:R-:W-:Y:S01]  /*3f70*/  IMAD R25, R23, R25, R10 ;  /* 0x0000001917197224 */ /* 0x000fe200078e020a */
[----:B------:R0:W-:Y:S01]  /*3f80*/  STL [R1+0x90c], R7 ;  /* 0x00090c0701007387 */ /* 0x0001e20000100800 */
[----:B------:R-:W-:-:S02]  /*3f90*/  IMAD R10, R11, R29, R28 ;  /* 0x0000001d0b0a7224 */ /* 0x000fc400078e021c */
[----:B------:R-:W-:Y:S02]  /*3fa0*/  IMAD.SHL.U32 R28, R12, 0x10, RZ ;  /* 0x000000100c1c7824 */ /* 0x000fe400078e00ff */
[--C-:B------:R-:W-:Y:S02]  /*3fb0*/  @!P6 IMAD.IADD R15, R15, 0x1, -R23.reuse ;  /* 0x000000010f0fe824 */ /* 0x100fe400078e0a17 */
[--C-:B------:R-:W-:Y:S01]  /*3fc0*/  @!P4 IMAD.IADD R24, R24, 0x1, -R23.reuse ;  /* 0x000000011818c824 */ /* 0x100fe200078e0a17 */
[----:B0-----:R-:W-:Y:S01]  /*3fd0*/  LOP3.LUT R7, R7, 0xc00, RZ, 0xc0, !PT ;  /* 0x00000c0007077812 */ /* 0x001fe200078ec0ff */
[----:B------:R-:W-:Y:S01]  /*3fe0*/  @!P0 IMAD.MOV R20, RZ, RZ, -R20 ;  /* 0x000000ffff148224 */ /* 0x000fe200078e0a14 */
[C---:B------:R-:W-:Y:S01]  /*3ff0*/  ISETP.GT.U32.AND P0, PT, R23.reuse, R26, PT ;  /* 0x0000001a1700720c */ /* 0x040fe20003f04070 */
[----:B------:R-:W-:Y:S02]  /*4000*/  @!P3 IMAD.IADD R14, R14, 0x1, -R23 ;  /* 0x000000010e0eb824 */ /* 0x000fe400078e0a17 */
[C---:B------:R-:W-:Y:S01]  /*4010*/  IMAD R7, R12.reuse, 0x80, R7 ;  /* 0x000000800c077824 */ /* 0x040fe200078e0207 */
[C---:B------:R-:W-:Y:S01]  /*4020*/  ISETP.GT.U32.AND P3, PT, R23.reuse, R15, PT ;  /* 0x0000000f1700720c */ /* 0x040fe20003f64070 */
[----:B------:R-:W-:Y:S01]  /*4030*/  @!P2 IMAD.MOV R19, RZ, RZ, -R19 ;  /* 0x000000ffff13a224 */ /* 0x000fe200078e0a13 */
[----:B------:R-:W-:Y:S01]  /*4040*/  ISETP.GT.U32.AND P2, PT, R23, R24, PT ;  /* 0x000000181700720c */ /* 0x000fe20003f44070 */
[----:B------:R-:W-:Y:S01]  /*4050*/  @!P5 IMAD.MOV R18, RZ, RZ, -R18 ;  /* 0x000000ffff12d224 */ /* 0x000fe200078e0a12 */
[----:B------:R-:W-:Y:S01]  /*4060*/  STL [R1+0xa2c], R20 ;  /* 0x000a2c1401007387 */ /* 0x000fe20000100800 */
[----:B------:R-:W-:-:S03]  /*4070*/  IMAD R29, R12, 0x210, RZ ;  /* 0x000002100c1d7824 */ /* 0x000fc600078e02ff */
[----:B------:R-:W-:Y:S04]  /*4080*/  STL [R1+0xa30], R19 ;  /* 0x000a301301007387 */ /* 0x000fe80000100800 */
[----:B------:R-:W-:Y:S01]  /*4090*/  STL [R1+0xa34], R18 ;  /* 0x000a341201007387 */ /* 0x000fe20000100800 */
[--C-:B------:R-:W-:Y:S01]  /*40a0*/  @!P0 IMAD.IADD R26, R26, 0x1, -R23.reuse ;  /* 0x000000011a1a8824 */ /* 0x100fe200078e0a17 */
[----:B------:R-:W-:Y:S01]  /*40b0*/  ISETP.GE.AND P0, PT, R6, RZ, PT ;  /* 0x000000ff0600720c */ /* 0x000fe20003f06270 */
[--C-:B------:R-:W-:Y:S01]  /*40c0*/  @!P3 IMAD.IADD R15, R15, 0x1, -R23.reuse ;  /* 0x000000010f0fb824 */ /* 0x100fe200078e0a17 */
[----:B------:R-:W-:Y:S01]  /*40d0*/  ISETP.GE.AND P3, PT, R5, RZ, PT ;  /* 0x000000ff0500720c */ /* 0x000fe20003f66270 */
[----:B------:R-:W-:Y:S01]  /*40e0*/  @!P2 IMAD.IADD R24, R24, 0x1, -R23 ;  /* 0x000000011818a824 */ /* 0x000fe200078e0a17 */
[----:B------:R-:W-:-:S02]  /*40f0*/  ISETP.GE.AND P2, PT, R4, RZ, PT ;  /* 0x000000ff0400720c */ /* 0x000fc40003f46270 */
[----:B--2---:R-:W-:-:S05]  /*4100*/  LOP3.LUT R28, R28, 0x30, R9, 0x78, !PT ;  /* 0x000000301c1c7812 */ /* 0x004fca00078e7809 */
[----:B------:R-:W-:-:S05]  /*4110*/  IMAD.IADD R7, R7, 0x1, R28 ;  /* 0x0000000107077824 */ /* 0x000fca00078e021c */
[----:B------:R0:W-:Y:S04]  /*4120*/  STL [R1+0x6d8], R7 ;  /* 0x0006d80701007387 */ /* 0x0001e80000100800 */
[----:B------:R-:W2:Y:S01]  /*4130*/  LDL.LU R9, [R1+0xc0] ;  /* 0x0000c00001097983 */ /* 0x000ea20000300800 */
[----:B---3--:R-:W-:-:S03]  /*4140*/  LOP3.LUT R29, R29, R8, RZ, 0x3c, !PT ;  /* 0x000000081d1d7212 */ /* 0x008fc600078e3cff */
[----:B------:R-:W3:Y:S04]  /*4150*/  LDL.LU R8, [R1+0xbc] ;  /* 0x0000bc0001087983 */ /* 0x000ee80000300800 */
[----:B0-----:R-:W4:Y:S04]  /*4160*/  LDL.LU R7, [R1+0xb8] ;  /* 0x0000b80001077983 */ /* 0x001f280000300800 */
[----:B------:R-:W4:Y:S04]  /*4170*/  LDL.LU R6, [R1+0xb4] ;  /* 0x0000b40001067983 */ /* 0x000f280000300800 */
[----:B------:R-:W4:Y:S04]  /*4180*/  LDL.LU R5, [R1+0xb0] ;  /* 0x0000b00001057983 */ /* 0x000f280000300800 */
[----:B------:R-:W4:Y:S01]  /*4190*/  LDL.LU R4, [R1+0xac] ;  /* 0x0000ac0001047983 */ /* 0x000f220000300800 */
[----:B------:R-:W-:-:S02]  /*41a0*/  ISETP.GT.U32.AND P6, PT, R23, R25, PT ;  /* 0x000000191700720c */ /* 0x000fc40003fc4070 */
[----:B------:R-:W-:-:S11]  /*41b0*/  ISETP.GT.U32.AND P4, PT, R11, R10, PT ;  /* 0x0000000a0b00720c */ /* 0x000fd60003f84070 */
[----:B------:R-:W-:Y:S01]  /*41c0*/  @!P6 IMAD.IADD R25, R25, 0x1, -R23 ;  /* 0x000000011919e824 */ /* 0x000fe200078e0a17 */
[----:B------:R-:W-:Y:S01]  /*41d0*/  ISETP.GT.U32.AND P6, PT, R23, R14, PT ;  /* 0x0000000e1700720c */ /* 0x000fe20003fc4070 */
[----:B------:R-:W-:-:S03]  /*41e0*/  @!P4 IMAD.IADD R10, R10, 0x1, -R11 ;  /* 0x000000010a0ac824 */ /* 0x000fc600078e0a0b */
[----:B------:R-:W-:Y:S02]  /*41f0*/  ISETP.GT.U32.AND P5, PT, R23, R25, PT ;  /* 0x000000191700720c */ /* 0x000fe40003fa4070 */
[----:B------:R-:W-:Y:S01]  /*4200*/  ISETP.GT.U32.AND P4, PT, R11, R10, PT ;  /* 0x0000000a0b00720c */ /* 0x000fe20003f84070 */
[----:B------:R-:W-:-:S06]  /*4210*/  IMAD.SHL.U32 R28, R2, 0x100, RZ ;  /* 0x00000100021c7824 */ /* 0x000fcc00078e00ff */
[----:B------:R-:W-:Y:S01]  /*4220*/  @!P6 IMAD.IADD R14, R14, 0x1, -R23 ;  /* 0x000000010e0ee824 */ /* 0x000fe200078e0a17 */
[----:B------:R-:W-:Y:S01]  /*4230*/  ISETP.GE.AND P6, PT, R3, RZ, PT ;  /* 0x000000ff0300720c */ /* 0x000fe20003fc6270 */
[----:B------:R-:W-:Y:S01]  /*4240*/  @!P0 IMAD.MOV R27, RZ, RZ, -R27 ;  /* 0x000000ffff1b8224 */ /* 0x000fe200078e0a1b */
[----:B------:R-:W4:Y:S01]  /*4250*/  LDL.LU R3, [R1+0xa8] ;  /* 0x0000a80001037983 */ /* 0x000f220000300800 */
[----:B------:R-:W-:Y:S01]  /*4260*/  @!P5 IMAD.IADD R25, R25, 0x1, -R23 ;  /* 0x000000011919d824 */ /* 0x000fe200078e0a17 */
[----:B------:R-:W-:Y:S01]  /*4270*/  ISETP.GE.AND P5, PT, R0, RZ, PT ;  /* 0x000000ff0000720c */ /* 0x000fe20003fa6270 */
[----:B------:R-:W-:Y:S01]  /*4280*/  @!P4 IMAD.IADD R10, R10, 0x1, -R11 ;  /* 0x000000010a0ac824 */ /* 0x000fe200078e0a0b */
[----:B------:R-:W-:Y:S01]  /*4290*/  LOP3.LUT R0, R29, 0x1000, R28, 0xf8, !PT ;  /* 0x000010001d007812 */ /* 0x000fe200078ef81c */
[----:B------:R-:W4:Y:S01]  /*42a0*/  LDL.LU R2, [R1+0xa4] ;  /* 0x0000a40001027983 */ /* 0x000f220000300800 */
[----:B------:R-:W-:Y:S01]  /*42b0*/  @!P3 IMAD.MOV R26, RZ, RZ, -R26 ;  /* 0x000000ffff1ab224 */ /* 0x000fe200078e0a1a */
[----:B------:R-:W-:Y:S01]  /*42c0*/  ISETP.NE.AND P0, PT, RZ, c[0x0][0x17c], PT ;  /* 0x00005f00ff007a0c */ /* 0x000fe20003f05270 */
[----:B------:R-:W-:Y:S01]  /*42d0*/  @!P2 IMAD.MOV R15, RZ, RZ, -R15 ;  /* 0x000000ffff0fa224 */ /* 0x000fe200078e0a0f */
[----:B------:R-:W-:Y:S01]  /*42e0*/  STL [R1+0xa38], R27 ;  /* 0x000a381b01007387 */ /* 0x000fe20000100800 */
[----:B------:R-:W-:Y:S01]  /*42f0*/  LOP3.LUT R23, RZ, c[0x0][0x17c], RZ, 0x33, !PT ;  /* 0x00005f00ff177a12 */ /* 0x000fe200078e33ff */
[----:B------:R-:W-:-:S02]  /*4300*/  @!P1 IMAD.MOV R24, RZ, RZ, -R24 ;  /* 0x000000ffff189224 */ /* 0x000fc400078e0a18 */
[----:B------:R-:W-:Y:S01]  /*4310*/  STL [R1+0xc], R10 ;  /* 0x00000c0a01007387 */ /* 0x000fe20000100800 */
[----:B------:R-:W-:Y:S02]  /*4320*/  @!P6 IMAD.MOV R14, RZ, RZ, -R14 ;  /* 0x000000ffff0ee224 */ /* 0x000fe400078e0a0e */
[----:B------:R-:W-:Y:S01]  /*4330*/  @!P5 IMAD.MOV R25, RZ, RZ, -R25 ;  /* 0x000000ffff19d224 */ /* 0x000fe200078e0a19 */
[----:B------:R-:W-:Y:S04]  /*4340*/  STL [R1+0x394], R0 ;  /* 0x0003940001007387 */ /* 0x000fe80000100800 */
[----:B------:R3:W-:Y:S04]  /*4350*/  STL [R1+0x914], R0 ;  /* 0x0009140001007387 */ /* 0x0007e80000100800 */
[----:B------:R-:W-:Y:S04]  /*4360*/  STL [R1+0xa3c], R26 ;  /* 0x000a3c1a01007387 */ /* 0x000fe80000100800 */
[----:B------:R-:W-:Y:S04]  /*4370*/  STL [R1+0xa40], R15 ;  /* 0x000a400f01007387 */ /* 0x000fe80000100800 */
[----:B------:R-:W-:Y:S04]  /*4380*/  STL [R1+0xa44], R24 ;  /* 0x000a441801007387 */ /* 0x000fe80000100800 */
[----:B------:R-:W-:Y:S04]  /*4390*/  STL [R1+0xa48], R14 ;  /* 0x000a480e01007387 */ /* 0x000fe80000100800 */
[----:B------:R-:W-:Y:S01]  /*43a0*/  STL [R1+0xa4c], R25 ;  /* 0x000a4c1901007387 */ /* 0x000fe20000100800 */
[----:B--2---:R-:W-:-:S02]  /*43b0*/  SEL R9, R23, R9, !P0 ;  /* 0x0000000917097207 */ /* 0x004fc40004000000 */
[----:B---3--:R-:W-:-:S03]  /*43c0*/  SEL R0, R23, R8, !P0 ;  /* 0x0000000817007207 */ /* 0x008fc60004000000 */
[----:B------:R-:W-:Y:S01]  /*43d0*/  STL [R1+0xc0], R9 ;  /* 0x0000c00901007387 */ /* 0x000fe20000100800 */
[----:B----4-:R-:W-:-:S03]  /*43e0*/  SEL R7, R23, R7, !P0 ;  /* 0x0000000717077207 */ /* 0x010fc60004000000 */
[----:B------:R0:W-:Y:S01]  /*43f0*/  STL [R1+0xbc], R0 ;  /* 0x0000bc0001007387 */ /* 0x0001e20000100800 */
[----:B------:R-:W-:-:S03]  /*4400*/  SEL R6, R23, R6, !P0 ;  /* 0x0000000617067207 */ /* 0x000fc60004000000 */
[----:B------:R-:W-:Y:S01]  /*4410*/  STL [R1+0xb8], R7 ;  /* 0x0000b80701007387 */ /* 0x000fe20000100800 */
[C---:B0-----:R-:W-:Y:S02]  /*4420*/  SEL R0, R23.reuse, R5, !P0 ;  /* 0x0000000517007207 */ /* 0x041fe40004000000 */
[C---:B------:R-:W-:Y:S01]  /*4430*/  SEL R4, R23.reuse, R4, !P0 ;  /* 0x0000000417047207 */ /* 0x040fe20004000000 */
[----:B------:R-:W-:Y:S04]  /*4440*/  STL [R1+0xb4], R6 ;  /* 0x0000b40601007387 */ /* 0x000fe80000100800 */
[----:B------:R0:W-:Y:S04]  /*4450*/  STL [R1+0xb0], R0 ;  /* 0x0000b00001007387 */ /* 0x0001e80000100800 */
[----:B------:R-:W-:Y:S04]  /*4460*/  STL [R1+0xac], R4 ;  /* 0x0000ac0401007387 */ /* 0x000fe80000100800 */
[----:B------:R-:W2:Y:S01]  /*4470*/  LDL.LU R25, [R1+0x94] ;  /* 0x0000940001197983 */ /* 0x000ea20000300800 */
[----:B------:R-:W-:-:S02]  /*4480*/  SEL R3, R23, R3, !P0 ;  /* 0x0000000317037207 */ /* 0x000fc40004000000 */
[----:B0-----:R-:W-:-:S03]  /*4490*/  SEL R0, R23, R2, !P0 ;  /* 0x0000000217007207 */ /* 0x001fc60004000000 */
[----:B------:R-:W-:Y:S04]  /*44a0*/  STL [R1+0xa8], R3 ;  /* 0x0000a80301007387 */ /* 0x000fe80000100800 */
[----:B--2---:R0:W-:Y:S04]  /*44b0*/  STL [R1+0xa50], R25 ;  /* 0x000a501901007387 */ /* 0x0041e80000100800 */
[----:B------:R-:W-:Y:S04]  /*44c0*/  STL [R1+0xa4], R0 ;  /* 0x0000a40001007387 */ /* 0x000fe80000100800 */
[----:B0-----:R-:W2:Y:S04]  /*44d0*/  LDL.LU R25, [R1+0x98] ;  /* 0x0000980001197983 */ /* 0x001ea80000300800 */
[----:B--2---:R0:W-:Y:S04]  /*44e0*/  STL [R1+0xa54], R25 ;  /* 0x000a541901007387 */ /* 0x0041e80000100800 */
[----:B0-----:R-:W2:Y:S04]  /*44f0*/  LDL.LU R25, [R1+0x9c] ;  /* 0x00009c0001197983 */ /* 0x001ea80000300800 */
[----:B--2---:R0:W-:Y:S04]  /*4500*/  STL [R1+0xa58], R25 ;  /* 0x000a581901007387 */ /* 0x0041e80000100800 */
[----:B0-----:R-:W2:Y:S04]  /*4510*/  LDL.LU R25, [R1+0xa0] ;  /* 0x0000a00001197983 */ /* 0x001ea80000300800 */
[----:B------:R-:W3:Y:S04]  /*4520*/  LDL.LU R14, [R1+0x90] ;  /* 0x00009000010e7983 */ /* 0x000ee80000300800 */
[----:B------:R-:W4:Y:S04]  /*4530*/  LDL.LU R24, [R1+0x8c] ;  /* 0x00008c0001187983 */ /* 0x000f280000300800 */
[----:B------:R-:W3:Y:S04]  /*4540*/  LDL.LU R15, [R1+0x88] ;  /* 0x00008800010f7983 */ /* 0x000ee80000300800 */
        /* <DEDUP_REMOVED lines=23> */
[----:B------:R-:W3:Y:S01]  /*46c0*/  LDL.LU R28, [R1+0x10] ;  /* 0x00001000011c7983 */ /* 0x000ee20000300800 */
[----:B--2---:R-:W-:-:S05]  /*46d0*/  SEL R25, R23, R25, !P0 ;  /* 0x0000001917197207 */ /* 0x004fca0004000000 */
[----:B------:R0:W-:Y:S04]  /*46e0*/  STL [R1+0xa0], R25 ;  /* 0x0000a01901007387 */ /* 0x0001e80000100800 */
[----:B0-----:R-:W2:Y:S02]  /*46f0*/  LDL.LU R25, [R1+0xa58] ;  /* 0x000a580001197983 */ /* 0x001ea40000300800 */
[----:B--2---:R-:W-:-:S05]  /*4700*/  SEL R25, R23, R25, !P0 ;  /* 0x0000001917197207 */ /* 0x004fca0004000000 */
[----:B------:R0:W-:Y:S04]  /*4710*/  STL [R1+0x9c], R25 ;  /* 0x00009c1901007387 */ /* 0x0001e80000100800 */
[----:B0-----:R-:W2:Y:S02]  /*4720*/  LDL.LU R25, [R1+0xa54] ;  /* 0x000a540001197983 */ /* 0x001ea40000300800 */
[----:B--2---:R-:W-:-:S05]  /*4730*/  SEL R25, R23, R25, !P0 ;  /* 0x0000001917197207 */ /* 0x004fca0004000000 */
[----:B------:R0:W-:Y:S04]  /*4740*/  STL [R1+0x98], R25 ;  /* 0x0000981901007387 */ /* 0x0001e80000100800 */
[----:B0-----:R-:W2:Y:S01]  /*4750*/  LDL.LU R25, [R1+0xa50] ;  /* 0x000a500001197983 */ /* 0x001ea20000300800 */
[C---:B---3--:R-:W-:Y:S02]  /*4760*/  SEL R14, R23.reuse, R14, !P0 ;  /* 0x0000000e170e7207 */ /* 0x048fe40004000000 */
[C---:B----4-:R-:W-:Y:S02]  /*4770*/  SEL R24, R23.reuse, R24, !P0 ;  /* 0x0000001817187207 */ /* 0x050fe40004000000 */
[C---:B------:R-:W-:Y:S02]  /*4780*/  SEL R15, R23.reuse, R15, !P0 ;  /* 0x0000000f170f7207 */ /* 0x040fe40004000000 */
[----:B------:R-:W-:-:S02]  /*4790*/  SEL R26, R23, R26, !P0 ;  /* 0x0000001a171a7207 */ /* 0x000fc40004000000 */
[C---:B------:R-:W-:Y:S02]  /*47a0*/  SEL R27, R23.reuse, R27, !P0 ;  /* 0x0000001b171b7207 */ /* 0x040fe40004000000 */
[C---:B------:R-:W-:Y:S02]  /*47b0*/  SEL R18, R23.reuse, R18, !P0 ;  /* 0x0000001217127207 */ /* 0x040fe40004000000 */
[C---:B------:R-:W-:Y:S02]  /*47c0*/  SEL R19, R23.reuse, R19, !P0 ;  /* 0x0000001317137207 */ /* 0x040fe40004000000 */
[C---:B------:R-:W-:Y:S02]  /*47d0*/  SEL R20, R23.reuse, R20, !P0 ;  /* 0x0000001417147207 */ /* 0x040fe40004000000 */
        /* <DEDUP_REMOVED lines=16> */
[----:B--2---:R-:W-:-:S05]  /*48e0*/  SEL R25, R23, R25, !P0 ;  /* 0x0000001917197207 */ /* 0x004fca0004000000 */
[----:B------:R0:W-:Y:S04]  /*48f0*/  STL [R1+0x94], R25 ;  /* 0x0000941901007387 */ /* 0x0001e80000100800 */
[----:B0-----:R-:W2:Y:S04]  /*4900*/  LDL.LU R25, [R1+0xa4c] ;  /* 0x000a4c0001197983 */ /* 0x001ea80000300800 */
[----:B------:R0:W-:Y:S04]  /*4910*/  STL [R1+0x90], R14 ;  /* 0x0000900e01007387 */ /* 0x0001e80000100800 */
[----:B0-----:R-:W3:Y:S04]  /*4920*/  LDL.LU R14, [R1+0xa48] ;  /* 0x000a4800010e7983 */ /* 0x001ee80000300800 */
[----:B------:R0:W-:Y:S04]  /*4930*/  STL [R1+0x8c], R24 ;  /* 0x00008c1801007387 */ /* 0x0001e80000100800 */
[----:B0-----:R-:W4:Y:S04]  /*4940*/  LDL.LU R24, [R1+0xa44] ;  /* 0x000a440001187983 */ /* 0x001f280000300800 */
[----:B------:R0:W-:Y:S04]  /*4950*/  STL [R1+0x88], R15 ;  /* 0x0000880f01007387 */ /* 0x0001e80000100800 */
[----:B0-----:R-:W2:Y:S04]  /*4960*/  LDL.LU R15, [R1+0xa40] ;  /* 0x000a4000010f7983 */ /* 0x001ea80000300800 */
[----:B------:R0:W-:Y:S04]  /*4970*/  STL [R1+0x84], R26 ;  /* 0x0000841a01007387 */ /* 0x0001e80000100800 */
[----:B0-----:R-:W2:Y:S04]  /*4980*/  LDL.LU R26, [R1+0xa3c] ;  /* 0x000a3c00011a7983 */ /* 0x001ea80000300800 */
[----:B------:R0:W-:Y:S04]  /*4990*/  STL [R1+0x80], R27 ;  /* 0x0000801b01007387 */ /* 0x0001e80000100800 */
[----:B0-----:R-:W3:Y:S04]  /*49a0*/  LDL.LU R27, [R1+0xa38] ;  /* 0x000a3800011b7983 */ /* 0x001ee80000300800 */
[----:B------:R0:W-:Y:S04]  /*49b0*/  STL [R1+0x7c], R18 ;  /* 0x00007c1201007387 */ /* 0x0001e80000100800 */
[----:B0-----:R-:W4:Y:S04]  /*49c0*/  LDL.LU R18, [R1+0xa34] ;  /* 0x000a340001127983 */ /* 0x001f280000300800 */
        /* <DEDUP_REMOVED lines=35> */
[----:B0-----:R-:W4:Y:S01]  /*4c00*/  LDL.LU R2, [R1+0x9ec] ;  /* 0x0009ec0001027983 */ /* 0x001f220000300800 */
[----:B------:R-:W-:-:S05]  /*4c10*/  SEL R0, R23, R0, !P0 ;  /* 0x0000000017007207 */ /* 0x000fca0004000000 */
[----:B------:R0:W-:Y:S02]  /*4c20*/  STL [R1+0x18], R0 ;  /* 0x0000180001007387 */ /* 0x0001e40000100800 */
[C---:B0-----:R-:W-:Y:S02]  /*4c30*/  SEL R0, R23.reuse, R29, !P0 ;  /* 0x0000001d17007207 */ /* 0x041fe40004000000 */
[C---:B------:R-:W-:Y:S02]  /*4c40*/  SEL R29, R23.reuse, R28, !P0 ;  /* 0x0000001c171d7207 */ /* 0x040fe40004000000 */
[----:B------:R-:W4:Y:S04]  /*4c50*/  LDL R28, [R1+0x908] ;  /* 0x00090800011c7983 */ /* 0x000f280000100800 */
[----:B------:R0:W-:Y:S04]  /*4c60*/  STL [R1+0x8], R0 ;  /* 0x0000080001007387 */ /* 0x0001e80000100800 */
[----:B------:R-:W-:Y:S01]  /*4c70*/  STL [R1+0x4], R29 ;  /* 0x0000041d01007387 */ /* 0x000fe20000100800 */
[----:B--2---:R-:W-:-:S02]  /*4c80*/  SEL R26, R23, R26, !P0 ;  /* 0x0000001a171a7207 */ /* 0x004fc40004000000 */
[C---:B------:R-:W-:Y:S02]  /*4c90*/  SEL R15, R23.reuse, R15, !P0 ;  /* 0x0000000f170f7207 */ /* 0x040fe40004000000 */
[C---:B---3--:R-:W-:Y:S02]  /*4ca0*/  SEL R27, R23.reuse, R27, !P0 ;  /* 0x0000001b171b7207 */ /* 0x048fe40004000000 */
[C---:B------:R-:W-:Y:S02]  /*4cb0*/  SEL R14, R23.reuse, R14, !P0 ;  /* 0x0000000e170e7207 */ /* 0x040fe40004000000 */
[C---:B------:R-:W-:Y:S02]  /*4cc0*/  SEL R25, R23.reuse, R25, !P0 ;  /* 0x0000001917197207 */ /* 0x040fe40004000000 */
[C---:B----4-:R-:W-:Y:S02]  /*4cd0*/  SEL R18, R23.reuse, R18, !P0 ;  /* 0x0000001217127207 */ /* 0x050fe40004000000 */
        /* <DEDUP_REMOVED lines=17> */
[----:B0-----:R-:W-:-:S05]  /*4df0*/  SEL R0, R23, R2, !P0 ;  /* 0x0000000217007207 */ /* 0x001fca0004000000 */
[----:B------:R-:W-:Y:S04]  /*4e00*/  STL [R1+0x978], R0 ;  /* 0x0009780001007387 */ /* 0x000fe80000100800 */
[----:B------:R0:W-:Y:S04]  /*4e10*/  STL [R1+0x97c], R3 ;  /* 0x00097c0301007387 */ /* 0x0001e80000100800 */
[----:B------:R-:W-:Y:S04]  /*4e20*/  STL [R1+0x980], R4 ;  /* 0x0009800401007387 */ /* 0x000fe80000100800 */
[----:B------:R-:W-:Y:S04]  /*4e30*/  STL [R1+0x984], R5 ;  /* 0x0009840501007387 */ /* 0x000fe80000100800 */
[----:B------:R-:W-:Y:S04]  /*4e40*/  STL [R1+0x988], R6 ;  /* 0x0009880601007387 */ /* 0x000fe80000100800 */
[----:B------:R-:W-:Y:S04]  /*4e50*/  STL [R1+0x98c], R7 ;  /* 0x00098c0701007387 */ /* 0x000fe80000100800 */
[----:B------:R-:W-:Y:S04]  /*4e60*/  STL [R1+0x990], R8 ;  /* 0x0009900801007387 */ /* 0x000fe80000100800 */
[----:B------:R-:W-:Y:S04]  /*4e70*/  STL [R1+0x994], R9 ;  /* 0x0009940901007387 */ /* 0x000fe80000100800 */
[----:B------:R-:W-:Y:S04]  /*4e80*/  STL [R1+0x998], R10 ;  /* 0x0009980a01007387 */ /* 0x000fe80000100800 */
[----:B------:R1:W-:Y:S04]  /*4e90*/  STL [R1+0x99c], R11 ;  /* 0x00099c0b01007387 */ /* 0x0003e80000100800 */
[----:B------:R-:W-:Y:S04]  /*4ea0*/  STL [R1+0x9a0], R12 ;  /* 0x0009a00c01007387 */ /* 0x000fe80000100800 */
[----:B------:R-:W-:Y:S04]  /*4eb0*/  STL [R1+0x9a4], R13 ;  /* 0x0009a40d01007387 */ /* 0x000fe80000100800 */
[----:B------:R-:W-:Y:S04]  /*4ec0*/  STL [R1+0x9a8], R16 ;  /* 0x0009a81001007387 */ /* 0x000fe80000100800 */
[----:B------:R-:W-:Y:S04]  /*4ed0*/  STL [R1+0x9ac], R17 ;  /* 0x0009ac1101007387 */ /* 0x000fe80000100800 */
[----:B------:R-:W-:Y:S04]  /*4ee0*/  STL [R1+0x9b0], R22 ;  /* 0x0009b01601007387 */ /* 0x000fe80000100800 */
[----:B------:R-:W-:Y:S01]  /*4ef0*/  STL [R1+0x9b4], R21 ;  /* 0x0009b41501007387 */ /* 0x000fe20000100800 */
[----:B------:R-:W-:-:S03]  /*4f00*/  SEL R23, R23, R24, !P0 ;  /* 0x0000001817177207 */ /* 0x000fc60004000000 */
[----:B------:R-:W-:Y:S04]  /*4f10*/  STL [R1+0x9b8], R20 ;  /* 0x0009b81401007387 */ /* 0x000fe80000100800 */
        /* <DEDUP_REMOVED lines=8> */
[----:B------:R-:W-:Y:S04]  /*4fa0*/  STL [R1+0x6c0], RZ ;  /* 0x0006c0ff01007387 */ /* 0x000fe80000100800 */
        /* <DEDUP_REMOVED lines=212> */
[----:B0-----:R-:W0:Y:S04]  /*5cf0*/  S2R R3, SR_TID.X ;  /* 0x0000000000037919 */ /* 0x001e280000002100 */
        /* <DEDUP_REMOVED lines=20> */
[----:B------:R-:W-:Y:S01]  /*5e40*/  STL [R1+0x454], RZ ;  /* 0x000454ff01007387 */ /* 0x000fe20000100800 */
[----:B0-----:R-:W-:-:S03]  /*5e50*/  LOP3.LUT R29, R3, 0xff, RZ, 0xc0, !PT ;  /* 0x000000ff031d7812 */ /* 0x001fc600078ec0ff */
[----:B------:R-:W-:Y:S01]  /*5e60*/  STL [R1+0x458], RZ ;  /* 0x000458ff01007387 */ /* 0x000fe20000100800 */
[----:B------:R-:W-:-:S03]  /*5e70*/  LOP3.LUT R0, R3, 0x3f, RZ, 0xc0, !PT ;  /* 0x0000003f03007812 */ /* 0x000fc600078ec0ff */
[----:B------:R-:W-:Y:S04]  /*5e80*/  STL [R1+0x45c], RZ ;  /* 0x00045cff01007387 */ /* 0x000fe80000100800 */
[----:B-1----:R-:W2:Y:S04]  /*5e90*/  LDL.LU R11, [R1+0xcc] ;  /* 0x0000cc00010b7983 */ /* 0x002ea80000300800 */
[----:B------:R-:W3:Y:S04]  /*5ea0*/  LDL.LU R9, [R1+0xc0] ;  /* 0x0000c00001097983 */ /* 0x000ee80000300800 */
[----:B------:R-:W4:Y:S01]  /*5eb0*/  LDL.LU R8, [R1+0xbc] ;  /* 0x0000bc0001087983 */ /* 0x000f220000300800 */
[----:B------:R-:W-:-:S03]  /*5ec0*/  LOP3.LUT R24, R3, 0xc0, RZ, 0xc0, !PT ;  /* 0x000000c003187812 */ /* 0x000fc600078ec0ff */
[----:B------:R-:W4:Y:S01]  /*5ed0*/  LDL.LU R7, [R1+0xb8] ;  /* 0x0000b80001077983 */ /* 0x000f220000300800 */
[----:B------:R-:W-:-:S03]  /*5ee0*/  IMAD.SHL.U32 R10, R29, 0x2, RZ ;  /* 0x000000021d0a7824 */ /* 0x000fc600078e00ff */
[----:B------:R-:W4:Y:S01]  /*5ef0*/  LDL.LU R6, [R1+0xb4] ;  /* 0x0000b40001067983 */ /* 0x000f220000300800 */
[----:B------:R-:W-:-:S03]  /*5f00*/  IMAD R29, R0, c[0x0][0x18c], RZ ;  /* 0x00006300001d7a24 */ /* 0x000fc600078e02ff */
[----:B------:R-:W4:Y:S04]  /*5f10*/  LDL.LU R5, [R1+0xb0] ;  /* 0x0000b00001057983 */ /* 0x000f280000300800 */
[----:B------:R-:W4:Y:S04]  /*5f20*/  LDL.LU R4, [R1+0xac] ;  /* 0x0000ac0001047983 */ /* 0x000f280000300800 */
[----:B------:R-:W4:Y:S04]  /*5f30*/  LDL.LU R3, [R1+0xa8] ;  /* 0x0000a80001037983 */ /* 0x000f280000300800 */
[----:B------:R-:W4:Y:S04]  /*5f40*/  LDL.LU R0, [R1+0xa4] ;  /* 0x0000a40001007983 */ /* 0x000f280000300800 */
[----:B------:R-:W4:Y:S01]  /*5f50*/  LDL.LU R2, [R1+0xc] ;  /* 0x00000c0001027983 */ /* 0x000f220000300800 */
[----:B------:R-:W-:-:S02]  /*5f60*/  ISETP.GE.AND P1, PT, R28, RZ, PT ;  /* 0x000000ff1c00720c */ /* 0x000fc40003f26270 */
[----:B------:R-:W-:Y:S02]  /*5f70*/  ISETP.NE.AND P0, PT, RZ, c[0x0][0x178], PT ;  /* 0x00005e00ff007a0c */ /* 0x000fe40003f05270 */
[----:B------:R-:W-:Y:S02]  /*5f80*/  SHF.R.S32.HI R28, RZ, 0x1f, R29 ;  /* 0x0000001fff1c7819 */ /* 0x000fe4000001141d */
[----:B------:R-:W-:Y:S02]  /*5f90*/  SHF.R.U32.HI R24, RZ, 0x2, R24 ;  /* 0x00000002ff187819 */ /* 0x000fe40000011618 */
[C---:B------:R-:W-:Y:S01]  /*5fa0*/  SHF.L.U64.HI R28, R29.reuse, 0x1, R28 ;  /* 0x000000011d1c7819 */ /* 0x040fe2000001021c */
[----:B------:R-:W-:Y:S01]  /*5fb0*/  IMAD.SHL.U32 R29, R29, 0x2, RZ ;  /* 0x000000021d1d7824 */ /* 0x000fe200078e00ff */
[----:B------:R-:W-:Y:S02]  /*5fc0*/  LOP3.LUT R10, R10, R24, RZ, 0x3c, !PT ;  /* 0x000000180a0a7212 */ /* 0x000fe400078e3cff */
[----:B--2---:R-:W-:Y:S01]  /*5fd0*/  SHF.R.S32.HI R11, RZ, 0x6, R11 ;  /* 0x00000006ff0b7819 */ /* 0x004fe2000001140b */
[----:B---3--:R-:W-:-:S04]  /*5fe0*/  IMAD R24, R9, c[0x0][0x190], RZ ;  /* 0x0000640009187a24 */ /* 0x008fc800078e02ff */
[----:B------:R-:W-:Y:S01]  /*5ff0*/  STL [R1+0x6e0], R11 ;  /* 0x0006e00b01007387 */ /* 0x000fe20000100800 */
[----:B----4-:R-:W-:-:S03]  /*6000*/  IMAD R8, R8, c[0x0][0x190], RZ ;  /* 0x0000640008087a24 */ /* 0x010fc600078e02ff */
[----:B------:R-:W-:Y:S01]  /*6010*/  STL [R1+0x918], R28 ;  /* 0x0009181c01007387 */ /* 0x000fe20000100800 */
[----:B------:R-:W-:-:S03]  /*6020*/  IMAD R7, R7, c[0x0][0x190], RZ ;  /* 0x0000640007077a24 */ /* 0x000fc600078e02ff */
[----:B------:R-:W-:Y:S01]  /*6030*/  STL [R1+0x91c], R29 ;  /* 0x00091c1d01007387 */ /* 0x000fe20000100800 */
[----:B------:R-:W-:Y:S02]  /*6040*/  IMAD R5, R5, c[0x0][0x190], RZ ;  /* 0x0000640005057a24 */ /* 0x000fe400078e02ff */
[----:B------:R-:W-:Y:S02]  /*6050*/  IMAD R4, R4, c[0x0][0x190], RZ ;  /* 0x0000640004047a24 */ /* 0x000fe400078e02ff */
[----:B------:R-:W-:Y:S01]  /*6060*/  @!P1 IMAD.MOV R2, RZ, RZ, -R2 ;  /* 0x000000ffff029224 */ /* 0x000fe200078e0a02 */
[----:B------:R-:W-:-:S05]  /*6070*/  @!P0 LOP3.LUT R2, RZ, c[0x0][0x178], RZ, 0x33, !PT ;  /* 0x00005e00ff028a12 */ /* 0x000fca00078e33ff */
[----:B------:R0:W-:Y:S04]  /*6080*/  STL [R1+0x9dc], R2 ;  /* 0x0009dc0201007387 */ /* 0x0001e80000100800 */
[----:B------:R1:W-:Y:S01]  /*6090*/  STL [R1+0x9e0], R24 ;  /* 0x0009e01801007387 */ /* 0x0003e20000100800 */
[----:B0-----:R-:W-:-:S03]  /*60a0*/  IMAD R2, R6, c[0x0][0x190], RZ ;  /* 0x0000640006027a24 */ /* 0x001fc600078e02ff */
[----:B------:R-:W-:Y:S04]  /*60b0*/  STL [R1+0xc], R8 ;  /* 0x00000c0801007387 */ /* 0x000fe80000100800 */
[----:B------:R-:W-:Y:S04]  /*60c0*/  STL [R1+0x10], R7 ;  /* 0x0000100701007387 */ /* 0x000fe80000100800 */
[----:B------:R0:W-:Y:S04]  /*60d0*/  STL [R1+0x14], R2 ;  /* 0x0000140201007387 */ /* 0x0001e80000100800 */
[----:B------:R-:W-:Y:S04]  /*60e0*/  STL [R1+0x28], R5 ;  /* 0x0000280501007387 */ /* 0x000fe80000100800 */
[----:B------:R-:W-:Y:S04]  /*60f0*/  STL [R1+0x38], R4 ;  /* 0x0000380401007387 */ /* 0x000fe80000100800 */
[----:B-1----:R-:W2:Y:S01]  /*6100*/  LDL.LU R24, [R1+0x98] ;  /* 0x0000980001187983 */ /* 0x002ea20000300800 */
[----:B0-----:R-:W-:-:S02]  /*6110*/  IMAD R2, R3, c[0x0][0x190], RZ ;  /* 0x0000640003027a24 */ /* 0x001fc400078e02ff */
[----:B------:R-:W-:-:S03]  /*6120*/  IMAD R0, R0, c[0x0][0x190], RZ ;  /* 0x0000640000007a24 */ /* 0x000fc600078e02ff */
[----:B------:R-:W-:Y:S04]  /*6130*/  STL [R1+0x58], R2 ;  /* 0x0000580201007387 */ /* 0x000fe80000100800 */
[----:B--2---:R0:W-:Y:S04]  /*6140*/  STL [R1+0x9e4], R24 ;  /* 0x0009e41801007387 */ /* 0x0041e80000100800 */
[----:B------:R-:W-:Y:S04]  /*6150*/  STL [R1+0x60], R0 ;  /* 0x0000600001007387 */ /* 0x000fe80000100800 */
        /* <DEDUP_REMOVED lines=31> */
[----:B--2---:R-:W-:-:S05]  /*6350*/  IMAD R24, R24, c[0x0][0x190], RZ ;  /* 0x0000640018187a24 */ /* 0x004fca00078e02ff */
[----:B------:R0:W-:Y:S04]  /*6360*/  STL [R1+0x6c], R24 ;  /* 0x00006c1801007387 */ /* 0x0001e80000100800 */
[----:B0-----:R-:W2:Y:S02]  /*6370*/  LDL.LU R24, [R1+0x9e8] ;  /* 0x0009e80001187983 */ /* 0x001ea40000300800 */
[----:B--2---:R-:W-:-:S05]  /*6380*/  IMAD R24, R24, c[0x0][0x190], RZ ;  /* 0x0000640018187a24 */ /* 0x004fca00078e02ff */
[----:B------:R0:W-:Y:S04]  /*6390*/  STL [R1+0x70], R24 ;  /* 0x0000701801007387 */ /* 0x0001e80000100800 */
[----:B0-----:R-:W2:Y:S01]  /*63a0*/  LDL.LU R24, [R1+0x9e4] ;  /* 0x0009e40001187983 */ /* 0x001ea20000300800 */
[----:B---3--:R-:W-:Y:S02]  /*63b0*/  IMAD R2, R2, c[0x0][0x190], RZ ;  /* 0x0000640002027a24 */ /* 0x008fe400078e02ff */
[----:B----4-:R-:W-:Y:S02]  /*63c0*/  IMAD R23, R23, c[0x0][0x190], RZ ;  /* 0x0000640017177a24 */ /* 0x010fe400078e02ff */
[----:B------:R-:W-:Y:S02]  /*63d0*/  IMAD R25, R25, c[0x0][0x190], RZ ;  /* 0x0000640019197a24 */ /* 0x000fe400078e02ff */
[----:B------:R-:W-:-:S02]  /*63e0*/  IMAD R14, R14, c[0x0][0x190], RZ ;  /* 0x000064000e0e7a24 */ /* 0x000fc400078e02ff */
[----:B------:R-:W-:Y:S02]  /*63f0*/  IMAD R15, R15, c[0x0][0x190], RZ ;  /* 0x000064000f0f7a24 */ /* 0x000fe400078e02ff */
[----:B------:R-:W-:Y:S02]  /*6400*/  IMAD R26, R26, c[0x0][0x190], RZ ;  /* 0x000064001a1a7a24 */ /* 0x000fe400078e02ff */
[----:B------:R-:W-:Y:S02]  /*6410*/  IMAD R27, R27, c[0x0][0x190], RZ ;  /* 0x000064001b1b7a24 */ /* 0x000fe400078e02ff */
[----:B------:R-:W-:Y:S02]  /*6420*/  IMAD R18, R18, c[0x0][0x190], RZ ;  /* 0x0000640012127a24 */ /* 0x000fe400078e02ff */
        /* <DEDUP_REMOVED lines=18> */
[----:B--2---:R-:W-:-:S05]  /*6550*/  IMAD R24, R24, c[0x0][0x190], RZ ;  /* 0x0000640018187a24 */ /* 0x004fca00078e02ff */
        /* <DEDUP_REMOVED lines=54> */
[----:B------:R-:W-:-:S05]  /*68c0*/  IMAD R29, R29, c[0x0][0x190], RZ ;  /* 0x000064001d1d7a24 */ /* 0x000fca00078e02ff */
[----:B------:R0:W-:Y:S02]  /*68d0*/  STL [R1+0x8], R29 ;  /* 0x0000081d01007387 */ /* 0x0001e40000100800 */
[----:B0-----:R-:W-:-:S05]  /*68e0*/  IMAD R29, R28, c[0x0][0x190], RZ ;  /* 0x000064001c1d7a24 */ /* 0x001fca00078e02ff */
[----:B------:R0:W-:Y:S04]  /*68f0*/  STL [R1+0x938], R29 ;  /* 0x0009381d01007387 */ /* 0x0001e80000100800 */
[----:B0-----:R-:W4:Y:S01]  /*6900*/  LDL.LU R29, [R1+0x94] ;  /* 0x00009400011d7983 */ /* 0x001f220000300800 */
[----:B--2---:R-:W-:Y:S02]  /*6910*/  IMAD R16, R16, c[0x0][0x190], RZ ;  /* 0x0000640010107a24 */ /* 0x004fe400078e02ff */
[----:B---3--:R-:W-:Y:S02]  /*6920*/  IMAD R13, R13, c[0x0][0x190], RZ ;  /* 0x000064000d0d7a24 */ /* 0x008fe400078e02ff */
[----:B----4-:R-:W-:Y:S02]  /*6930*/  IMAD R12, R12, c[0x0][0x190], RZ ;  /* 0x000064000c0c7a24 */ /* 0x010fe400078e02ff */
        /* <DEDUP_REMOVED lines=9> */
[----:B------:R-:W-:-:S03]  /*69d0*/  IMAD R0, R4, c[0x0][0x190], RZ ;  /* 0x0000640004007a24 */ /* 0x000fc600078e02ff */
        /* <DEDUP_REMOVED lines=25> */
[----:B0-----:R-:W4:Y:S01]  /*6b70*/  LDL.LU R16, [R1+0xc] ;  /* 0x00000c0001107983 */ /* 0x001f220000300800 */
[----:B------:R-:W-:-:S02]  /*6b80*/  IMAD R17, R17, c[0x0][0x190], RZ ;  /* 0x0000640011117a24 */ /* 0x000fc400078e02ff */
[----:B------:R-:W-:Y:S02]  /*6b90*/  IMAD R22, R22, c[0x0][0x190], RZ ;  /* 0x0000640016167a24 */ /* 0x000fe400078e02ff */
[----:B------:R-:W-:Y:S02]  /*6ba0*/  IMAD R21, R21, c[0x0][0x190], RZ ;  /* 0x0000640015157a24 */ /* 0x000fe400078e02ff */
[----:B------:R-:W-:Y:S01]  /*6bb0*/  IMAD R20, R20, c[0x0][0x190], RZ ;  /* 0x0000640014147a24 */ /* 0x000fe200078e02ff */
[----:B------:R-:W-:Y:S01]  /*6bc0*/  STL [R1+0x958], R17 ;  /* 0x0009581101007387 */ /* 0x000fe20000100800 */
[----:B------:R-:W-:Y:S02]  /*6bd0*/  IMAD R19, R19, c[0x0][0x190], RZ ;  /* 0x0000640013137a24 */ /* 0x000fe400078e02ff */
[----:B------:R-:W-:Y:S01]  /*6be0*/  IMAD R18, R18, c[0x0][0x190], RZ ;  /* 0x0000640012127a24 */ /* 0x000fe200078e02ff */
[----:B------:R-:W-:Y:S01]  /*6bf0*/  STL [R1+0x95c], R22 ;  /* 0x00095c1601007387 */ /* 0x000fe20000100800 */
[----:B------:R-:W-:-:S03]  /*6c00*/  IMAD R27, R27, c[0x0][0x190], RZ ;  /* 0x000064001b1b7a24 */ /* 0x000fc600078e02ff */
[----:B------:R-:W-:Y:S01]  /*6c10*/  STL [R1+0x960], R21 ;  /* 0x0009601501007387 */ /* 0x000fe20000100800 */
[----:B------:R-:W-:-:S03]  /*6c20*/  IMAD R26, R26, c[0x0][0x190], RZ ;  /* 0x000064001a1a7a24 */ /* 0x000fc600078e02ff */
[----:B------:R-:W-:Y:S04]  /*6c30*/  STL [R1+0x964], R20 ;  /* 0x0009641401007387 */ /* 0x000fe80000100800 */
[----:B------:R0:W-:Y:S04]  /*6c40*/  STL [R1+0x968], R19 ;  /* 0x0009681301007387 */ /* 0x0001e80000100800 */
[----:B------:R-:W-:Y:S01]  /*6c50*/  STL [R1+0x96c], R18 ;  /* 0x00096c1201007387 */ /* 0x000fe20000100800 */
[----:B0-----:R-:W-:-:S03]  /*6c60*/  LEA R19, P0, R24, c[0x0][0x168], 0x1 ;  /* 0x00005a0018137a11 */ /* 0x001fc600078008ff */
[----:B------:R-:W-:Y:S04]  /*6c70*/  STL [R1+0x970], R27 ;  /* 0x0009701b01007387 */ /* 0x000fe80000100800 */
[----:B------:R0:W-:Y:S04]  /*6c80*/  STL [R1+0x974], R26 ;  /* 0x0009741a01007387 */ /* 0x0001e80000100800 */
[----:B------:R2:W-:Y:S04]  /*6c90*/  STL [R1+0x80c], R19 ;  /* 0x00080c1301007387 */ /* 0x0005e80000100800 */
[----:B0-----:R-:W4:Y:S01]  /*6ca0*/  LDL.LU R26, [R1+0x84] ;  /* 0x00008400011a7983 */ /* 0x001f220000300800 */
[----:B------:R-:W-:-:S05]  /*6cb0*/  IMAD R2, R2, c[0x0][0x184], RZ ;  /* 0x0000610002027a24 */ /* 0x000fca00078e02ff */
[----:B------:R-:W-:-:S04]  /*6cc0*/  LEA R4, P6, R2, c[0x0][0x160], 0x1 ;  /* 0x0000580002047a11 */ /* 0x000fc800078c08ff */
[----:B------:R-:W-:Y:S02]  /*6cd0*/  LEA.HI.X.SX32 R2, R2, c[0x0][0x164], 0x1, P6 ;  /* 0x0000590002027a11 */ /* 0x000fe400030f0eff */
[----:B--2---:R-:W-:Y:S02]  /*6ce0*/  LEA R19, P3, R12, c[0x0][0x168], 0x1 ;  /* 0x00005a000c137a11 */ /* 0x004fe400078608ff */
[----:B---3--:R-:W-:Y:S02]  /*6cf0*/  LEA R17, P2, R13, c[0x0][0x168], 0x1 ;  /* 0x00005a000d117a11 */ /* 0x008fe400078408ff */
[----:B----4-:R-:W-:-:S05]  /*6d00*/  LEA R18, P1, R16, c[0x0][0x168], 0x1 ;  /* 0x00005a0010127a11 */ /* 0x010fca00078208ff */
[----:B------:R0:W-:Y:S04]  /*6d10*/  STL [R1+0x8a4], R18 ;  /* 0x0008a41201007387 */ /* 0x0001e80000100800 */
[----:B------:R1:W-:Y:S04]  /*6d20*/  STL [R1+0x750], R17 ;  /* 0x0007501101007387 */ /* 0x0003e80000100800 */
[----:B------:R2:W-:Y:S04]  /*6d30*/  STL [R1+0x754], R19 ;  /* 0x0007541301007387 */ /* 0x0005e80000100800 */
[----:B------:R-:W3:Y:S01]  /*6d40*/  LDL.LU R27, [R1+0x80] ;  /* 0x00008000011b7983 */ /* 0x000ee20000300800 */
[----:B0-----:R-:W-:-:S02]  /*6d50*/  LEA R18, P4, R11, c[0x0][0x168], 0x1 ;  /* 0x00005a000b127a11 */ /* 0x001fc400078808ff */
[----:B-1----:R-:W-:-:S03]  /*6d60*/  LEA R17, P5, R10, c[0x0][0x168], 0x1 ;  /* 0x00005a000a117a11 */ /* 0x002fc600078a08ff */
[----:B------:R0:W-:Y:S04]  /*6d70*/  STL [R1+0x8a8], R18 ;  /* 0x0008a81201007387 */ /* 0x0001e80000100800 */
[----:B------:R1:W-:Y:S01]  /*6d80*/  STL [R1+0x758], R17 ;  /* 0x0007581101007387 */ /* 0x0003e20000100800 */
[----:B--2---:R-:W-:-:S03]  /*6d90*/  LEA R19, P6, R9, c[0x0][0x168], 0x1 ;  /* 0x00005a0009137a11 */ /* 0x004fc600078c08ff */
[----:B0-----:R-:W2:Y:S01]  /*6da0*/  LDL.LU R18, [R1+0x7c] ;  /* 0x00007c0001127983 */ /* 0x001ea20000300800 */
[----:B-1----:R-:W-:-:S03]  /*6db0*/  LEA.HI.X.SX32 R17, R24, c[0x0][0x16c], 0x1, P0 ;  /* 0x00005b0018117a11 */ /* 0x002fc600000f0eff */
[----:B------:R0:W-:Y:S04]  /*6dc0*/  STL [R1+0x75c], R19 ;  /* 0x00075c1301007387 */ /* 0x0001e80000100800 */
[----:B------:R-:W-:Y:S01]  /*6dd0*/  STL [R1+0x74c], R17 ;  /* 0x00074c1101007387 */ /* 0x000fe20000100800 */
[----:B0-----:R-:W-:-:S05]  /*6de0*/  LEA R19, P0, R8, c[0x0][0x168], 0x1 ;  /* 0x00005a0008137a11 */ /* 0x001fca00078008ff */
[----:B------:R0:W-:Y:S01]  /*6df0*/  STL [R1+0x818], R19 ;  /* 0x0008181301007387 */ /* 0x0001e20000100800 */
[----:B------:R-:W-:-:S03]  /*6e00*/  LEA.HI.X.SX32 R16, R16, c[0x0][0x16c], 0x1, P1 ;  /* 0x00005b0010107a11 */ /* 0x000fc600008f0eff */
[----:B0-----:R-:W4:Y:S01]  /*6e10*/  LDL.LU R19, [R1+0x78] ;  /* 0x0000780001137983 */ /* 0x001f220000300800 */
[----:B------:R-:W-:-:S03]  /*6e20*/  LEA R17, P1, R7, c[0x0][0x168], 0x1 ;  /* 0x00005a0007117a11 */ /* 0x000fc600078208ff */
[----:B------:R0:W-:Y:S04]  /*6e30*/  STL [R1+0x810], R16 ;  /* 0x0008101001007387 */ /* 0x0001e80000100800 */
[----:B------:R-:W-:Y:S01]  /*6e40*/  STL [R1+0x764], R17 ;  /* 0x0007641101007387 */ /* 0x000fe20000100800 */
[----:B0-----:R-:W-:-:S05]  /*6e50*/  LEA.HI.X.SX32 R16, R13, c[0x0][0x16c], 0x1, P2 ;  /* 0x00005b000d107a11 */ /* 0x001fca00010f0eff */
[----:B------:R-:W-:Y:S04]  /*6e60*/  STL [R1+0x6e4], R16 ;  /* 0x0006e41001007387 */ /* 0x000fe80000100800 */
[----:B------:R-:W4:Y:S01]  /*6e70*/  LDL.LU R20, [R1+0x74] ;  /* 0x0000740001147983 */ /* 0x000f220000300800 */
[----:B------:R-:W-:Y:S02]  /*6e80*/  LEA R13, P2, R5, c[0x0][0x168], 0x1 ;  /* 0x00005a00050d7a11 */ /* 0x000fe400078408ff */
[----:B------:R-:W-:-:S03]  /*6e90*/  LEA.HI.X.SX32 R12, R12, c[0x0][0x16c], 0x1, P3 ;  /* 0x00005b000c0c7a11 */ /* 0x000fc600018f0eff */
[----:B------:R0:W-:Y:S04]  /*6ea0*/  STL [R1+0x81c], R13 ;  /* 0x00081c0d01007387 */ /* 0x0001e80000100800 */
[----:B------:R1:W-:Y:S01]  /*6eb0*/  STL [R1+0x6e8], R12 ;  /* 0x0006e80c01007387 */ /* 0x0003e20000100800 */
[----:B0-----:R-:W-:-:S05]  /*6ec0*/  LEA R13, P3, R3, c[0x0][0x168], 0x1 ;  /* 0x00005a00030d7a11 */ /* 0x001fca00078608ff */
[----:B------:R-:W-:Y:S04]  /*6ed0*/  STL [R1+0x8ac], R13 ;  /* 0x0008ac0d01007387 */ /* 0x000fe80000100800 */
[----:B------:R-:W4:Y:S01]  /*6ee0*/  LDL.LU R21, [R1+0x68] ;  /* 0x0000680001157983 */ /* 0x000f220000300800 */
[----:B------:R-:W-:Y:S02]  /*6ef0*/  LEA.HI.X.SX32 R11, R11, c[0x0][0x16c], 0x1, P4 ;  /* 0x00005b000b0b7a11 */ /* 0x000fe400020f0eff */
[----:B-1----:R-:W-:-:S03]  /*6f00*/  LEA R12, P4, R29, c[0x0][0x168], 0x1 ;  /* 0x00005a001d0c7a11 */ /* 0x002fc600078808ff */
        /* <DEDUP_REMOVED lines=10> */
[----:B------:R-:W-:Y:S01]  /*6fb0*/  STL [R1+0x828], R10 ;  /* 0x0008280a01007387 */ /* 0x000fe20000100800 */
[----:B-1----:R-:W-:-:S03]  /*6fc0*/  LEA.HI.X.SX32 R9, R8, c[0x0][0x16c], 0x1, P0 ;  /* 0x00005b0008097a11 */ /* 0x002fc600000f0eff */
[----:B------:R-:W4:Y:S01]  /*6fd0*/  LDL.LU R17, [R1+0x5c] ;  /* 0x00005c0001117983 */ /* 0x000f220000300800 */
[----:B------:R-:W-:-:S03]  /*6fe0*/  LEA R8, P0, R6, c[0x0][0x168], 0x1 ;  /* 0x00005a0006087a11 */ /* 0x000fc600078008ff */
[----:B------:R-:W-:Y:S01]  /*6ff0*/  STL [R1+0x760], R9 ;  /* 0x0007600901007387 */ /* 0x000fe20000100800 */
[----:B------:R-:W-:-:S03]  /*7000*/  LEA.HI.X.SX32 R7, R7, c[0x0][0x16c], 0x1, P1 ;  /* 0x00005b0007077a11 */ /* 0x000fc600008f0eff */
[----:B------:R0:W-:Y:S04]  /*7010*/  STL [R1+0x778], R8 ;  /* 0x0007780801007387 */ /* 0x0001e80000100800 */
[----:B------:R-:W4:Y:S04]  /*7020*/  LDL.LU R16, [R1+0x54] ;  /* 0x0000540001107983 */ /* 0x000f280000300800 */
[----:B------:R1:W-:Y:S01]  /*7030*/  STL [R1+0x6f4], R7 ;  /* 0x0006f40701007387 */ /* 0x0003e20000100800 */
[----:B0-----:R-:W-:-:S03]  /*7040*/  LEA R8, P1, R26, c[0x0][0x168], 0x1 ;  /* 0x00005a001a087a11 */ /* 0x001fc600078208ff */
[----:B------:R-:W4:Y:S04]  /*7050*/  LDL.LU R13, [R1+0x50] ;  /* 0x00005000010d7983 */ /* 0x000f280000300800 */
[----:B------:R-:W-:Y:S01]  /*7060*/  STL [R1+0x82c], R8 ;  /* 0x00082c0801007387 */ /* 0x000fe20000100800 */
[----:B-1----:R-:W-:-:S03]  /*7070*/  LEA.HI.X.SX32 R7, R5, c[0x0][0x16c], 0x1, P2 ;  /* 0x00005b0005077a11 */ /* 0x002fc600010f0eff */
[----:B------:R-:W4:Y:S04]  /*7080*/  LDL.LU R12, [R1+0x4c] ;  /* 0x00004c00010c7983 */ /* 0x000f280000300800 */
[----:B------:R-:W-:Y:S04]  /*7090*/  STL [R1+0x768], R7 ;  /* 0x0007680701007387 */ /* 0x000fe80000100800 */
[----:B------:R-:W4:Y:S01]  /*70a0*/  LDL.LU R11, [R1+0x48] ;  /* 0x00004800010b7983 */ /* 0x000f220000300800 */
[----:B------:R-:W-:Y:S02]  /*70b0*/  LEA.HI.X.SX32 R3, R3, c[0x0][0x16c], 0x1, P3 ;  /* 0x00005b0003037a11 */ /* 0x000fe400018f0eff */
[----:B---3--:R-:W-:-:S05]  /*70c0*/  LEA R5, P2, R27, c[0x0][0x168], 0x1 ;  /* 0x00005a001b057a11 */ /* 0x008fca00078408ff */
[----:B------:R2:W-:Y:S04]  /*70d0*/  STL [R1+0x8b0], R5 ;  /* 0x0008b00501007387 */ /* 0x0005e80000100800 */
[----:B------:R-:W3:Y:S04]  /*70e0*/  LDL.LU R10, [R1+0x44] ;  /* 0x00004400010a7983 */ /* 0x000ee80000300800 */
[----:B------:R0:W-:Y:S04]  /*70f0*/  STL [R1+0x820], R3 ;  /* 0x0008200301007387 */ /* 0x0001e80000100800 */
[----:B------:R-:W3:Y:S01]  /*7100*/  LDL.LU R9, [R1+0x40] ;  /* 0x0000400001097983 */ /* 0x000ee20000300800 */
[----:B--2---:R-:W-:-:S05]  /*7110*/  LEA R5, P3, R18, c[0x0][0x168], 0x1 ;  /* 0x00005a0012057a11 */ /* 0x004fca00078608ff */
[----:B------:R-:W-:Y:S01]  /*7120*/  STL [R1+0x780], R5 ;  /* 0x0007800501007387 */ /* 0x000fe20000100800 */
[----:B0-----:R-:W-:-:S03]  /*7130*/  LEA.HI.X.SX32 R3, R29, c[0x0][0x16c], 0x1, P4 ;  /* 0x00005b001d037a11 */ /* 0x001fc600020f0eff */
[----:B------:R-:W2:Y:S04]  /*7140*/  LDL.LU R8, [R1+0x3c] ;  /* 0x00003c0001087983 */ /* 0x000ea80000300800 */
[----:B------:R0:W-:Y:S04]  /*7150*/  STL [R1+0x6f8], R3 ;  /* 0x0006f80301007387 */ /* 0x0001e80000100800 */
[----:B------:R-:W2:Y:S01]  /*7160*/  LDL.LU R29, [R1+0x34] ;  /* 0x00003400011d7983 */ /* 0x000ea20000300800 */
[----:B0-----:R-:W-:Y:S02]  /*7170*/  LEA.HI.X.SX32 R3, R28, c[0x0][0x16c], 0x1, P5 ;  /* 0x00005b001c037a11 */ /* 0x001fe400028f0eff */
[----:B----4-:R-:W-:-:S05]  /*7180*/  LEA R5, P4, R19, c[0x0][0x168], 0x1 ;  /* 0x00005a0013057a11 */ /* 0x010fca00078808ff */
[----:B------:R0:W-:Y:S04]  /*7190*/  STL [R1+0x784], R5 ;  /* 0x0007840501007387 */ /* 0x0001e80000100800 */
[----:B------:R-:W4:Y:S04]  /*71a0*/  LDL.LU R28, [R1+0x30] ;  /* 0x00003000011c7983 */ /* 0x000f280000300800 */
[----:B------:R1:W-:Y:S01]  /*71b0*/  STL [R1+0x770], R3 ;  /* 0x0007700301007387 */ /* 0x0003e20000100800 */
[----:B0-----:R-:W-:-:S03]  /*71c0*/  LEA.HI.X.SX32 R5, R0, c[0x0][0x16c], 0x1, P6 ;  /* 0x00005b0000057a11 */ /* 0x001fc600030f0eff */
[----:B-1----:R-:W4:Y:S01]  /*71d0*/  LDL.LU R3, [R1+0x2c] ;  /* 0x00002c0001037983 */ /* 0x002f220000300800 */
[----:B------:R-:W-:-:S05]  /*71e0*/  LEA R7, P5, R20, c[0x0][0x168], 0x1 ;  /* 0x00005a0014077a11 */ /* 0x000fca00078a08ff */
[----:B------:R0:W-:Y:S04]  /*71f0*/  STL [R1+0x8b4], R7 ;  /* 0x0008b40701007387 */ /* 0x0001e80000100800 */
[----:B------:R-:W4:Y:S04]  /*7200*/  LDL.LU R0, [R1+0x24] ;  /* 0x0000240001007983 */ /* 0x000f280000300800 */
[----:B------:R1:W-:Y:S01]  /*7210*/  STL [R1+0x774], R5 ;  /* 0x0007740501007387 */ /* 0x0003e20000100800 */
[----:B0-----:R-:W-:-:S03]  /*7220*/  LEA.HI.X.SX32 R7, R6, c[0x0][0x16c], 0x1, P0 ;  /* 0x00005b0006077a11 */ /* 0x001fc600000f0eff */
[----:B-1----:R-:W4:Y:S01]  /*7230*/  LDL.LU R5, [R1+0x20] ;  /* 0x0000200001057983 */ /* 0x002f220000300800 */
[----:B------:R-:W-:-:S05]  /*7240*/  LEA R24, P6, R21, c[0x0][0x168], 0x1 ;  /* 0x00005a0015187a11 */ /* 0x000fca00078c08ff */
[----:B------:R-:W-:Y:S04]  /*7250*/  STL [R1+0x788], R24 ;  /* 0x0007881801007387 */ /* 0x000fe80000100800 */
[----:B------:R-:W4:Y:S04]  /*7260*/  LDL.LU R6, [R1+0x1c] ;  /* 0x00001c0001067983 */ /* 0x000f280000300800 */
[----:B------:R0:W-:Y:S04]  /*7270*/  STL [R1+0x6fc], R7 ;  /* 0x0006fc0701007387 */ /* 0x0001e80000100800 */
[----:B0-----:R-:W4:Y:S01]  /*7280*/  LDL.LU R7, [R1+0x18] ;  /* 0x0000180001077983 */ /* 0x001f220000300800 */
[----:B------:R-:W-:-:S05]  /*7290*/  LEA R24, P0, R22, c[0x0][0x168], 0x1 ;  /* 0x00005a0016187a11 */ /* 0x000fca00078008ff */
[----:B------:R0:W-:Y:S04]  /*72a0*/  STL [R1+0x78c], R24 ;  /* 0x00078c1801007387 */ /* 0x0001e80000100800 */
[----:B0-----:R-:W4:Y:S01]  /*72b0*/  LDL.LU R24, [R1+0x8] ;  /* 0x0000080001187983 */ /* 0x001f220000300800 */
[----:B------:R-:W-:Y:S02]  /*72c0*/  LEA.HI.X.SX32 R26, R26, c[0x0][0x16c], 0x1, P1 ;  /* 0x00005b001a1a7a11 */ /* 0x000fe400008f0eff */
[----:B------:R-:W-:-:S03]  /*72d0*/  LEA.HI.X.SX32 R27, R27, c[0x0][0x16c], 0x1, P2 ;  /* 0x00005b001b1b7a11 */ /* 0x000fc600010f0eff */
[----:B------:R0:W-:Y:S02]  /*72e0*/  STL [R1+0x77c], R26 ;  /* 0x00077c1a01007387 */ /* 0x0001e40000100800 */
[----:B0-----:R-:W-:-:S05]  /*72f0*/  LEA R26, P1, R17, c[0x0][0x168], 0x1 ;  /* 0x00005a00111a7a11 */ /* 0x001fca00078208ff */
[----:B------:R0:W-:Y:S01]  /*7300*/  STL [R1+0x838], R26 ;  /* 0x0008381a01007387 */ /* 0x0001e20000100800 */
[----:B------:R-:W-:-:S03]  /*7310*/  LEA.HI.X.SX32 R18, R18, c[0x0][0x16c], 0x1, P3 ;  /* 0x00005b0012127a11 */ /* 0x000fc600018f0eff */
[----:B0-----:R-:W4:Y:S04]  /*7320*/  LDL.LU R26, [R1+0x974] ;  /* 0x00097400011a7983 */ /* 0x001f280000300800 */
        /* <DEDUP_REMOVED lines=20> */
[----:B------:R3:W-:Y:S01]  /*7470*/  STL [R1+0x708], R21 ;  /* 0x0007081501007387 */ /* 0x0007e20000100800 */
[----:B------:R-:W-:Y:S02]  /*7480*/  LEA.HI.X.SX32 R17, R17, c[0x0][0x16c], 0x1, P1 ;  /* 0x00005b0011117a11 */ /* 0x000fe400008f0eff */
[----:B------:R-:W-:Y:S02]  /*7490*/  LEA.HI.X.SX32 R16, R16, c[0x0][0x16c], 0x1, P2 ;  /* 0x00005b0010107a11 */ /* 0x000fe400010f0eff */
[----:B---3--:R-:W-:-:S05]  /*74a0*/  LEA R21, P6, R10, c[0x0][0x168], 0x1 ;  /* 0x00005a000a157a11 */ /* 0x008fca00078c08ff */
[----:B------:R0:W-:Y:S04]  /*74b0*/  STL [R1+0x844], R21 ;  /* 0x0008441501007387 */ /* 0x0001e80000100800 */
[----:B0-----:R-:W3:Y:S04]  /*74c0*/  LDL.LU R21, [R1+0x960] ;  /* 0x0009600001157983 */ /* 0x001ee80000300800 */
[----:B------:R0:W-:Y:S02]  /*74d0*/  STL [R1+0x70c], R22 ;  /* 0x00070c1601007387 */ /* 0x0001e40000100800 */
[----:B0-----:R-:W-:-:S05]  /*74e0*/  LEA R22, P0, R9, c[0x0][0x168], 0x1 ;  /* 0x00005a0009167a11 */ /* 0x001fca00078008ff */
[----:B------:R0:W-:Y:S04]  /*74f0*/  STL [R1+0x848], R22 ;  /* 0x0008481601007387 */ /* 0x0001e80000100800 */
[----:B0-----:R-:W3:Y:S04]  /*7500*/  LDL.LU R22, [R1+0x95c] ;  /* 0x00095c0001167983 */ /* 0x001ee80000300800 */
[----:B------:R2:W-:Y:S02]  /*7510*/  STL [R1+0x790], R17 ;  /* 0x0007901101007387 */ /* 0x0005e40000100800 */
[----:B--2---:R-:W-:-:S05]  /*7520*/  LEA R17, P1, R8, c[0x0][0x168], 0x1 ;  /* 0x00005a0008117a11 */ /* 0x004fca00078208ff */
[----:B------:R0:W-:Y:S01]  /*7530*/  STL [R1+0x7a8], R17 ;  /* 0x0007a81101007387 */ /* 0x0001e20000100800 */
[----:B------:R-:W-:-:S03]  /*7540*/  LEA.HI.X.SX32 R13, R13, c[0x0][0x16c], 0x1, P3 ;  /* 0x00005b000d0d7a11 */ /* 0x000fc600018f0eff */
[----:B0-----:R-:W2:Y:S04]  /*7550*/  LDL.LU R17, [R1+0x958] ;  /* 0x0009580001117983 */ /* 0x001ea80000300800 */
[----:B------:R0:W-:Y:S02]  /*7560*/  STL [R1+0x710], R16 ;  /* 0x0007101001007387 */ /* 0x0001e40000100800 */
[----:B0-----:R-:W-:-:S05]  /*7570*/  LEA R16, P2, R29, c[0x0][0x168], 0x1 ;  /* 0x00005a001d107a11 */ /* 0x001fca00078408ff */
[----:B------:R0:W-:Y:S01]  /*7580*/  STL [R1+0x84c], R16 ;  /* 0x00084c1001007387 */ /* 0x0001e20000100800 */
[----:B------:R-:W-:-:S03]  /*7590*/  LEA.HI.X.SX32 R12, R12, c[0x0][0x16c], 0x1, P4 ;  /* 0x00005b000c0c7a11 */ /* 0x000fc600020f0eff */
[----:B0-----:R-:W2:Y:S04]  /*75a0*/  LDL.LU R16, [R1+0x954] ;  /* 0x0009540001107983 */ /* 0x001ea80000300800 */
[----:B------:R4:W-:Y:S02]  /*75b0*/  STL [R1+0x798], R13 ;  /* 0x0007980d01007387 */ /* 0x0009e40000100800 */
[----:B----4-:R-:W-:-:S05]  /*75c0*/  LEA R13, P3, R28, c[0x0][0x168], 0x1 ;  /* 0x00005a001c0d7a11 */ /* 0x010fca00078608ff */
[----:B------:R0:W-:Y:S01]  /*75d0*/  STL [R1+0x8bc], R13 ;  /* 0x0008bc0d01007387 */ /* 0x0001e20000100800 */
[----:B------:R-:W-:-:S03]  /*75e0*/  LEA.HI.X.SX32 R11, R11, c[0x0][0x16c], 0x1, P5 ;  /* 0x00005b000b0b7a11 */ /* 0x000fc600028f0eff */
[----:B0-----:R-:W4:Y:S04]  /*75f0*/  LDL.LU R13, [R1+0x950] ;  /* 0x00095000010d7983 */ /* 0x001f280000300800 */
[----:B------:R0:W-:Y:S02]  /*7600*/  STL [R1+0x840], R12 ;  /* 0x0008400c01007387 */ /* 0x0001e40000100800 */
[----:B0-----:R-:W-:-:S05]  /*7610*/  LEA R12, P4, R3, c[0x0][0x168], 0x1 ;  /* 0x00005a00030c7a11 */ /* 0x001fca00078808ff */
        /* <DEDUP_REMOVED lines=20> */
[----:B------:R0:W-:Y:S04]  /*7760*/  STL [R1+0x7bc], R8 ;  /* 0x0007bc0801007387 */ /* 0x0001e80000100800 */
[----:B0-----:R-:W2:Y:S04]  /*7770*/  LDL.LU R8, [R1+0x93c] ;  /* 0x00093c0001087983 */ /* 0x001ea80000300800 */
[----:B------:R0:W-:Y:S02]  /*7780*/  STL [R1+0x7ac], R29 ;  /* 0x0007ac1d01007387 */ /* 0x0001e40000100800 */
[----:B0-----:R-:W-:-:S05]  /*7790*/  LEA R29, P2, R24, c[0x0][0x168], 0x1 ;  /* 0x00005a00181d7a11 */ /* 0x001fca00078408ff */
[----:B------:R0:W-:Y:S04]  /*77a0*/  STL [R1+0x858], R29 ;  /* 0x0008581d01007387 */ /* 0x0001e80000100800 */
[----:B0-----:R-:W2:Y:S01]  /*77b0*/  LDL.LU R29, [R1+0x938] ;  /* 0x00093800011d7983 */ /* 0x001ea20000300800 */
[----:B------:R-:W-:-:S05]  /*77c0*/  LEA.HI.X.SX32 R28, R28, c[0x0][0x16c], 0x1, P3 ;  /* 0x00005b001c1c7a11 */ /* 0x000fca00018f0eff */
[----:B------:R2:W-:Y:S02]  /*77d0*/  STL [R1+0x850], R28 ;  /* 0x0008501c01007387 */ /* 0x0005e40000100800 */
[----:B--2---:R-:W-:-:S05]  /*77e0*/  LEA R28, P3, R29, c[0x0][0x168], 0x1 ;  /* 0x00005a001d1c7a11 */ /* 0x004fca00078608ff */
        /* <DEDUP_REMOVED lines=28> */
[----:B------:R2:W-:Y:S01]  /*79b0*/  STL [R1+0x7c0], R24 ;  /* 0x0007c01801007387 */ /* 0x0005e20000100800 */
[----:B------:R-:W-:Y:S02]  /*79c0*/  LEA.HI.X.SX32 R3, R3, c[0x0][0x16c], 0x1, P5 ;  /* 0x00005b0003037a11 */ /* 0x000fe400028f0eff */
[----:B------:R-:W-:Y:S02]  /*79d0*/  LEA.HI.X.SX32 R5, R5, c[0x0][0x16c], 0x1, P0 ;  /* 0x00005b0005057a11 */ /* 0x000fe400000f0eff */
[----:B------:R-:W-:Y:S01]  /*79e0*/  LEA.HI.X.SX32 R6, R6, c[0x0][0x16c], 0x1, P1 ;  /* 0x00005b0006067a11 */ /* 0x000fe200008f0eff */
[----:B------:R-:W-:Y:S02]  /*79f0*/  IMAD R15, R15, c[0x0][0x190], RZ ;  /* 0x000064000f0f7a24 */ /* 0x000fe400078e02ff */
[----:B------:R-:W-:Y:S02]  /*7a00*/  IMAD R14, R14, c[0x0][0x190], RZ ;  /* 0x000064000e0e7a24 */ /* 0x000fe400078e02ff */
[----:B------:R-:W-:-:S02]  /*7a10*/  IMAD R25, R25, c[0x0][0x190], RZ ;  /* 0x0000640019197a24 */ /* 0x000fc400078e02ff */
[----:B------:R-:W-:Y:S01]  /*7a20*/  IMAD R23, R23, c[0x0][0x190], RZ ;  /* 0x0000640017177a24 */ /* 0x000fe200078e02ff */
[----:B--2---:R-:W-:-:S05]  /*7a30*/  LEA R24, P2, R7, c[0x0][0x168], 0x1 ;  /* 0x00005a0007187a11 */ /* 0x004fca00078408ff */
[----:B------:R0:W-:Y:S02]  /*7a40*/  STL [R1+0x7d4], R24 ;  /* 0x0007d41801007387 */ /* 0x0001e40000100800 */
[----:B0-----:R-:W-:Y:S02]  /*7a50*/  LEA.HI.X.SX32 R24, R29, c[0x0][0x16c], 0x1, P3 ;  /* 0x00005b001d187a11 */ /* 0x001fe400018f0eff */
[----:B------:R0:W5:Y:S04]  /*7a60*/  LDL.LU R29, [R1+0x91c] ;  /* 0x00091c00011d7983 */ /* 0x0001680000300800 */
[----:B------:R1:W-:Y:S02]  /*7a70*/  STL [R1+0x72c], R24 ;  /* 0x00072c1801007387 */ /* 0x0003e40000100800 */
[----:B-1----:R-:W-:-:S05]  /*7a80*/  LEA R24, P3, R8, c[0x0][0x168], 0x1 ;  /* 0x00005a0008187a11 */ /* 0x002fca00078608ff */
[----:B------:R1:W-:Y:S02]  /*7a90*/  STL [R1+0x86c], R24 ;  /* 0x00086c1801007387 */ /* 0x0003e40000100800 */
[----:B-1----:R-:W-:Y:S02]  /*7aa0*/  LEA.HI.X.SX32 R24, R28, c[0x0][0x16c], 0x1, P4 ;  /* 0x00005b001c187a11 */ /* 0x002fe400020f0eff */
[----:B------:R0:W5:Y:S04]  /*7ab0*/  LDL.LU R28, [R1+0x918] ;  /* 0x00091800011c7983 */ /* 0x0001680000300800 */
[----:B------:R1:W-:Y:S02]  /*7ac0*/  STL [R1+0x7c8], R24 ;  /* 0x0007c81801007387 */ /* 0x0003e40000100800 */
[----:B-1----:R-:W-:-:S05]  /*7ad0*/  LEA R24, P4, R9, c[0x0][0x168], 0x1 ;  /* 0x00005a0009187a11 */ /* 0x002fca00078808ff */
[----:B------:R1:W-:Y:S04]  /*7ae0*/  STL [R1+0x8cc], R24 ;  /* 0x0008cc1801007387 */ /* 0x0003e80000100800 */
[----:B------:R2:W-:Y:S01]  /*7af0*/  STL [R1+0x860], R3 ;  /* 0x0008600301007387 */ /* 0x0005e20000100800 */
[----:B-1----:R-:W-:Y:S02]  /*7b00*/  LEA R24, P5, R10, c[0x0][0x168], 0x1 ;  /* 0x00005a000a187a11 */ /* 0x002fe400078a08ff */
[----:B--2---:R-:W-:Y:S02]  /*7b10*/  LEA.HI.X.SX32 R3, R0, c[0x0][0x16c], 0x1, P6 ;  /* 0x00005b0000037a11 */ /* 0x004fe400030f0eff */
[----:B------:R-:W2:Y:S04]  /*7b20*/  LDL.LU R0, [R1+0x914] ;  /* 0x0009140001007983 */ /* 0x000ea80000300800 */
[----:B------:R1:W-:Y:S04]  /*7b30*/  STL [R1+0x7dc], R24 ;  /* 0x0007dc1801007387 */ /* 0x0003e80000100800 */
[----:B------:R0:W-:Y:S01]  /*7b40*/  STL [R1+0x730], R3 ;  /* 0x0007300301007387 */ /* 0x0001e20000100800 */
[----:B-1----:R-:W-:-:S02]  /*7b50*/  LEA R24, P6, R11, c[0x0][0x168], 0x1 ;  /* 0x00005a000b187a11 */ /* 0x002fc400078c08ff */
[----:B0-----:R-:W-:-:S03]  /*7b60*/  LEA R3, P0, R12, c[0x0][0x168], 0x1 ;  /* 0x00005a000c037a11 */ /* 0x001fc600078008ff */
[----:B------:R-:W-:Y:S04]  /*7b70*/  STL [R1+0x874], R24 ;  /* 0x0008741801007387 */ /* 0x000fe80000100800 */
[----:B------:R4:W-:Y:S04]  /*7b80*/  STL [R1+0x7d0], R5 ;  /* 0x0007d00501007387 */ /* 0x0009e80000100800 */
[----:B------:R0:W-:Y:S04]  /*7b90*/  STL [R1+0x8d0], R3 ;  /* 0x0008d00301007387 */ /* 0x0001e80000100800 */
[----:B------:R1:W-:Y:S01]  /*7ba0*/  STL [R1+0x868], R6 ;  /* 0x0008680601007387 */ /* 0x0003e20000100800 */
[----:B----4-:R-:W-:-:S02]  /*7bb0*/  LEA R5, P1, R13, c[0x0][0x168], 0x1 ;  /* 0x00005a000d057a11 */ /* 0x010fc400078208ff */
[----:B0-----:R-:W-:-:S03]  /*7bc0*/  LEA.HI.X.SX32 R3, R7, c[0x0][0x16c], 0x1, P2 ;  /* 0x00005b0007037a11 */ /* 0x001fc600010f0eff */
[----:B------:R0:W-:Y:S01]  /*7bd0*/  STL [R1+0x7e4], R5 ;  /* 0x0007e40501007387 */ /* 0x0001e20000100800 */
[----:B-1----:R-:W-:-:S03]  /*7be0*/  LEA R6, P2, R16, c[0x0][0x168], 0x1 ;  /* 0x00005a0010067a11 */ /* 0x002fc600078408ff */
[----:B------:R1:W-:Y:S04]  /*7bf0*/  STL [R1+0x734], R3 ;  /* 0x0007340301007387 */ /* 0x0003e80000100800 */
[----:B------:R4:W-:Y:S01]  /*7c00*/  STL [R1+0x87c], R6 ;  /* 0x00087c0601007387 */ /* 0x0009e20000100800 */
[----:B0-----:R-:W-:Y:S02]  /*7c10*/  LEA.HI.X.SX32 R5, R8, c[0x0][0x16c], 0x1, P3 ;  /* 0x00005b0008057a11 */ /* 0x001fe400018f0eff */
[----:B-1----:R-:W-:-:S03]  /*7c20*/  LEA R3, P3, R17, c[0x0][0x168], 0x1 ;  /* 0x00005a0011037a11 */ /* 0x002fc600078608ff */
[----:B------:R3:W-:Y:S01]  /*7c30*/  STL [R1+0x7d8], R5 ;  /* 0x0007d80501007387 */ /* 0x0007e20000100800 */
[----:B----4-:R-:W-:-:S03]  /*7c40*/  LEA.HI.X.SX32 R6, R9, c[0x0][0x16c], 0x1, P4 ;  /* 0x00005b0009067a11 */ /* 0x010fc600020f0eff */
[----:B------:R0:W-:Y:S04]  /*7c50*/  STL [R1+0x8d4], R3 ;  /* 0x0008d40301007387 */ /* 0x0001e80000100800 */
[----:B------:R1:W-:Y:S01]  /*7c60*/  STL [R1+0x870], R6 ;  /* 0x0008700601007387 */ /* 0x0003e20000100800 */
[----:B---3--:R-:W-:Y:S02]  /*7c70*/  LEA R5, P4, R22, c[0x0][0x168], 0x1 ;  /* 0x00005a0016057a11 */ /* 0x008fe400078808ff */
        /* <DEDUP_REMOVED lines=8> */
[----:B---3--:R-:W-:-:S03]  /*7d00*/  LEA.HI.X.SX32 R6, R12, c[0x0][0x16c], 0x1, P0 ;  /* 0x00005b000c067a11 */ /* 0x008fc600000f0eff */
[----:B------:R1:W-:Y:S04]  /*7d10*/  STL [R1+0x8d8], R3 ;  /* 0x0008d80301007387 */ /* 0x0003e80000100800 */
[----:B------:R3:W-:Y:S01]  /*7d20*/  STL [R1+0x878], R6 ;  /* 0x0008780601007387 */ /* 0x0007e20000100800 */
[----:B0-----:R-:W-:Y:S02]  /*7d30*/  LEA R5, P0, R19, c[0x0][0x168], 0x1 ;  /* 0x00005a0013057a11 */ /* 0x001fe400078008ff */
[----:B-1----:R-:W-:-:S03]  /*7d40*/  LEA.HI.X.SX32 R3, R13, c[0x0][0x16c], 0x1, P1 ;  /* 0x00005b000d037a11 */ /* 0x002fc600008f0eff */
[----:B------:R0:W-:Y:S01]  /*7d50*/  STL [R1+0x7f4], R5 ;  /* 0x0007f40501007387 */ /* 0x0001e20000100800 */
[----:B---3--:R-:W-:-:S03]  /*7d60*/  LEA R6, P1, R18, c[0x0][0x168], 0x1 ;  /* 0x00005a0012067a11 */ /* 0x008fc600078208ff */
        /* <DEDUP_REMOVED lines=27> */
[----:B-1----:R-:W-:-:S03]  /*7f20*/  LEA.HI.X.SX32 R3, R27, c[0x0][0x16c], 0x1, P2 ;  /* 0x00005b001b037a11 */ /* 0x002fc600010f0eff */
[----:B------:R0:W-:Y:S01]  /*7f30*/  STL [R1+0x7f8], R5 ;  /* 0x0007f80501007387 */ /* 0x0001e20000100800 */
[----:B---3--:R-:W-:-:S03]  /*7f40*/  LEA.HI.X.SX32 R6, R26, c[0x0][0x16c], 0x1, P3 ;  /* 0x00005b001a067a11 */ /* 0x008fc600018f0eff */
[----:B------:R1:W-:Y:S04]  /*7f50*/  STL [R1+0x890], R3 ;  /* 0x0008900301007387 */ /* 0x0003e80000100800 */
[----:B------:R-:W-:Y:S04]  /*7f60*/  STL [R1+0x748], R6 ;  /* 0x0007480601007387 */ /* 0x000fe80000100800 */
[----:B------:R-:W3:Y:S01]  /*7f70*/  LDL R24, [R1+0x6d8] ;  /* 0x0006d80001187983 */ /* 0x000ee20000100800 */
[----:B0-----:R-:W-:Y:S02]  /*7f80*/  LEA.HI.X.SX32 R5, R15, c[0x0][0x16c], 0x1, P4 ;  /* 0x00005b000f057a11 */ /* 0x001fe400020f0eff */
[----:B-1----:R-:W-:-:S03]  /*7f90*/  LEA.HI.X.SX32 R3, R14, c[0x0][0x16c], 0x1, P5 ;  /* 0x00005b000e037a11 */ /* 0x002fc600028f0eff */
[----:B------:R0:W-:Y:S04]  /*7fa0*/  STL [R1+0x800], R5 ;  /* 0x0008000501007387 */ /* 0x0001e80000100800 */
[----:B------:R1:W-:Y:S01]  /*7fb0*/  STL [R1+0x804], R3 ;  /* 0x0008040301007387 */ /* 0x0003e20000100800 */
[----:B0-----:R-:W-:Y:S02]  /*7fc0*/  LEA.HI.X.SX32 R5, R25, c[0x0][0x16c], 0x1, P6 ;  /* 0x00005b0019057a11 */ /* 0x001fe400030f0eff */
[----:B-1----:R-:W-:-:S03]  /*7fd0*/  LEA.HI.X.SX32 R3, R23, c[0x0][0x16c], 0x1, P0 ;  /* 0x00005b0017037a11 */ /* 0x002fc600000f0eff */
[----:B------:R-:W-:Y:S04]  /*7fe0*/  STL [R1+0x808], R5 ;  /* 0x0008080501007387 */ /* 0x000fe80000100800 */
[----:B------:R-:W-:Y:S04]  /*7ff0*/  STL [R1+0x440], RZ ;  /* 0x000440ff01007387 */ /* 0x000fe80000100800 */
[----:B------:R0:W-:Y:S04]  /*8000*/  STL [R1+0x8a0], R3 ;  /* 0x0008a00301007387 */ /* 0x0001e80000100800 */
[----:B0-----:R-:W0:Y:S02]  /*8010*/  S2R R3, SR_TID.X ;  /* 0x0000000000037919 */ /* 0x001e240000002100 */
[----:B0-----:R-:W-:-:S05]  /*8020*/  LOP3.LUT R3, R3, 0xff, RZ, 0xc0, !PT ;  /* 0x000000ff03037812 */ /* 0x001fca00078ec0ff */
[----:B------:R-:W-:Y:S02]  /*8030*/  IMAD.SHL.U32 R5, R3, 0x2, RZ ;  /* 0x0000000203057824 */ /* 0x000fe400078e00ff */
[----:B------:R-:W0:Y:S04]  /*8040*/  S2R R3, SR_TID.X ;  /* 0x0000000000037919 */ /* 0x000e280000002100 */
[----:B------:R1:W-:Y:S04]  /*8050*/  STL [R1+0x444], RZ ;  /* 0x000444ff01007387 */ /* 0x0003e80000100800 */
[----:B------:R1:W-:Y:S04]  /*8060*/  STL [R1+0x448], RZ ;  /* 0x000448ff01007387 */ /* 0x0003e80000100800 */
[----:B------:R1:W-:Y:S04]  /*8070*/  STL [R1+0x44c], RZ ;  /* 0x00044cff01007387 */ /* 0x0003e80000100800 */
[----:B------:R1:W-:Y:S01]  /*8080*/  STL [R1+0x420], RZ ;  /* 0x000420ff01007387 */ /* 0x0003e20000100800 */
[----:B0-----:R-:W-:-:S03]  /*8090*/  LOP3.LUT R3, R3, 0xc0, RZ, 0xc0, !PT ;  /* 0x000000c003037812 */ /* 0x001fc600078ec0ff */
[----:B------:R1:W-:Y:S01]  /*80a0*/  STL [R1+0x424], RZ ;  /* 0x000424ff01007387 */ /* 0x0003e20000100800 */
[----:B------:R-:W-:-:S03]  /*80b0*/  SHF.R.U32.HI R3, RZ, 0x2, R3 ;  /* 0x00000002ff037819 */ /* 0x000fc60000011603 */
[----:B------:R1:W-:Y:S01]  /*80c0*/  STL [R1+0x428], RZ ;  /* 0x000428ff01007387 */ /* 0x0003e20000100800 */
[C---:B------:R-:W-:Y:S02]  /*80d0*/  LOP3.LUT R6, R5.reuse, 0x10, RZ, 0x3c, !PT ;  /* 0x0000001005067812 */ /* 0x040fe400078e3cff */
[C---:B------:R-:W-:Y:S01]  /*80e0*/  LOP3.LUT R3, R5.reuse, R3, RZ, 0x3c, !PT ;  /* 0x0000000305037212 */ /* 0x040fe200078e3cff */
[----:B------:R1:W-:Y:S01]  /*80f0*/  STL [R1+0x42c], RZ ;  /* 0x00042cff01007387 */ /* 0x0003e20000100800 */
[----:B------:R-:W-:-:S03]  /*8100*/  LOP3.LUT R8, R5, 0x20, RZ, 0x3c, !PT ;  /* 0x0000002005087812 */ /* 0x000fc600078e3cff */
[----:B------:R1:W-:Y:S01]  /*8110*/  STL [R1+0x410], RZ ;  /* 0x000410ff01007387 */ /* 0x0003e20000100800 */
[C---:B------:R-:W-:Y:S02]  /*8120*/  LOP3.LUT R7, R5.reuse, 0x30, RZ, 0x3c, !PT ;  /* 0x0000003005077812 */ /* 0x040fe400078e3cff */
[C---:B------:R-:W-:Y:S01]  /*8130*/  LOP3.LUT R6, R5.reuse, 0x40, RZ, 0x3c, !PT ;  /* 0x0000004005067812 */ /* 0x040fe200078e3cff */
[----:B------:R1:W-:Y:S01]  /*8140*/  STL [R1+0x414], RZ ;  /* 0x000414ff01007387 */ /* 0x0003e20000100800 */
[C---:B------:R-:W-:Y:S02]  /*8150*/  LOP3.LUT R6, R5.reuse, 0x50, RZ, 0x3c, !PT ;  /* 0x0000005005067812 */ /* 0x040fe400078e3cff */
[C---:B------:R-:W-:Y:S01]  /*8160*/  LOP3.LUT R8, R5.reuse, 0x60, RZ, 0x3c, !PT ;  /* 0x0000006005087812 */ /* 0x040fe200078e3cff */
[----:B------:R1:W-:Y:S01]  /*8170*/  STL [R1+0x418], RZ ;  /* 0x000418ff01007387 */ /* 0x0003e20000100800 */
[----:B------:R-:W-:Y:S02]  /*8180*/  LOP3.LUT R7, R5, 0x70, RZ, 0x3c, !PT ;  /* 0x0000007005077812 */ /* 0x000fe400078e3cff */
[----:B------:R-:W-:Y:S01]  /*8190*/  LOP3.LUT R6, R3, 0x40, RZ, 0x3c, !PT ;  /* 0x0000004003067812 */ /* 0x000fe200078e3cff */
[----:B------:R1:W-:Y:S01]  /*81a0*/  STL [R1+0x41c], RZ ;  /* 0x00041cff01007387 */ /* 0x0003e20000100800 */
[----:B--2---:R-:W-:-:S03]  /*81b0*/  LOP3.LUT R3, R0, 0x40, RZ, 0x3c, !PT ;  /* 0x0000004000037812 */ /* 0x004fc600078e3cff */
[----:B------:R1:W-:Y:S04]  /*81c0*/  STL [R1+0x150], RZ ;  /* 0x000150ff01007387 */ /* 0x0003e80000100800 */
[----:B------:R1:W-:Y:S04]  /*81d0*/  STL [R1+0x154], RZ ;  /* 0x000154ff01007387 */ /* 0x0003e80000100800 */
[----:B------:R1:W-:Y:S04]  /*81e0*/  STL [R1+0x158], RZ ;  /* 0x000158ff01007387 */ /* 0x0003e80000100800 */
[----:B------:R1:W-:Y:S04]  /*81f0*/  STL [R1+0x15c], RZ ;  /* 0x00015cff01007387 */ /* 0x0003e80000100800 */
[----:B------:R1:W5:Y:S01]  /*8200*/  LDL.LU R0, [R1+0x910] ;  /* 0x0009100001007983 */ /* 0x0003620000300800 */
[----:B------:R-:W-:Y:S01]  /*8210*/  CS2R R20, SRZ ;  /* 0x0000000000147805 */ /* 0x000fe2000001ff00 */
[----:B------:R-:W-:Y:S01]  /*8220*/  CS2R R22, SRZ ;  /* 0x0000000000167805 */ /* 0x000fe2000001ff00 */
[----:B---3--:R-:W-:-:S05]  /*8230*/  LOP3.LUT R5, R24, 0x40, RZ, 0x3c, !PT ;  /* 0x0000004018057812 */ /* 0x008fca00078e3cff */
[----:B------:R1:W-:Y:S04]  /*8240*/  STL [R1+0x6d4], R5 ;  /* 0x0006d40501007387 */ /* 0x0003e80000100800 */
[----:B------:R1:W-:Y:S02]  /*8250*/  STL [R1+0x398], R3 ;  /* 0x0003980301007387 */ /* 0x0003e40000100800 */
.L_x_3:
[----:B-----5:R-:W-:Y:S01]  /*8260*/  STL [R1+0x1b28], R26 ;  /* 0x001b281a01007387 */ /* 0x020fe20000100800 */
[C---:B-----5:R-:W-:Y:S01]  /*8270*/  ISETP.GT.AND P0, PT, R0.reuse, 0x1, PT ;  /* 0x000000010000780c */ /* 0x060fe20003f04270 */
[----:B-1----:R-:W-:Y:S01]  /*8280*/  IMAD.MOV.U32 R3, RZ, RZ, R2 ;  /* 0x000000ffff037224 */ /* 0x002fe200078e0002 */
[C---:B------:R-:W-:Y:S01]  /*8290*/  ISETP.GT.AND P1, PT, R0.reuse, 0x2, PT ;  /* 0x000000020000780c */ /* 0x040fe20003f24270 */
[----:B------:R-:W-:Y:S01]  /*82a0*/  STL [R1+0x1b30], R26 ;  /* 0x001b301a01007387 */ /* 0x000fe20000100800 */
[----:B------:R-:W-:Y:S01]  /*82b0*/  IMAD.MOV.U32 R6, RZ, RZ, c[0x0][0x188] ;  /* 0x00006200ff067624 */ /* 0x000fe200078e00ff */
[C---:B------:R-:W-:Y:S01]  /*82c0*/  ISETP.GT.AND P2, PT, R0.reuse, 0x3, PT ;  /* 0x000000030000780c */ /* 0x040fe20003f44270 */
[----:B------:R-:W-:Y:S01]  /*82d0*/  IMAD.MOV.U32 R2, RZ, RZ, R4 ;  /* 0x000000ffff027224 */ /* 0x000fe200078e0004 */
[----:B------:R-:W-:Y:S01]  /*82e0*/  STL [R1+0x1b38], R26 ;  /* 0x001b381a01007387 */ /* 0x000fe20000100800 */
[----:B------:R-:W-:Y:S01]  /*82f0*/  IMAD.MOV.U32 R5, RZ, RZ, c[0x0][0x188] ;  /* 0x00006200ff057624 */ /* 0x000fe200078e00ff */
[----:B------:R-:W-:Y:S01]  /*8300*/  ISETP.GT.AND P3, PT, R0, 0x4, PT ;  /* 0x000000040000780c */ /* 0x000fe20003f64270 */
[--C-:B------:R-:W-:Y:S01]  /*8310*/  IMAD.WIDE R6, R6, 0x2, R2.reuse ;  /* 0x0000000206067825 */ /* 0x100fe200078e0202 */
[----:B------:R-:W-:Y:S03]  /*8320*/  STL [R1+0x1b40], R26 ;  /* 0x001b401a01007387 */ /* 0x000fe60000100800 */
[----:B------:R-:W-:Y:S01]  /*8330*/  IMAD.SHL.U32 R5, R5, 0x2, RZ ;  /* 0x0000000205057824 */ /* 0x000fe200078e00ff */
[----:B------:R-:W-:Y:S03]  /*8340*/  STL [R1+0x1b48], R26 ;  /* 0x001b481a01007387 */ /* 0x000fe60000100800 */
[----:B------:R-:W-:Y:S01]  /*8350*/  IMAD.WIDE R4, R5, 0x2, R2 ;  /* 0x0000000205047825 */ /* 0x000fe200078e0202 */
[----:B------:R-:W-:Y:S04]  /*8360*/  STL [R1+0x1b50], R26 ;  /* 0x001b501a01007387 */ /* 0x000fe80000100800 */
[----:B------:R0:W-:Y:S04]  /*8370*/  STL [R1+0x1b58], R26 ;  /* 0x001b581a01007387 */ /* 0x0001e80000100800 */
[----:B------:R-:W-:Y:S04]  /*8380*/  STL [R1+0x1b10], R19 ;  /* 0x001b101301007387 */ /* 0x000fe80000100800 */
[----:B------:R-:W-:Y:S01]  /*8390*/  STL [R1+0x1b18], R19 ;  /* 0x001b181301007387 */ /* 0x000fe20000100800 */
[----:B0-----:R-:W-:-:S03]  /*83a0*/  PRMT R26, RZ, 0x7610, R26 ;  /* 0x00007610ff1a7816 */ /* 0x001fc6000000001a */
        /* <DEDUP_REMOVED lines=10> */
[----:B------:R-:W-:Y:S01]  /*8450*/  STL [R1+0x1b14], R25 ;  /* 0x001b141901007387 */ /* 0x000fe20000100800 */
[----:B0-----:R-:W-:-:S03]  /*8460*/  PRMT R19, RZ, 0x7610, R19 ;  /* 0x00007610ff137816 */ /* 0x001fc60000000013 */
[----:B------:R-:W-:Y:S04]  /*8470*/  STL [R1+0x1b1c], R25 ;  /* 0x001b1c1901007387 */ /* 0x000fe80000100800 */
[----:B------:R-:W2:Y:S04]  /*8480*/  @P0 LDG.E.U16 R19, [R6.64] ;  /* 0x0000000406130981 */ /* 0x000ea8000c1e1500 */
        /* <DEDUP_REMOVED lines=20> */
[----:B------:R-:W-:Y:S04]  /*85d0*/  STL.64 [R1+0x15d0], R22 ;  /* 0x0015d01601007387 */ /* 0x000fe80000100a00 */
[----:B------:R-:W-:Y:S04]  /*85e0*/  STL [R1+0x1a1c], R23 ;  /* 0x001a1c1701007387 */ /* 0x000fe80000100800 */
[----:B------:R-:W-:Y:S04]  /*85f0*/  STL [R1+0x1a20], R23 ;  /* 0x001a201701007387 */ /* 0x000fe80000100800 */
[----:B------:R-:W-:Y:S04]  /*8600*/  STL [R1+0x1a18], R22 ;  /* 0x001a181601007387 */ /* 0x000fe80000100800 */
[----:B------:R-:W-:Y:S04]  /*8610*/  STL.64 [R1+0x15c8], R20 ;  /* 0x0015c81401007387 */ /* 0x000fe80000100a00 */
[----:B------:R-:W-:Y:S04]  /*8620*/  STL [R1+0x1a14], R21 ;  /* 0x001a141501007387 */ /* 0x000fe80000100800 */
[----:B------:R-:W-:Y:S04]  /*8630*/  STL [R1+0x1a10], R20 ;  /* 0x001a101401007387 */ /* 0x000fe80000100800 */
[----:B------:R-:W3:Y:S04]  /*8640*/  @P1 LDG.E.U16 R26, [R4.64] ;  /* 0x00000004041a1981 */ /* 0x000ee8000c1e1500 */
[----:B--2---:R0:W-:Y:S04]  /*8650*/  STL [R1+0x20], R19 ;  /* 0x0000201301007387 */ /* 0x0041e80000100800 */
[----:B0-----:R-:W2:Y:S01]  /*8660*/  LDL.LU R19, [R1+0x1b5c] ;  /* 0x001b5c0001137983 */ /* 0x001ea20000300800 */
[----:B------:R-:W-:-:S04]  /*8670*/  IMAD.MOV.U32 R7, RZ, RZ, c[0x0][0x188] ;  /* 0x00006200ff077624 */ /* 0x000fc800078e00ff */
[----:B------:R-:W-:-:S04]  /*8680*/  IMAD R7, R7, 0x3, RZ ;  /* 0x0000000307077824 */ /* 0x000fc800078e02ff */
[----:B------:R-:W-:Y:S01]  /*8690*/  IMAD.WIDE R6, R7, 0x2, R2 ;  /* 0x0000000207067825 */ /* 0x000fe200078e0202 */
[----:B--2---:R-:W-:-:S06]  /*86a0*/  PRMT R19, RZ, 0x7610, R19 ;  /* 0x00007610ff137816 */ /* 0x004fcc0000000013 */
[----:B------:R-:W2:Y:S04]  /*86b0*/  @P2 LDG.E.U16 R19, [R6.64] ;  /* 0x0000000406132981 */ /* 0x000ea8000c1e1500 */
[----:B---3--:R0:W-:Y:S04]  /*86c0*/  STL [R1+0x30], R26 ;  /* 0x0000301a01007387 */ /* 0x0081e80000100800 */
[----:B0-----:R-:W3:Y:S04]  /*86d0*/  LDL.LU R26, [R1+0x1b58] ;  /* 0x001b5800011a7983 */ /* 0x001ee80000300800 */
[----:B--2---:R0:W-:Y:S04]  /*86e0*/  STL [R1+0x38], R19 ;  /* 0x0000381301007387 */ /* 0x0041e80000100800 */
[----:B0-----:R-:W2:Y:S01]  /*86f0*/  LDL.LU R19, [R1+0x1b54] ;  /* 0x001b540001137983 */ /* 0x001ea20000300800 */
[----:B------:R-:W-:Y:S01]  /*8700*/  IMAD.MOV.U32 R5, RZ, RZ, c[0x0][0x188] ;  /* 0x00006200ff057624 */ /* 0x000fe200078e00ff */
[----:B------:R-:W-:Y:S01]  /*8710*/  ISETP.GT.AND P0, PT, R0, 0x5, PT ;  /* 0x000000050000780c */ /* 0x000fe20003f04270 */
[----:B------:R-:W-:-:S02]  /*8720*/  IMAD.MOV.U32 R7, RZ, RZ, c[0x0][0x188] ;  /* 0x00006200ff077624 */ /* 0x000fc400078e00ff */
[----:B------:R-:W-:Y:S01]  /*8730*/  IMAD.SHL.U32 R5, R5, 0x4, RZ ;  /* 0x0000000405057824 */ /* 0x000fe200078e00ff */
[----:B---3--:R-:W-:Y:S01]  /*8740*/  PRMT R26, RZ, 0x7610, R26 ;  /* 0x00007610ff1a7816 */ /* 0x008fe2000000001a */
[----:B------:R-:W-:Y:S02]  /*8750*/  IMAD R7, R7, 0x5, RZ ;  /* 0x0000000507077824 */ /* 0x000fe400078e02ff */
[----:B------:R-:W-:-:S04]  /*8760*/  IMAD.WIDE R4, R5, 0x2, R2 ;  /* 0x0000000205047825 */ /* 0x000fc800078e0202 */
[----:B------:R-:W-:Y:S01]  /*8770*/  IMAD.WIDE R6, R7, 0x2, R2 ;  /* 0x0000000207067825 */ /* 0x000fe200078e0202 */
[----:B------:R-:W3:Y:S01]  /*8780*/  @P3 LDG.E.U16 R26, [R4.64] ;  /* 0x00000004041a3981 */ /* 0x000ee2000c1e1500 */
[----:B--2---:R-:W-:-:S06]  /*8790*/  PRMT R19, RZ, 0x7610, R19 ;  /* 0x00007610ff137816 */ /* 0x004fcc0000000013 */
[----:B------:R-:W2:Y:S04]  /*87a0*/  @P0 LDG.E.U16 R19, [R6.64] ;  /* 0x0000000406130981 */ /* 0x000ea8000c1e1500 */
[----:B---3--:R0:W-:Y:S04]  /*87b0*/  STL [R1+0x134], R26 ;  /* 0x0001341a01007387 */ /* 0x0081e80000100800 */
[----:B0-----:R-:W3:Y:S04]  /*87c0*/  LDL.LU R26, [R1+0x1b50] ;  /* 0x001b5000011a7983 */ /* 0x001ee80000300800 */
[----:B--2---:R0:W-:Y:S04]  /*87d0*/  STL [R1+0x148], R19 ;  /* 0x0001481301007387 */ /* 0x0041e80000100800 */
[----:B0-----:R-:W2:Y:S01]  /*87e0*/  LDL.LU R19, [R1+0x1b4c] ;  /* 0x001b4c0001137983 */ /* 0x001ea20000300800 */
[C---:B------:R-:W-:Y:S01]  /*87f0*/  ISETP.GT.AND P1, PT, R0.reuse, 0x6, PT ;  /* 0x000000060000780c */ /* 0x040fe20003f24270 */
[----:B------:R-:W-:Y:S01]  /*8800*/  IMAD.MOV.U32 R5, RZ, RZ, c[0x0][0x188] ;  /* 0x00006200ff057624 */ /* 0x000fe200078e00ff */
[----:B------:R-:W-:Y:S01]  /*8810*/  ISETP.GT.AND P2, PT, R0, 0x7, PT ;  /* 0x000000070000780c */ /* 0x000fe20003f44270 */
[----:B------:R-:W-:-:S02]  /*8820*/  IMAD.MOV.U32 R7, RZ, RZ, c[0x0][0x188] ;  /* 0x00006200ff077624 */ /* 0x000fc400078e00ff */
[----:B------:R-:W-:Y:S01]  /*8830*/  IMAD R5, R5, 0x6, RZ ;  /* 0x0000000605057824 */ /* 0x000fe200078e02ff */
[----:B---3--:R-:W-:-:S03]  /*8840*/  PRMT R26, RZ, 0x7610, R26 ;  /* 0x00007610ff1a7816 */ /* 0x008fc6000000001a */
[----:B------:R-:W-:-:S04]  /*8850*/  IMAD.WIDE R4, R5, 0x2, R2 ;  /* 0x0000000205047825 */ /* 0x000fc800078e0202 */
[----:B------:R-:W-:Y:S01]  /*8860*/  IMAD R7, R7, 0x7, RZ ;  /* 0x0000000707077824 */ /* 0x000fe200078e02ff */
[----:B------:R-:W3:Y:S03]  /*8870*/  @P1 LDG.E.U16 R26, [R4.64] ;  /* 0x00000004041a1981 */ /* 0x000ee6000c1e1500 */
[----:B------:R-:W-:Y:S01]  /*8880*/  IMAD.WIDE R6, R7, 0x2, R2 ;  /* 0x0000000207067825 */ /* 0x000fe200078e0202 */
        /* <DEDUP_REMOVED lines=10> */
[----:B------:R-:W-:Y:S01]  /*8930*/  IMAD.SHL.U32 R5, R5, 0x8, RZ ;  /* 0x0000000805057824 */ /* 0x000fe200078e00ff */
        /* <DEDUP_REMOVED lines=67> */
[----:B------:R0:W3:Y:S03]  /*8d70*/  @P3 LDG.E.U16 R26, [R4.64] ;  /* 0x00000004041a3981 */ /* 0x0000e6000c1e1500 */
[----:B------:R-:W-:Y:S01]  /*8d80*/  IMAD.WIDE R6, R7, 0x2, R2 ;  /* 0x0000000207067825 */ /* 0x000fe200078e0202 */
[----:B------:R-:W-:-:S03]  /*8d90*/  ISETP.GT.AND P1, PT, R0, 0x12, PT ;  /* 0x000000120000780c */ /* 0x000fc60003f24270 */
[----:B0-----:R-:W-:Y:S01]  /*8da0*/  IMAD.MOV.U32 R5, RZ, RZ, c[0x0][0x188] ;  /* 0x00006200ff057624 */ /* 0x001fe200078e00ff */
[----:B------:R-:W-:-:S03]  /*8db0*/  PRMT R25, RZ, 0x7610, R25 ;  /* 0x00007610ff197816 */ /* 0x000fc60000000019 */
[----:B------:R-:W-:-:S04]  /*8dc0*/  IMAD R5, R5, 0x12, RZ ;  /* 0x0000001205057824 */ /* 0x000fc800078e02ff */
[----:B------:R-:W-:-:S05]  /*8dd0*/  IMAD.WIDE R4, R5, 0x2, R2 ;  /* 0x0000000205047825 */ /* 0x000fca00078e0202 */
[----:B------:R-:W4:Y:S01]  /*8de0*/  @P1 LDG.E.U16 R25, [R4.64] ;  /* 0x0000000404191981 */ /* 0x000f22000c1e1500 */
[----:B--2---:R-:W-:-:S06]  /*8df0*/  PRMT R19, RZ, 0x7610, R19 ;  /* 0x00007610ff137816 */ /* 0x004fcc0000000013 */
[----:B------:R-:W2:Y:S04]  /*8e00*/  @P0 LDG.E.U16 R19, [R6.64] ;  /* 0x0000000406130981 */ /* 0x000ea8000c1e1500 */
[----:B---3--:R-:W-:Y:S04]  /*8e10*/  STL [R1+0x1aa4], R26 ;  /* 0x001aa41a01007387 */ /* 0x008fe80000100800 */
[----:B------:R-:W-:Y:S04]  /*8e20*/  STL [R1+0x1aa8], R26 ;  /* 0x001aa81a01007387 */ /* 0x000fe80000100800 */
[----:B------:R-:W-:Y:S04]  /*8e30*/  STL [R1+0x1aac], R26 ;  /* 0x001aac1a01007387 */ /* 0x000fe80000100800 */
[----:B------:R-:W-:Y:S04]  /*8e40*/  STL [R1+0x1ab0], R26 ;  /* 0x001ab01a01007387 */ /* 0x000fe80000100800 */
[----:B------:R-:W-:Y:S04]  /*8e50*/  STL [R1+0x1ab4], R26 ;  /* 0x001ab41a01007387 */ /* 0x000fe80000100800 */
[----:B------:R-:W-:Y:S04]  /*8e60*/  STL [R1+0x1ab8], R26 ;  /* 0x001ab81a01007387 */ /* 0x000fe80000100800 */
[----:B--2---:R0:W-:Y:S04]  /*8e70*/  STL [R1+0x8], R19 ;  /* 0x0000081301007387 */ /* 0x0041e80000100800 */
[----:B0-----:R-:W2:Y:S04]  /*8e80*/  LDL.LU R19, [R1+0x1b20] ;  /* 0x001b200001137983 */ /* 0x001ea80000300800 */
[----:B----4-:R0:W-:Y:S04]  /*8e90*/  STL [R1+0x1c], R25 ;  /* 0x00001c1901007387 */ /* 0x0101e80000100800 */
[----:B0-----:R-:W3:Y:S01]  /*8ea0*/  LDL.LU R25, [R1+0x1b1c] ;  /* 0x001b1c0001197983 */ /* 0x001ee20000300800 */
[----:B------:R-:W-:Y:S01]  /*8eb0*/  ISETP.GT.AND P2, PT, R0, 0x13, PT ;  /* 0x000000130000780c */ /* 0x000fe20003f44270 */
[----:B------:R-:W-:-:S04]  /*8ec0*/  IMAD.MOV.U32 R7, RZ, RZ, c[0x0][0x188] ;  /* 0x00006200ff077624 */ /* 0x000fc800078e00ff */
[----:B------:R-:W-:Y:S01]  /*8ed0*/  IMAD R7, R7, 0x13, RZ ;  /* 0x0000001307077824 */ /* 0x000fe200078e02ff */
[C---:B------:R-:W-:Y:S01]  /*8ee0*/  ISETP.GT.AND P3, PT, R0.reuse, 0x14, PT ;  /* 0x000000140000780c */ /* 0x040fe20003f64270 */
[----:B------:R-:W-:Y:S02]  /*8ef0*/  IMAD.MOV.U32 R5, RZ, RZ, c[0x0][0x188] ;  /* 0x00006200ff057624 */ /* 0x000fe400078e00ff */
[----:B------:R-:W-:Y:S01]  /*8f00*/  IMAD.WIDE R6, R7, 0x2, R2 ;  /* 0x0000000207067825 */ /* 0x000fe200078e0202 */
[----:B------:R-:W-:-:S03]  /*8f10*/  ISETP.GT.AND P0, PT, R0, 0x15, PT ;  /* 0x000000150000780c */ /* 0x000fc60003f04270 */
[----:B------:R-:W-:Y:S01]  /*8f20*/  IMAD R5, R5, 0x14, RZ ;  /* 0x0000001405057824 */ /* 0x000fe200078e02ff */
[----:B------:R-:W-:-:S03]  /*8f30*/  PRMT R22, RZ, 0x7610, R22 ;  /* 0x00007610ff167816 */ /* 0x000fc60000000016 */
[----:B------:R-:W-:-:S05]  /*8f40*/  IMAD.WIDE R4, R5, 0x2, R2 ;  /* 0x0000000205047825 */ /* 0x000fca00078e0202 */
[----:B------:R-:W4:Y:S01]  /*8f50*/  @P3 LDG.E.U16 R22, [R4.64] ;  /* 0x0000000404163981 */ /* 0x000f22000c1e1500 */
[----:B--2---:R-:W-:-:S06]  /*8f60*/  PRMT R19, RZ, 0x7610, R19 ;  /* 0x00007610ff137816 */ /* 0x004fcc0000000013 */
[----:B------:R0:W2:Y:S02]  /*8f70*/  @P2 LDG.E.U16 R19, [R6.64] ;  /* 0x0000000406132981 */ /* 0x0000a4000c1e1500 */
[----:B0-----:R-:W-:Y:S01]  /*8f80*/  IMAD.MOV.U32 R7, RZ, RZ, c[0x0][0x188] ;  /* 0x00006200ff077624 */ /* 0x001fe200078e00ff */
[----:B---3--:R-:W-:-:S03]  /*8f90*/  PRMT R25, RZ, 0x7610, R25 ;  /* 0x00007610ff197816 */ /* 0x008fc60000000019 */
[----:B------:R-:W-:-:S04]  /*8fa0*/  IMAD R7, R7, 0x15, RZ ;  /* 0x0000001507077824 */ /* 0x000fc800078e02ff */
[----:B------:R-:W-:-:S05]  /*8fb0*/  IMAD.WIDE R6, R7, 0x2, R2 ;  /* 0x0000000207067825 */ /* 0x000fca00078e0202 */
[----:B------:R-:W3:Y:S04]  /*8fc0*/  @P0 LDG.E.U16 R25, [R6.64] ;  /* 0x0000000406190981 */ /* 0x000ee8000c1e1500 */
[----:B--2---:R0:W-:Y:S04]  /*8fd0*/  STL [R1+0x2c], R19 ;  /* 0x00002c1301007387 */ /* 0x0041e80000100800 */
[----:B0-----:R-:W2:Y:S04]  /*8fe0*/  LDL.LU R19, [R1+0x1b18] ;  /* 0x001b180001137983 */ /* 0x001ea80000300800 */
[----:B----4-:R-:W-:Y:S04]  /*8ff0*/  STL [R1+0x1a24], R22 ;  /* 0x001a241601007387 */ /* 0x010fe80000100800 */
[----:B------:R-:W-:Y:S04]  /*9000*/  STL [R1+0x1a28], R22 ;  /* 0x001a281601007387 */ /* 0x000fe80000100800 */
[----:B------:R-:W-:Y:S04]  /*9010*/  STL [R1+0x1a2c], R22 ;  /* 0x001a2c1601007387 */ /* 0x000fe80000100800 */
[----:B------:R-:W-:Y:S04]  /*9020*/  STL [R1+0x1a30], R22 ;  /* 0x001a301601007387 */ /* 0x000fe80000100800 */
[----:B------:R-:W-:Y:S04]  /*9030*/  STL [R1+0x1a38], R22 ;  /* 0x001a381601007387 */ /* 0x000fe80000100800 */
[----:B------:R-:W-:Y:S04]  /*9040*/  STL [R1+0x1a3c], R22 ;  /* 0x001a3c1601007387 */ /* 0x000fe80000100800 */
[----:B---3--:R0:W-:Y:S04]  /*9050*/  STL [R1+0x130], R25 ;  /* 0x0001301901007387 */ /* 0x0081e80000100800 */
[----:B0-----:R-:W3:Y:S01]  /*9060*/  LDL.LU R25, [R1+0x1b14] ;  /* 0x001b140001197983 */ /* 0x001ee20000300800 */
[----:B------:R-:W-:Y:S01]  /*9070*/  ISETP.GT.AND P1, PT, R0, 0x16, PT ;  /* 0x000000160000780c */ /* 0x000fe20003f24270 */
[----:B------:R-:W-:-:S04]  /*9080*/  IMAD.MOV.U32 R5, RZ, RZ, c[0x0][0x188] ;  /* 0x00006200ff057624 */ /* 0x000fc800078e00ff */
[----:B------:R-:W-:Y:S01]  /*9090*/  IMAD R5, R5, 0x16, RZ ;  /* 0x0000001605057824 */ /* 0x000fe200078e02ff */
[----:B------:R-:W-:Y:S01]  /*90a0*/  ISETP.GT.AND P2, PT, R0, 0x17, PT ;  /* 0x000000170000780c */ /* 0x000fe20003f44270 */
[----:B------:R-:W-:Y:S02]  /*90b0*/  IMAD.MOV.U32 R7, RZ, RZ, c[0x0][0x188] ;  /* 0x00006200ff077624 */ /* 0x000fe400078e00ff */
[----:B------:R-:W-:-:S04]  /*90c0*/  IMAD.WIDE R4, R5, 0x2, R2 ;  /* 0x0000000205047825 */ /* 0x000fc800078e0202 */
[----:B------:R-:W-:-:S04]  /*90d0*/  IMAD R7, R7, 0x17, RZ ;  /* 0x0000001707077824 */ /* 0x000fc800078e02ff */
[----:B------:R-:W-:Y:S01]  /*90e0*/  IMAD.WIDE R6, R7, 0x2, R2 ;  /* 0x0000000207067825 */ /* 0x000fe200078e0202 */
[----:B--2---:R-:W-:-:S06]  /*90f0*/  PRMT R19, RZ, 0x7610, R19 ;  /* 0x00007610ff137816 */ /* 0x004fcc0000000013 */
[----:B------:R-:W2:Y:S01]  /*9100*/  @P1 LDG.E.U16 R19, [R4.64] ;  /* 0x0000000404131981 */ /* 0x000ea2000c1e1500 */
[----:B---3--:R-:W-:-:S06]  /*9110*/  PRMT R25, RZ, 0x7610, R25 ;  /* 0x00007610ff197816 */ /* 0x008fcc0000000019 */
[----:B------:R-:W3:Y:S04]  /*9120*/  @P2 LDG.E.U16 R25, [R6.64] ;  /* 0x0000000406192981 */ /* 0x000ee8000c1e1500 */
[----:B--2---:R0:W-:Y:S04]  /*9130*/  STL [R1+0x144], R19 ;  /* 0x0001441301007387 */ /* 0x0041e80000100800 */
[----:B0-----:R-:W2:Y:S04]  /*9140*/  LDL.LU R19, [R1+0x1b10] ;  /* 0x001b100001137983 */ /* 0x001ea80000300800 */
[----:B---3--:R0:W-:Y:S04]  /*9150*/  STL [R1+0x1f4], R25 ;  /* 0x0001f41901007387 */ /* 0x0081e80000100800 */
        /* <DEDUP_REMOVED lines=10> */
[----:B------:R-:W-:Y:S01]  /*9200*/  IMAD.WIDE R6, R7, 0x2, R2 ;  /* 0x0000000207067825 */ /* 0x000fe200078e0202 */
[----:B--2---:R-:W-:-:S06]  /*9210*/  PRMT R19, RZ, 0x7610, R19 ;  /* 0x00007610ff137816 */ /* 0x004fcc0000000013 */
[----:B------:R0:W2:Y:S02]  /*9220*/  @P3 LDG.E.U16 R19, [R4.64] ;  /* 0x0000000404133981 */ /* 0x0000a4000c1e1500 */
[----:B0-----:R-:W-:-:S04]  /*9230*/  IMAD.MOV.U32 R5, RZ, RZ, c[0x0][0x188] ;  /* 0x00006200ff057624 */ /* 0x001fc800078e00ff */
[----:B------:R-:W-:-:S04]  /*9240*/  IMAD R5, R5, 0x1a, RZ ;  /* 0x0000001a05057824 */ /* 0x000fc800078e02ff */
[----:B------:R-:W-:-:S05]  /*9250*/  IMAD.WIDE R4, R5, 0x2, R2 ;  /* 0x0000000205047825 */ /* 0x000fca00078e0202 */
[----:B------:R-:W4:Y:S01]  /*9260*/  @P1 LDG.E.U16 R18, [R4.64] ;  /* 0x0000000404121981 */ /* 0x000f22000c1e1500 */
[----:B---3--:R-:W-:-:S06]  /*9270*/  PRMT R25, RZ, 0x7610, R25 ;  /* 0x00007610ff197816 */ /* 0x008fcc0000000019 */
[----:B------:R-:W3:Y:S04]  /*9280*/  @P0 LDG.E.U16 R25, [R6.64] ;  /* 0x0000000406190981 */ /* 0x000ee8000c1e1500 */
[----:B--2---:R-:W-:Y:S04]  /*9290*/  STL [R1+0x1aa0], R19 ;  /* 0x001aa01301007387 */ /* 0x004fe80000100800 */
[----:B---3--:R-:W-:Y:S04]  /*92a0*/  STL [R1+0x1a80], R25 ;  /* 0x001a801901007387 */ /* 0x008fe80000100800 */
[----:B------:R-:W-:Y:S04]  /*92b0*/  STL [R1+0x1a84], R25 ;  /* 0x001a841901007387 */ /* 0x000fe80000100800 */
[----:B------:R-:W-:Y:S04]  /*92c0*/  STL [R1+0x1a98], R25 ;  /* 0x001a981901007387 */ /* 0x000fe80000100800 */
[----:B------:R-:W-:Y:S04]  /*92d0*/  STL [R1+0x1a9c], R25 ;  /* 0x001a9c1901007387 */ /* 0x000fe80000100800 */
[----:B----4-:R0:W-:Y:S04]  /*92e0*/  STL [R1+0x10], R18 ;  /* 0x0000101201007387 */ /* 0x0101e80000100800 */
[----:B0-----:R-:W2:Y:S01]  /*92f0*/  LDL.LU R18, [R1+0x1b08] ;  /* 0x001b080001127983 */ /* 0x001ea20000300800 */
[C---:B------:R-:W-:Y:S01]  /*9300*/  ISETP.GT.AND P2, PT, R0.reuse, 0x1b, PT ;  /* 0x0000001b0000780c */ /* 0x040fe20003f44270 */
[----:B------:R-:W-:Y:S01]  /*9310*/  IMAD.MOV.U32 R7, RZ, RZ, c[0x0][0x188] ;  /* 0x00006200ff077624 */ /* 0x000fe200078e00ff */
[----:B------:R-:W-:Y:S01]  /*9320*/  ISETP.GT.AND P3, PT, R0, 0x1c, PT ;  /* 0x0000001c0000780c */ /* 0x000fe20003f64270 */
[----:B------:R-:W-:-:S02]  /*9330*/  IMAD.MOV.U32 R5, RZ, RZ, c[0x0][0x188] ;  /* 0x00006200ff057624 */ /* 0x000fc400078e00ff */
[----:B------:R-:W-:Y:S01]  /*9340*/  IMAD R7, R7, 0x1b, RZ ;  /* 0x0000001b07077824 */ /* 0x000fe200078e02ff */
[----:B------:R-:W-:Y:S01]  /*9350*/  PRMT R15, RZ, 0x7610, R15 ;  /* 0x00007610ff0f7816 */ /* 0x000fe2000000000f */
[----:B------:R-:W-:Y:S01]  /*9360*/  IMAD R5, R5, 0x1c, RZ ;  /* 0x0000001c05057824 */ /* 0x000fe200078e02ff */
[----:B------:R-:W-:Y:S01]  /*9370*/  PRMT R21, RZ, 0x7610, R21 ;  /* 0x00007610ff157816 */ /* 0x000fe20000000015 */
[----:B------:R-:W-:-:S04]  /*9380*/  IMAD.WIDE R6, R7, 0x2, R2 ;  /* 0x0000000207067825 */ /* 0x000fc800078e0202 */
[----:B------:R-:W-:Y:S01]  /*9390*/  IMAD.WIDE R4, R5, 0x2, R2 ;  /* 0x0000000205047825 */ /* 0x000fe200078e0202 */
[----:B------:R0:W3:Y:S01]  /*93a0*/  @P2 LDG.E.U16 R15, [R6.64] ;  /* 0x00000004060f2981 */ /* 0x0000e2000c1e1500 */
[C---:B------:R-:W-:Y:S02]  /*93b0*/  ISETP.GT.AND P0, PT, R0.reuse, 0x1d, PT ;  /* 0x0000001d0000780c */ /* 0x040fe40003f04270 */
[----:B------:R-:W-:Y:S01]  /*93c0*/  ISETP.GT.AND P1, PT, R0, 0x1e, PT ;  /* 0x0000001e0000780c */ /* 0x000fe20003f24270 */
[----:B------:R1:W4:Y:S01]  /*93d0*/  @P3 LDG.E.U16 R21, [R4.64] ;  /* 0x0000000404153981 */ /* 0x000322000c1e1500 */
[----:B0-----:R-:W-:Y:S02]  /*93e0*/  IMAD.MOV.U32 R7, RZ, RZ, c[0x0][0x188] ;  /* 0x00006200ff077624 */ /* 0x001fe400078e00ff */
[----:B-1----:R-:W-:Y:S02]  /*93f0*/  IMAD.MOV.U32 R5, RZ, RZ, c[0x0][0x188] ;  /* 0x00006200ff057624 */ /* 0x002fe400078e00ff */
[----:B------:R-:W-:-:S02]  /*9400*/  IMAD R7, R7, 0x1d, RZ ;  /* 0x0000001d07077824 */ /* 0x000fc400078e02ff */
[----:B------:R-:W-:Y:S01]  /*9410*/  IMAD R5, R5, 0x1e, RZ ;  /* 0x0000001e05057824 */ /* 0x000fe200078e02ff */
[----:B------:R-:W-:Y:S01]  /*9420*/  PRMT R27, RZ, 0x7610, R27 ;  /* 0x00007610ff1b7816 */ /* 0x000fe2000000001b */
[----:B------:R-:W-:-:S04]  /*9430*/  IMAD.WIDE R6, R7, 0x2, R2 ;  /* 0x0000000207067825 */ /* 0x000fc800078e0202 */
[----:B------:R-:W-:-:S05]  /*9440*/  IMAD.WIDE R4, R5, 0x2, R2 ;  /* 0x0000000205047825 */ /* 0x000fca00078e0202 */
[----:B------:R-:W4:Y:S01]  /*9450*/  @P1 LDG.E.U16 R27, [R4.64] ;  /* 0x00000004041b1981 */ /* 0x000f22000c1e1500 */
[----:B------:R-:W-:Y:S02]  /*9460*/  ISETP.GT.AND P2, PT, R0, 0x1f, PT ;  /* 0x0000001f0000780c */ /* 0x000fe40003f44270 */
[----:B------:R-:W-:Y:S02]  /*9470*/  PRMT R12, RZ, 0x7610, R12 ;  /* 0x00007610ff0c7816 */ /* 0x000fe4000000000c */
[----:B--2---:R-:W-:-:S06]  /*9480*/  PRMT R18, RZ, 0x7610, R18 ;  /* 0x00007610ff127816 */ /* 0x004fcc0000000012 */
[----:B------:R0:W2:Y:S02]  /*9490*/  @P0 LDG.E.U16 R18, [R6.64] ;  /* 0x0000000406120981 */ /* 0x0000a4000c1e1500 */
[----:B0-----:R-:W-:-:S04]  /*94a0*/  IMAD.MOV.U32 R7, RZ, RZ, c[0x0][0x188] ;  /* 0x00006200ff077624 */ /* 0x001fc800078e00ff */
[----:B------:R-:W-:-:S04]  /*94b0*/  IMAD R7, R7, 0x1f, RZ ;  /* 0x0000001f07077824 */ /* 0x000fc800078e02ff */
[----:B------:R-:W-:-:S05]  /*94c0*/  IMAD.WIDE R6, R7, 0x2, R2 ;  /* 0x0000000207067825 */ /* 0x000fca00078e0202 */
[----:B------:R-:W2:Y:S04]  /*94d0*/  @P2 LDG.E.U16 R12, [R6.64] ;  /* 0x00000004060c2981 */ /* 0x000ea8000c1e1500 */
[----:B---3--:R0:W-:Y:S04]  /*94e0*/  STL [R1+0x24], R15 ;  /* 0x0000240f01007387 */ /* 0x0081e80000100800 */
[----:B0-----:R-:W3:Y:S04]  /*94f0*/  LDL.LU R15, [R1+0x1b04] ;  /* 0x001b0400010f7983 */ /* 0x001ee80000300800 */
[----:B----4-:R-:W-:Y:S04]  /*9500*/  STL [R1+0x1a34], R21 ;  /* 0x001a341501007387 */ /* 0x010fe80000100800 */
[----:B--2---:R0:W-:Y:S04]  /*9510*/  STL [R1+0x120], R18 ;  /* 0x0001201201007387 */ /* 0x0041e80000100800 */
[----:B0-----:R-:W2:Y:S04]  /*9520*/  LDL.LU R18, [R1+0x1b00] ;  /* 0x001b000001127983 */ /* 0x001ea80000300800 */
[----:B------:R0:W-:Y:S04]  /*9530*/  STL [R1+0x138], R27 ;  /* 0x0001381b01007387 */ /* 0x0001e80000100800 */
[----:B0-----:R-:W4:Y:S04]  /*9540*/  LDL.LU R27, [R1+0x1afc] ;  /* 0x001afc00011b7983 */ /* 0x001f280000300800 */
[----:B------:R0:W-:Y:S04]  /*9550*/  STL [R1+0x14c], R12 ;  /* 0x00014c0c01007387 */ /* 0x0001e80000100800 */
[----:B0-----:R-:W2:Y:S01]  /*9560*/  LDL.LU R12, [R1+0x1af8] ;  /* 0x001af800010c7983 */ /* 0x001ea20000300800 */
[----:B------:R-:W-:Y:S01]  /*9570*/  ISETP.GT.AND P3, PT, R0, 0x20, PT ;  /* 0x000000200000780c */ /* 0x000fe20003f64270 */
[----:B------:R-:W-:Y:S01]  /*9580*/  IMAD.MOV.U32 R5, RZ, RZ, c[0x0][0x188] ;  /* 0x00006200ff057624 */ /* 0x000fe200078e00ff */
[----:B---3--:R-:W-:-:S03]  /*9590*/  PRMT R15, RZ, 0x7610, R15 ;  /* 0x00007610ff0f7816 */ /* 0x008fc6000000000f */
[----:B------:R-:W-:-:S04]  /*95a0*/  IMAD.SHL.U32 R5, R5, 0x20, RZ ;  /* 0x0000002005057824 */ /* 0x000fc800078e00ff */
[----:B------:R-:W-:Y:S01]  /*95b0*/  IMAD.WIDE R4, R5, 0x2, R2 ;  /* 0x0000000205047825 */ /* 0x000fe200078e0202 */
[----:B------:R-:W-:-:S04]  /*95c0*/  ISETP.GT.AND P1, PT, R0, 0x22, PT ;  /* 0x000000220000780c */ /* 0x000fc80003f24270 */
[----:B------:R0:W3:Y:S02]  /*95d0*/  @P3 LDG.E.U16 R15, [R4.64] ;  /* 0x00000004040f3981 */ /* 0x0000e4000c1e1500 */
[----:B0-----:R-:W-:-:S04]  /*95e0*/  IMAD.MOV.U32 R5, RZ, RZ, c[0x0][0x188] ;  /* 0x00006200ff057624 */ /* 0x001fc800078e00ff */
[----:B------:R-:W-:-:S04]  /*95f0*/  IMAD R5, R5, 0x22, RZ ;  /* 0x0000002205057824 */ /* 0x000fc800078e02ff */
[----:B------:R-:W-:Y:S01]  /*9600*/  IMAD.WIDE R4, R5, 0x2, R2 ;  /* 0x0000000205047825 */ /* 0x000fe200078e0202 */
[C---:B------:R-:W-:Y:S02]  /*9610*/  ISETP.GT.AND P2, PT, R0.reuse, 0x23, PT ;  /* 0x000000230000780c */ /* 0x040fe40003f44270 */
[----:B------:R-:W-:Y:S01]  /*9620*/  ISETP.GT.AND P4, PT, R0, 0x21, PT ;  /* 0x000000210000780c */ /* 0x000fe20003f84270 */
[----:B------:R-:W-:Y:S01]  /*9630*/  IMAD.MOV.U32 R7, RZ, RZ, c[0x0][0x188] ;  /* 0x00006200ff077624 */ /* 0x000fe200078e00ff */
[----:B------:R-:W-:-:S03]  /*9640*/  PRMT R11, RZ, 0x7610, R11 ;  /* 0x00007610ff0b7816 */ /* 0x000fc6000000000b */
[----:B------:R-:W-:Y:S01]  /*9650*/  IMAD R7, R7, 0x21, RZ ;  /* 0x0000002107077824 */ /* 0x000fe200078e02ff */
[----:B------:R-:W-:-:S03]  /*9660*/  ISETP.GT.AND P0, PT, R0, RZ, PT ;  /* 0x000000ff0000720c */ /* 0x000fc60003f04270 */
[----:B------:R-:W-:Y:S01]  /*9670*/  IMAD.WIDE R6, R7, 0x2, R2 ;  /* 0x0000000207067825 */ /* 0x000fe200078e0202 */
[----:B------:R-:W-:Y:S02]  /*9680*/  PRMT R20, RZ, 0x7610, R20 ;  /* 0x00007610ff147816 */ /* 0x000fe40000000014 */
[----:B------:R-:W-:Y:S02]  /*9690*/  PRMT R14, RZ, 0x7610, R14 ;  /* 0x00007610ff0e7816 */ /* 0x000fe4000000000e */
[----:B------:R-:W-:Y:S02]  /*96a0*/  PRMT R17, RZ, 0x7610, R17 ;  /* 0x00007610ff117816 */ /* 0x000fe40000000011 */
[----:B------:R-:W-:Y:S02]  /*96b0*/  PRMT R8, RZ, 0x7610, R8 ;  /* 0x00007610ff087816 */ /* 0x000fe40000000008 */
[----:B----4-:R-:W-:-:S06]  /*96c0*/  PRMT R27, RZ, 0x7610, R27 ;  /* 0x00007610ff1b7816 */ /* 0x010fcc000000001b */
[----:B------:R0:W4:Y:S02]  /*96d0*/  @P1 LDG.E.U16 R27, [R4.64] ;  /* 0x00000004041b1981 */ /* 0x000124000c1e1500 */
[----:B0-----:R-:W-:-:S04]  /*96e0*/  IMAD.MOV.U32 R5, RZ, RZ, c[0x0][0x188] ;  /* 0x00006200ff057624 */ /* 0x001fc800078e00ff */
[----:B------:R-:W-:-:S04]  /*96f0*/  IMAD R5, R5, 0x23, RZ ;  /* 0x0000002305057824 */ /* 0x000fc800078e02ff */
[----:B------:R-:W-:Y:S01]  /*9700*/  IMAD.WIDE R4, R5, 0x2, R2 ;  /* 0x0000000205047825 */ /* 0x000fe200078e0202 */
[----:B--2---:R-:W-:Y:S02]  /*9710*/  PRMT R18, RZ, 0x7610, R18 ;  /* 0x00007610ff127816 */ /* 0x004fe40000000012 */
[----:B------:R-:W-:Y:S02]  /*9720*/  ISETP.GT.AND P1, PT, R0, 0x24, PT ;  /* 0x000000240000780c */ /* 0x000fe40003f24270 */
[----:B------:R0:W2:Y:S01]  /*9730*/  @P2 LDG.E.U16 R11, [R4.64] ;  /* 0x00000004040b2981 */ /* 0x0000a2000c1e1500 */
[----:B------:R-:W-:-:S03]  /*9740*/  PRMT R12, RZ, 0x7610, R12 ;  /* 0x00007610ff0c7816 */ /* 0x000fc6000000000c */
[----:B------:R-:W2:Y:S04]  /*9750*/  @P4 LDG.E.U16 R18, [R6.64] ;  /* 0x0000000406124981 */ /* 0x000ea8000c1e1500 */
[----:B------:R1:W3:Y:S01]  /*9760*/  @P0 LDG.E.U16 R12, [R2.64] ;  /* 0x00000004020c0981 */ /* 0x0002e2000c1e1500 */
[----:B0-----:R-:W-:-:S04]  /*9770*/  IMAD.MOV.U32 R5, RZ, RZ, c[0x0][0x188] ;  /* 0x00006200ff057624 */ /* 0x001fc800078e00ff */
[----:B------:R-:W-:-:S04]  /*9780*/  IMAD R5, R5, 0x24, RZ ;  /* 0x0000002405057824 */ /* 0x000fc800078e02ff */
[----:B------:R-:W-:Y:S01]  /*9790*/  IMAD.WIDE R4, R5, 0x2, R2 ;  /* 0x0000000205047825 */ /* 0x000fe200078e0202 */
[----:B------:R-:W-:-:S04]  /*97a0*/  ISETP.GT.AND P0, PT, R0, 0x25, PT ;  /* 0x000000250000780c */ /* 0x000fc80003f04270 */
[----:B------:R0:W3:Y:S02]  /*97b0*/  @P1 LDG.E.U16 R20, [R4.64] ;  /* 0x0000000404141981 */ /* 0x0000e4000c1e1500 */
        /* <DEDUP_REMOVED lines=12> */
[----:B------:R-:W-:-:S05]  /*9880*/  IMAD.WIDE R4, R5, 0x2, R2 ;  /* 0x0000000205047825 */ /* 0x000fca00078e0202 */
[----:B------:R-:W3:Y:S04]  /*9890*/  @P0 LDG.E.U16 R8, [R4.64] ;  /* 0x0000000404080981 */ /* 0x000ee8000c1e1500 */
[----:B--2---:R-:W-:Y:S04]  /*98a0*/  STL [R1+0x1a7c], R18 ;  /* 0x001a7c1201007387 */ /* 0x004fe80000100800 */
[----:B------:R-:W-:Y:S04]  /*98b0*/  STL [R1+0x1a88], R18 ;  /* 0x001a881201007387 */ /* 0x000fe80000100800 */
[----:B------:R-:W-:Y:S04]  /*98c0*/  STL [R1+0x1a8c], R18 ;  /* 0x001a8c1201007387 */ /* 0x000fe80000100800 */
[----:B------:R-:W-:Y:S04]  /*98d0*/  STL [R1+0x1a90], R18 ;  /* 0x001a901201007387 */ /* 0x000fe80000100800 */
[----:B------:R-:W-:Y:S04]  /*98e0*/  STL [R1+0x1a94], R18 ;  /* 0x001a941201007387 */ /* 0x000fe80000100800 */
[----:B----4-:R-:W-:Y:S04]  /*98f0*/  STL [R1+0x1a5c], R27 ;  /* 0x001a5c1b01007387 */ /* 0x010fe80000100800 */
[----:B------:R-:W-:Y:S04]  /*9900*/  STL [R1+0x1a60], R27 ;  /* 0x001a601b01007387 */ /* 0x000fe80000100800 */
[----:B------:R0:W-:Y:S04]  /*9910*/  STL [R1+0x18], R11 ;  /* 0x0000180b01007387 */ /* 0x0001e80000100800 */
[----:B0-----:R-:W2:Y:S04]  /*9920*/  LDL.LU R11, [R1+0x1af4] ;  /* 0x001af400010b7983 */ /* 0x001ea80000300800 */
[----:B---3--:R-:W-:Y:S04]  /*9930*/  STL [R1+0x1a40], R20 ;  /* 0x001a401401007387 */ /* 0x008fe80000100800 */
        /* <DEDUP_REMOVED lines=13> */
[----:B0-----:R-:W3:Y:S04]  /*9a10*/  LDL.LU R14, [R1+0x1af0] ;  /* 0x001af000010e7983 */ /* 0x001ee80000300800 */
[----:B------:R0:W-:Y:S04]  /*9a20*/  STL [R1+0x12c], R17 ;  /* 0x00012c1101007387 */ /* 0x0001e80000100800 */
[----:B0-----:R-:W4:Y:S04]  /*9a30*/  LDL.LU R17, [R1+0x1aec] ;  /* 0x001aec0001117983 */ /* 0x001f280000300800 */
[----:B------:R0:W-:Y:S04]  /*9a40*/  STL [R1+0x13c], R8 ;  /* 0x00013c0801007387 */ /* 0x0001e80000100800 */
[----:B0-----:R-:W4:Y:S01]  /*9a50*/  LDL.LU R8, [R1+0x1ae8] ;  /* 0x001ae80001087983 */ /* 0x001f220000300800 */
[----:B------:R-:W-:Y:S01]  /*9a60*/  ISETP.GT.AND P1, PT, R0, 0x28, PT ;  /* 0x000000280000780c */ /* 0x000fe20003f24270 */
[----:B------:R-:W-:-:S04]  /*9a70*/  IMAD.MOV.U32 R5, RZ, RZ, c[0x0][0x188] ;  /* 0x00006200ff057624 */ /* 0x000fc800078e00ff */
[----:B------:R-:W-:-:S04]  /*9a80*/  IMAD R5, R5, 0x28, RZ ;  /* 0x0000002805057824 */ /* 0x000fc800078e02ff */
[----:B------:R-:W-:Y:S01]  /*9a90*/  IMAD.WIDE R4, R5, 0x2, R2 ;  /* 0x0000000205047825 */ /* 0x000fe200078e0202 */
[----:B------:R-:W-:Y:S02]  /*9aa0*/  ISETP.GT.AND P0, PT, R0, 0x29, PT ;  /* 0x000000290000780c */ /* 0x000fe40003f04270 */
[----:B------:R-:W-:Y:S02]  /*9ab0*/  PRMT R7, RZ, 0x7610, R7 ;  /* 0x00007610ff077816 */ /* 0x000fe40000000007 */
[----:B------:R-:W-:Y:S02]  /*9ac0*/  PRMT R21, RZ, 0x7610, R21 ;  /* 0x00007610ff157816 */ /* 0x000fe40000000015 */
[----:B------:R-:W-:Y:S02]  /*9ad0*/  PRMT R9, RZ, 0x7610, R9 ;  /* 0x00007610ff097816 */ /* 0x000fe40000000009 */
[----:B--2---:R-:W-:-:S06]  /*9ae0*/  PRMT R11, RZ, 0x7610, R11 ;  /* 0x00007610ff0b7816 */ /* 0x004fcc000000000b */
[----:B------:R0:W2:Y:S02]  /*9af0*/  @P1 LDG.E.U16 R11, [R4.64] ;  /* 0x00000004040b1981 */ /* 0x0000a4000c1e1500 */
[----:B0-----:R-:W-:-:S04]  /*9b00*/  IMAD.MOV.U32 R5, RZ, RZ, c[0x0][0x188] ;  /* 0x00006200ff057624 */ /* 0x001fc800078e00ff */
[----:B------:R-:W-:-:S04]  /*9b10*/  IMAD R5, R5, 0x29, RZ ;  /* 0x0000002905057824 */ /* 0x000fc800078e02ff */
[----:B------:R-:W-:Y:S01]  /*9b20*/  IMAD.WIDE R4, R5, 0x2, R2 ;  /* 0x0000000205047825 */ /* 0x000fe200078e0202 */
[----:B------:R-:W-:Y:S02]  /*9b30*/  ISETP.GT.AND P1, PT, R0, 0x2a, PT ;  /* 0x0000002a0000780c */ /* 0x000fe40003f24270 */
[----:B---3--:R-:W-:-:S06]  /*9b40*/  PRMT R14, RZ, 0x7610, R14 ;  /* 0x00007610ff0e7816 */ /* 0x008fcc000000000e */
[----:B------:R0:W3:Y:S02]  /*9b50*/  @P0 LDG.E.U16 R14, [R4.64] ;  /* 0x00000004040e0981 */ /* 0x0000e4000c1e1500 */
[----:B0-----:R-:W-:Y:S01]  /*9b60*/  IMAD.MOV.U32 R5, RZ, RZ, c[0x0][0x188] ;  /* 0x00006200ff057624 */ /* 0x001fe200078e00ff */
[----:B----4-:R-:W-:-:S03]  /*9b70*/  PRMT R17, RZ, 0x7610, R17 ;  /* 0x00007610ff117816 */ /* 0x010fc60000000011 */
[----:B------:R-:W-:-:S04]  /*9b80*/  IMAD R5, R5, 0x2a, RZ ;  /* 0x0000002a05057824 */ /* 0x000fc800078e02ff */
[----:B------:R-:W-:Y:S01]  /*9b90*/  IMAD.WIDE R4, R5, 0x2, R2 ;  /* 0x0000000205047825 */ /* 0x000fe200078e0202 */
[----:B------:R-:W-:-:S04]  /*9ba0*/  ISETP.GT.AND P0, PT, R0, 0x30, PT ;  /* 0x000000300000780c */ /* 0x000fc80003f04270 */
[----:B------:R0:W4:Y:S01]  /*9bb0*/  @P1 LDG.E.U16 R17, [R4.64] ;  /* 0x0000000404111981 */ /* 0x000122000c1e1500 */
[----:B------:R-:W-:Y:S01]  /*9bc0*/  PRMT R8, RZ, 0x7610, R8 ;  /* 0x00007610ff087816 */ /* 0x000fe20000000008 */
[----:B0-----:R-:W-:-:S04]  /*9bd0*/  IMAD.MOV.U32 R5, RZ, RZ, c[0x0][0x188] ;  /* 0x00006200ff057624 */ /* 0x001fc800078e00ff */
[----:B------:R-:W-:-:S04]  /*9be0*/  IMAD R5, R5, 0x30, RZ ;  /* 0x0000003005057824 */ /* 0x000fc800078e02ff */
[----:B------:R-:W-:Y:S01]  /*9bf0*/  IMAD.WIDE R4, R5, 0x2, R2 ;  /* 0x0000000205047825 */ /* 0x000fe200078e0202 */
[----:B------:R-:W-:-:S04]  /*9c00*/  ISETP.GT.AND P1, PT, R0, 0x38, PT ;  /* 0x000000380000780c */ /* 0x000fc80003f24270 */
[----:B------:R0:W2:Y:S02]  /*9c10*/  @P0 LDG.E.U16 R8, [R4.64] ;  /* 0x0000000404080981 */ /* 0x0000a4000c1e1500 */
        /* <DEDUP_REMOVED lines=12> */
[----:B------:R-:W-:-:S05]  /*9ce0*/  IMAD.WIDE R4, R5, 0x2, R2 ;  /* 0x0000000205047825 */ /* 0x000fca00078e0202 */
[----:B------:R-:W2:Y:S01]  /*9cf0*/  @P1 LDG.E.U16 R9, [R4.64] ;  /* 0x0000000404091981 */ /* 0x000ea2000c1e1500 */
[----:B------:R-:W-:-:S03]  /*9d00*/  ISETP.GT.AND P0, PT, R0, 0x2d, PT ;  /* 0x0000002d0000780c */ /* 0x000fc60003f04270 */
[----:B--2---:R0:W-:Y:S04]  /*9d10*/  STL [R1+0x94], R9 ;  /* 0x0000940901007387 */ /* 0x0041e80000100800 */
[----:B0-----:R-:W2:Y:S01]  /*9d20*/  LDL.LU R9, [R1+0x1ae4] ;  /* 0x001ae40001097983 */ /* 0x001ea20000300800 */
[----:B------:R-:W-:-:S04]  /*9d30*/  IMAD.MOV.U32 R5, RZ, RZ, c[0x0][0x188] ;  /* 0x00006200ff057624 */ /* 0x000fc800078e00ff */
[----:B------:R-:W-:-:S04]  /*9d40*/  IMAD R5, R5, 0x2d, RZ ;  /* 0x0000002d05057824 */ /* 0x000fc800078e02ff */
[----:B------:R-:W-:Y:S01]  /*9d50*/  IMAD.WIDE R4, R5, 0x2, R2 ;  /* 0x0000000205047825 */ /* 0x000fe200078e0202 */
[----:B------:R-:W-:Y:S02]  /*9d60*/  ISETP.GT.AND P1, PT, R0, 0x2e, PT ;  /* 0x0000002e0000780c */ /* 0x000fe40003f24270 */
[----:B------:R-:W-:Y:S02]  /*9d70*/  PRMT R13, RZ, 0x7610, R13 ;  /* 0x00007610ff0d7816 */ /* 0x000fe4000000000d */
[----:B------:R-:W-:Y:S02]  /*9d80*/  PRMT R24, RZ, 0x7610, R24 ;  /* 0x00007610ff187816 */ /* 0x000fe40000000018 */
[----:B--2---:R-:W-:-:S06]  /*9d90*/  PRMT R9, RZ, 0x7610, R9 ;  /* 0x00007610ff097816 */ /* 0x004fcc0000000009 */
[----:B------:R0:W2:Y:S02]  /*9da0*/  @P0 LDG.E.U16 R9, [R4.64] ;  /* 0x0000000404090981 */ /* 0x0000a4000c1e1500 */
        /* <DEDUP_REMOVED lines=8> */
[----:B------:R-:W4:Y:S04]  /*9e30*/  @P0 LDG.E.U16 R24, [R4.64] ;  /* 0x0000000404180981 */ /* 0x000f28000c1e1500 */
[----:B--2---:R0:W-:Y:S04]  /*9e40*/  STL [R1+0xc4], R9 ;  /* 0x0000c40901007387 */ /* 0x0041e80000100800 */
[----:B0-----:R-:W2:Y:S04]  /*9e50*/  LDL.LU R9, [R1+0x1ae0] ;  /* 0x001ae00001097983 */ /* 0x001ea80000300800 */
[----:B---3--:R0:W-:Y:S04]  /*9e60*/  STL [R1+0x118], R13 ;  /* 0x0001180d01007387 */ /* 0x0081e80000100800 */
[----:B0-----:R-:W3:Y:S04]  /*9e70*/  LDL.LU R13, [R1+0x1adc] ;  /* 0x001adc00010d7983 */ /* 0x001ee80000300800 */
[----:B----4-:R0:W-:Y:S04]  /*9e80*/  STL [R1+0x124], R24 ;  /* 0x0001241801007387 */ /* 0x0101e80000100800 */
[----:B0-----:R-:W4:Y:S01]  /*9e90*/  LDL.LU R24, [R1+0x1ad8] ;  /* 0x001ad80001187983 */ /* 0x001f220000300800 */
[----:B------:R-:W-:Y:S01]  /*9ea0*/  ISETP.GT.AND P1, PT, R0, 0x31, PT ;  /* 0x000000310000780c */ /* 0x000fe20003f24270 */
[----:B------:R-:W-:-:S04]  /*9eb0*/  IMAD.MOV.U32 R5, RZ, RZ, c[0x0][0x188] ;  /* 0x00006200ff057624 */ /* 0x000fc800078e00ff */
[----:B------:R-:W-:-:S04]  /*9ec0*/  IMAD R5, R5, 0x31, RZ ;  /* 0x0000003105057824 */ /* 0x000fc800078e02ff */
[----:B------:R-:W-:Y:S01]  /*9ed0*/  IMAD.WIDE R4, R5, 0x2, R2 ;  /* 0x0000000205047825 */ /* 0x000fe200078e0202 */
[----:B------:R-:W-:Y:S02]  /*9ee0*/  ISETP.GT.AND P0, PT, R0, 0x32, PT ;  /* 0x000000320000780c */ /* 0x000fe40003f04270 */
[----:B------:R-:W-:Y:S02]  /*9ef0*/  PRMT R10, RZ, 0x7610, R10 ;  /* 0x00007610ff0a7816 */ /* 0x000fe4000000000a */
[----:B--2---:R-:W-:-:S06]  /*9f00*/  PRMT R9, RZ, 0x7610, R9 ;  /* 0x00007610ff097816 */ /* 0x004fcc0000000009 */
[----:B------:R0:W2:Y:S02]  /*9f10*/  @P1 LDG.E.U16 R9, [R4.64] ;  /* 0x0000000404091981 */ /* 0x0000a4000c1e1500 */
[----:B0-----:R-:W-:-:S04]  /*9f20*/  IMAD.MOV.U32 R5, RZ, RZ, c[0x0][0x188] ;  /* 0x00006200ff057624 */ /* 0x001fc800078e00ff */
[----:B------:R-:W-:Y:S01]  /*9f30*/  IMAD R5, R5, 0x32, RZ ;  /* 0x0000003205057824 */ /* 0x000fe200078e02ff */
[----:B---3--:R-:W-:-:S03]  /*9f40*/  PRMT R13, RZ, 0x7610, R13 ;  /* 0x00007610ff0d7816 */ /* 0x008fc6000000000d */
[----:B------:R-:W-:Y:S01]  /*9f50*/  IMAD.WIDE R4, R5, 0x2, R2 ;  /* 0x0000000205047825 */ /* 0x000fe200078e0202 */
[----:B------:R-:W-:-:S04]  /*9f60*/  ISETP.GT.AND P1, PT, R0, 0x33, PT ;  /* 0x000000330000780c */ /* 0x000fc80003f24270 */
[----:B------:R0:W3:Y:S02]  /*9f70*/  @P0 LDG.E.U16 R13, [R4.64] ;  /* 0x00000004040d0981 */ /* 0x0000e4000c1e1500 */
[----:B0-----:R-:W-:-:S04]  /*9f80*/  IMAD.MOV.U32 R5, RZ, RZ, c[0x0][0x188] ;  /* 0x00006200ff057624 */ /* 0x001fc800078e00ff */
[----:B------:R-:W-:Y:S01]  /*9f90*/  IMAD R5, R5, 0x33, RZ ;  /* 0x0000003305057824 */ /* 0x000fe200078e02ff */
[----:B----4-:R-:W-:-:S03]  /*9fa0*/  PRMT R24, RZ, 0x7610, R24 ;  /* 0x00007610ff187816 */ /* 0x010fc60000000018 */
[----:B------:R-:W-:Y:S01]  /*9fb0*/  IMAD.WIDE R4, R5, 0x2, R2 ;  /* 0x0000000205047825 */ /* 0x000fe200078e0202 */
[----:B------:R-:W-:-:S04]  /*9fc0*/  ISETP.GT.AND P0, PT, R0, 0x34, PT ;  /* 0x000000340000780c */ /* 0x000fc80003f04270 */
[----:B------:R0:W4:Y:S02]  /*9fd0*/  @P1 LDG.E.U16 R24, [R4.64] ;  /* 0x0000000404181981 */ /* 0x000124000c1e1500 */
        /* <DEDUP_REMOVED lines=10> */
[----:B--2---:R-:W-:-:S06]  /*a080*/  PRMT R10, RZ, 0x7610, R10 ;  /* 0x00007610ff0a7816 */ /* 0x004fcc000000000a */
        /* <DEDUP_REMOVED lines=21> */
[----:B--2---:R0:W-:Y:S04]  /*a1e0*/  STL [R1+0x10c], R10 ;  /* 0x00010c0a01007387 */ /* 0x0041e80000100800 */
[----:B0-----:R-:W2:Y:S04]  /*a1f0*/  LDL.LU R10, [R1+0x1acc] ;  /* 0x001acc00010a7983 */ /* 0x001ea80000300800 */
[----:B---3--:R0:W-:Y:S04]  /*a200*/  STL [R1+0x114], R16 ;  /* 0x0001141001007387 */ /* 0x0081e80000100800 */
[----:B0-----:R-:W3:Y:S01]  /*a210*/  LDL.LU R16, [R1+0x1ac8] ;  /* 0x001ac80001107983 */ /* 0x001ee20000300800 */
[----:B------:R-:W-:Y:S01]  /*a220*/  ISETP.GT.AND P1, PT, R0, 0x3a, PT ;  /* 0x0000003a0000780c */ /* 0x000fe20003f24270 */
        /* <DEDUP_REMOVED lines=22> */
[----:B------:R-:W3:Y:S04]  /*a390*/  @P0 LDG.E.U16 R29, [R4.64] ;  /* 0x00000004041d0981 */ /* 0x000ee8000c1e1500 */
[----:B--2---:R0:W-:Y:S04]  /*a3a0*/  STL [R1], R27 ;  /* 0x0000001b01007387 */ /* 0x0041e80000100800 */
[----:B0-----:R-:W2:Y:S04]  /*a3b0*/  LDL R27, [R1+0x74c] ;  /* 0x00074c00011b7983 */ /* 0x001ea80000100800 */
        /* <DEDUP_REMOVED lines=8> */
[----:B---3--:R-:W-:-:S06]  /*a440*/  PRMT R29, RZ, 0x7610, R29 ;  /* 0x00007610ff1d7816 */ /* 0x008fcc000000001d */
[----:B------:R0:W3:Y:S02]  /*a450*/  @P1 LDG.E.U16 R29, [R4.64] ;  /* 0x00000004041d1981 */ /* 0x0000e4000c1e1500 */
[----:B0-----:R-:W-:-:S04]  /*a460*/  IMAD.MOV.U32 R5, RZ, RZ, c[0x0][0x188] ;  /* 0x00006200ff057624 */ /* 0x001fc800078e00ff */
[----:B------:R-:W-:-:S04]  /*a470*/  IMAD R5, R5, 0x3f, RZ ;  /* 0x0000003f05057824 */ /* 0x000fc800078e02ff */
[----:B------:R-:W-:-:S05]  /*a480*/  IMAD.WIDE R4, R5, 0x2, R2 ;  /* 0x0000000205047825 */ /* 0x000fca00078e0202 */
[----:B------:R0:W2:Y:S04]  /*a490*/  @P0 LDG.E.U16 R28, [R4.64] ;  /* 0x00000004041c0981 */ /* 0x0000a8000c1e1500 */
[----:B0-----:R-:W0:Y:S02]  /*a4a0*/  S2R R5, SR_TID.X ;  /* 0x0000000000057919 */ /* 0x001e240000002100 */
[----:B0-----:R-:W-:Y:S02]  /*a4b0*/  LOP3.LUT R4, R5, 0x3f, RZ, 0xc0, !PT ;  /* 0x0000003f05047812 */ /* 0x001fe400078ec0ff */
[----:B---3--:R0:W-:Y:S04]  /*a4c0*/  STL [R1+0xc0], R29 ;  /* 0x0000c01d01007387 */ /* 0x0081e80000100800 */
[----:B0-----:R-:W3:Y:S04]  /*a4d0*/  LDL.LU R29, [R1+0x1ac0] ;  /* 0x001ac000011d7983 */ /* 0x001ee80000300800 */
[----:B------:R1:W-:Y:S04]  /*a4e0*/  STL [R1+0x918], R2 ;  /* 0x0009180201007387 */ /* 0x0003e80000100800 */
[----:B-1----:R-:W3:Y:S04]  /*a4f0*/  LDL.LU R2, [R1+0x898] ;  /* 0x0008980001027983 */ /* 0x002ee80000300800 */
[----:B------:R-:W-:Y:S04]  /*a500*/  STL [R1+0x914], R3 ;  /* 0x0009140301007387 */ /* 0x000fe80000100800 */
[----:B--2---:R0:W-:Y:S04]  /*a510*/  STL [R1+0x104], R28 ;  /* 0x0001041c01007387 */ /* 0x0041e80000100800 */
[----:B0-----:R-:W2:Y:S04]  /*a520*/  LDL.LU R28, [R1+0x1abc] ;  /* 0x001abc00011c7983 */ /* 0x001ea80000300800 */
[----:B------:R-:W3:Y:S01]  /*a530*/  LDL R5, [R1+0x80c] ;  /* 0x00080c0001057983 */ /* 0x000ee20000100800 */
[----:B------:R-:W-:-:S02]  /*a540*/  ISETP.GE.AND P0, PT, R4, R0, PT ;  /* 0x000000000400720c */ /* 0x000fc40003f06270 */
[----:B------:R-:W-:Y:S01]  /*a550*/  PRMT R22, RZ, 0x7610, R22 ;  /* 0x00007610ff167816 */ /* 0x000fe20000000016 */
[----:B------:R0:W-:Y:S04]  /*a560*/  STL [R1+0x910], R0 ;  /* 0x0009100001007387 */ /* 0x0001e80000100800 */
[----:B0-----:R-:W4:Y:S04]  /*a570*/  LDL.LU R0, [R1+0x8e0] ;  /* 0x0008e00001007983 */ /* 0x001f280000300800 */
[----:B------:R-:W-:Y:S01]  /*a580*/  BAR.SYNC.DEFER_BLOCKING 0x0 ;  /* 0x0000000000007b1d */ /* 0x000fe20000010000 */
[----:B---3--:R-:W-:-:S05]  /*a590*/  IADD3 R4, P1, R5, R29, RZ ;  /* 0x0000001d05047210 */ /* 0x008fca0007f3e0ff */
[----:B--2---:R-:W-:Y:S02]  /*a5a0*/  IMAD.X R5, R27, 0x1, R28, P1 ;  /* 0x000000011b057824 */ /* 0x004fe400008e061c */
[----:B------:R-:W2:Y:S04]  /*a5b0*/  LDL R27, [R1+0x748] ;  /* 0x00074800011b7983 */ /* 0x000ea80000100800 */
[----:B------:R4:W3:Y:S02]  /*a5c0*/  @!P0 LDG.E.U16 R22, [R4.64] ;  /* 0x0000000404168981 */ /* 0x0008e4000c1e1500 */
[----:B----4-:R-:W-:Y:S02]  /*a5d0*/  IADD3 R4, P1, R0, R29, RZ ;  /* 0x0000001d00047210 */ /* 0x010fe40007f3e0ff */
[----:B---3--:R0:W-:Y:S04]  /*a5e0*/  STL [R1+0x100], R22 ;  /* 0x0001001601007387 */ /* 0x0081e80000100800 */
[----:B------:R-:W3:Y:S04]  /*a5f0*/  LDL R5, [R1+0x8a0] ;  /* 0x0008a00001057983 */ /* 0x000ee80000100800 */
[----:B0-----:R-:W4:Y:S04]  /*a600*/  LDL R22, [R1+0x7f8] ;  /* 0x0007f80001167983 */ /* 0x001f280000100800 */
[----:B------:R0:W-:Y:S04]  /*a610*/  STL [R1+0x91c], R0 ;  /* 0x00091c0001007387 */ /* 0x0001e80000100800 */
[----:B0-----:R-:W2:Y:S01]  /*a620*/  LDL.LU R0, [R1+0x804] ;  /* 0x0008040001007983 */ /* 0x001ea20000300800 */
[----:B------:R-:W-:-:S02]  /*a630*/  PRMT R23, RZ, 0x7610, R23 ;  /* 0x00007610ff177816 */ /* 0x000fc40000000017 */
[----:B------:R-:W-:Y:S01]  /*a640*/  PRMT R26, RZ, 0x7610, R26 ;  /* 0x00007610ff1a7816 */ /* 0x000fe2000000001a */
[----:B---3--:R-:W-:-:S05]  /*a650*/  IMAD.X R5, R5, 0x1, R28, P1 ;  /* 0x0000000105057824 */ /* 0x008fca00008e061c */
[----:B------:R0:W3:Y:S02]  /*a660*/  @!P0 LDG.E.U16 R23, [R4.64] ;  /* 0x0000000404178981 */ /* 0x0000e4000c1e1500 */
[----:B0-----:R-:W-:-:S05]  /*a670*/  IADD3 R4, P1, R2, R29, RZ ;  /* 0x0000001d02047210 */ /* 0x001fca0007f3e0ff */
[----:B--2---:R-:W-:-:S05]  /*a680*/  IMAD.X R5, R0, 0x1, R28, P1 ;  /* 0x0000000100057824 */ /* 0x004fca00008e061c */
[----:B------:R-:W2:Y:S04]  /*a690*/  @!P0 LDG.E.U16 R26, [R4.64] ;  /* 0x00000004041a8981 */ /* 0x000ea8000c1e1500 */
[----:B---3--:R0:W-:Y:S04]  /*a6a0*/  STL [R1+0xcc], R23 ;  /* 0x0000cc1701007387 */ /* 0x0081e80000100800 */
[----:B0-----:R-:W3:Y:S04]  /*a6b0*/  LDL R23, [R1+0x8d8] ;  /* 0x0008d80001177983 */ /* 0x001ee80000100800 */
[----:B------:R-:W-:Y:S04]  /*a6c0*/  STL [R1+0x930], R2 ;  /* 0x0009300201007387 */ /* 0x000fe80000100800 */
[----:B------:R-:W-:Y:S04]  /*a6d0*/  STL [R1+0x934], R0 ;  /* 0x0009340001007387 */ /* 0x000fe80000100800 */
[----:B--2---:R0:W-:Y:S04]  /*a6e0*/  STL [R1+0xc8], R26 ;  /* 0x0000c81a01007387 */ /* 0x0041e80000100800 */
[----:B0-----:R-:W2:Y:S04]  /*a6f0*/  LDL.LU R26, [R1+0x1ab8] ;  /* 0x001ab800011a7983 */ /* 0x001ea80000300800 */
[----:B------:R-:W3:Y:S01]  /*a700*/  LDL R5, [R1+0x7fc] ;  /* 0x0007fc0001057983 */ /* 0x000ee20000100800 */
[----:B--2---:R-:W-:-:S02]  /*a710*/  PRMT R26, RZ, 0x7610, R26 ;  /* 0x00007610ff1a7816 */ /* 0x004fc4000000001a */
[----:B---3--:R-:W-:-:S05]  /*a720*/  IADD3 R4, P1, R5, R29, RZ ;  /* 0x0000001d05047210 */ /* 0x008fca0007f3e0ff */
[----:B------:R-:W-:-:S05]  /*a730*/  IMAD.X R5, R27, 0x1, R28, P1 ;  /* 0x000000011b057824 */ /* 0x000fca00008e061c */
[----:B------:R-:W2:Y:S04]  /*a740*/  @!P0 LDG.E.U16 R26, [R4.64] ;  /* 0x00000004041a8981 */ /* 0x000ea8000c1e1500 */
[----:B--2---:R0:W-:Y:S04]  /*a750*/  STL [R1+0xbc], R26 ;  /* 0x0000bc1a01007387 */ /* 0x0041e80000100800 */
[----:B0-----:R-:W2:Y:S04]  /*a760*/  LDL.LU R26, [R1+0x1ab4] ;  /* 0x001ab400011a7983 */ /* 0x001ea80000300800 */
[----:B------:R-:W3:Y:S01]  /*a770*/  LDL R5, [R1+0x88c] ;  /* 0x00088c0001057983 */ /* 0x000ee20000100800 */
[----:B--2---:R-:W-:-:S02]  /*a780*/  PRMT R26, RZ, 0x7610, R26 ;  /* 0x00007610ff1a7816 */ /* 0x004fc4000000001a */
[----:B---3--:R-:W-:-:S05]  /*a790*/  IADD3 R4, P1, R5, R29, RZ ;  /* 0x0000001d05047210 */ /* 0x008fca0007f3e0ff */
[----:B----4-:R-:W-:-:S05]  /*a7a0*/  IMAD.X R5, R22, 0x1, R28, P1 ;  /* 0x0000000116057824 */ /* 0x010fca00008e061c */
[----:B------:R-:W2:Y:S04]  /*a7b0*/  @!P0 LDG.E.U16 R26, [R4.64] ;  /* 0x00000004041a8981 */ /* 0x000ea8000c1e1500 */
[----:B--2---:R0:W-:Y:S04]  /*a7c0*/  STL [R1+0xb8], R26 ;  /* 0x0000b81a01007387 */ /* 0x0041e80000100800 */
[----:B0-----:R-:W2:Y:S04]  /*a7d0*/  LDL.LU R26, [R1+0x1ab0] ;  /* 0x001ab000011a7983 */ /* 0x001ea80000300800 */
[----:B------:R-:W3:Y:S01]  /*a7e0*/  LDL R5, [R1+0x888] ;  /* 0x0008880001057983 */ /* 0x000ee20000100800 */
[----:B------:R-:W-:-:S02]  /*a7f0*/  IADD3 R4, P1, R23, R29, RZ ;  /* 0x0000001d17047210 */ /* 0x000fc40007f3e0ff */
[----:B--2---:R-:W-:-:S03]  /*a800*/  PRMT R26, RZ, 0x7610, R26 ;  /* 0x00007610ff1a7816 */ /* 0x004fc6000000001a */
[----:B---3--:R-:W-:-:S05]  /*a810*/  IMAD.X R5, R5, 0x1, R28, P1 ;  /* 0x0000000105057824 */ /* 0x008fca00008e061c */
[----:B------:R-:W2:Y:S04]  /*a820*/  @!P0 LDG.E.U16 R26, [R4.64] ;  /* 0x00000004041a8981 */ /* 0x000ea8000c1e1500 */
[----:B--2---:R0:W-:Y:S04]  /*a830*/  STL [R1+0xb0], R26 ;  /* 0x0000b01a01007387 */ /* 0x0041e80000100800 */
[----:B0-----:R-:W2:Y:S04]  /*a840*/  LDL.LU R26, [R1+0x1aac] ;  /* 0x001aac00011a7983 */ /* 0x001ea80000300800 */
[----:B------:R-:W3:Y:S02]  /*a850*/  LDL R5, [R1+0x7ec] ;  /* 0x0007ec0001057983 */ /* 0x000ee40000100800 */
[----:B---3--:R-:W-:-:S02]  /*a860*/  IADD3 R4, P1, R5, R29, RZ ;  /* 0x0000001d05047210 */ /* 0x008fc40007f3e0ff */
[----:B------:R-:W3:Y:S01]  /*a870*/  LDL R5, [R1+0x740] ;  /* 0x0007400001057983 */ /* 0x000ee20000100800 */
[----:B--2---:R-:W-:Y:S02]  /*a880*/  PRMT R26, RZ, 0x7610, R26 ;  /* 0x00007610ff1a7816 */ /* 0x004fe4000000001a */
[----:B---3--:R-:W-:-:S05]  /*a890*/  IMAD.X R5, R5, 0x1, R28, P1 ;  /* 0x0000000105057824 */ /* 0x008fca00008e061c */
[----:B------:R-:W2:Y:S04]  /*a8a0*/  @!P0 LDG.E.U16 R26, [R4.64] ;  /* 0x00000004041a8981 */ /* 0x000ea8000c1e1500 */
[----:B------:R-:W0:Y:S04]  /*a8b0*/  S2R R27, SR_TID.X ;  /* 0x00000000001b7919 */ /* 0x000e280000002100 */
[----:B--2---:R1:W-:Y:S04]  /*a8c0*/  STL [R1+0xac], R26 ;  /* 0x0000ac1a01007387 */ /* 0x0043e80000100800 */
[----:B-1----:R-:W2:Y:S04]  /*a8d0*/  LDL.LU R26, [R1+0x1aa8] ;  /* 0x001aa800011a7983 */ /* 0x002ea80000300800 */
[----:B------:R-:W3:Y:S04]  /*a8e0*/  LDL.LU R4, [R1+0xc] ;  /* 0x00000c0001047983 */ /* 0x000ee80000300800 */
[----:B------:R-:W4:Y:S01]  /*a8f0*/  LDL R5, [R1+0x87c] ;  /* 0x00087c0001057983 */ /* 0x000f220000100800 */
[----:B0-----:R-:W-:-:S05]  /*a900*/  LOP3.LUT R22, R27, 0xff, RZ, 0xc0, !PT ;  /* 0x000000ff1b167812 */ /* 0x001fca00078ec0ff */
[----:B------:R-:W-:-:S05]  /*a910*/  IMAD.SHL.U32 R23, R22, 0x2, RZ ;  /* 0x0000000216177824 */ /* 0x000fca00078e00ff */
[----:B------:R-:W-:Y:S04]  /*a920*/  STS.U16 [R23], R12 ;  /* 0x0000000c17007388 */ /* 0x000fe80000000400 */
[----:B---3--:R4:W-:Y:S02]  /*a930*/  STS.U16 [R23+0x1000], R4 ;  /* 0x0010000417007388 */ /* 0x0089e40000000400 */
[----:B----4-:R-:W-:Y:S02]  /*a940*/  IADD3 R4, P1, R5, R29, RZ ;  /* 0x0000001d05047210 */ /* 0x010fe40007f3e0ff */
[----:B------:R-:W3:Y:S01]  /*a950*/  LDL R5, [R1+0x7e8] ;  /* 0x0007e80001057983 */ /* 0x000ee20000100800 */
[----:B--2---:R-:W-:Y:S02]  /*a960*/  PRMT R26, RZ, 0x7610, R26 ;  /* 0x00007610ff1a7816 */ /* 0x004fe4000000001a */
[----:B---3--:R-:W-:-:S05]  /*a970*/  IMAD.X R5, R5, 0x1, R28, P1 ;  /* 0x0000000105057824 */ /* 0x008fca00008e061c */
[----:B------:R-:W2:Y:S04]  /*a980*/  @!P0 LDG.E.U16 R26, [R4.64] ;  /* 0x00000004041a8981 */ /* 0x000ea8000c1e1500 */
[----:B--2---:R0:W-:Y:S04]  /*a990*/  STL [R1+0xa4], R26 ;  /* 0x0000a41a01007387 */ /* 0x0041e80000100800 */
[----:B0-----:R-:W2:Y:S04]  /*a9a0*/  LDL.LU R26, [R1+0x1aa4] ;  /* 0x001aa400011a7983 */ /* 0x001ea80000300800 */
[----:B------:R-:W3:Y:S02]  /*a9b0*/  LDL R5, [R1+0x8d0] ;  /* 0x0008d00001057983 */ /* 0x000ee40000100800 */
[----:B---3--:R-:W-:-:S02]  /*a9c0*/  IADD3 R4, P1, R5, R29, RZ ;  /* 0x0000001d05047210 */ /* 0x008fc40007f3e0ff */
[----:B------:R-:W3:Y:S01]  /*a9d0*/  LDL R5, [R1+0x878] ;  /* 0x0008780001057983 */ /* 0x000ee20000100800 */
[----:B------:R-:W-:Y:S02]  /*a9e0*/  PRMT R19, RZ, 0x7610, R19 ;  /* 0x00007610ff137816 */ /* 0x000fe40000000013 */
[----:B---3--:R-:W-:-:S05]  /*a9f0*/  IMAD.X R5, R5, 0x1, R28, P1 ;  /* 0x0000000105057824 */ /* 0x008fca00008e061c */
[----:B------:R-:W3:Y:S04]  /*aa00*/  @!P0 LDG.E.U16 R19, [R4.64] ;  /* 0x0000000404138981 */ /* 0x000ee8000c1e1500 */
[----:B---3--:R0:W-:Y:S04]  /*aa10*/  STL [R1+0xa0], R19 ;  /* 0x0000a01301007387 */ /* 0x0081e80000100800 */
[----:B0-----:R-:W3:Y:S04]  /*aa20*/  LDL.LU R19, [R1+0x1aa0] ;  /* 0x001aa00001137983 */ /* 0x001ee80000300800 */
[----:B------:R-:W4:Y:S02]  /*aa30*/  LDL R5, [R1+0x7dc] ;  /* 0x0007dc0001057983 */ /* 0x000f240000100800 */
[----:B----4-:R-:W-:-:S02]  /*aa40*/  IADD3 R4, P1, R5, R29, RZ ;  /* 0x0000001d05047210 */ /* 0x010fc40007f3e0ff */
[----:B------:R-:W4:Y:S01]  /*aa50*/  LDL R5, [R1+0x738] ;  /* 0x0007380001057983 */ /* 0x000f220000100800 */
[----:B------:R-:W-:Y:S02]  /*aa60*/  PRMT R25, RZ, 0x7610, R25 ;  /* 0x00007610ff197816 */ /* 0x000fe40000000019 */
[----:B----4-:R-:W-:-:S05]  /*aa70*/  IMAD.X R5, R5, 0x1, R28, P1 ;  /* 0x0000000105057824 */ /* 0x010fca00008e061c */
[----:B------:R-:W4:Y:S04]  /*aa80*/  @!P0 LDG.E.U16 R25, [R4.64] ;  /* 0x0000000404198981 */ /* 0x000f28000c1e1500 */
[----:B----4-:R0:W-:Y:S04]  /*aa90*/  STL [R1+0x9c], R25 ;  /* 0x00009c1901007387 */ /* 0x0101e80000100800 */
[----:B0-----:R-:W4:Y:S04]  /*aaa0*/  LDL.LU R25, [R1+0x1a9c] ;  /* 0x001a9c0001197983 */ /* 0x001f280000300800 */
[----:B------:R-:W2:Y:S02]  /*aab0*/  LDL R5, [R1+0x86c] ;  /* 0x00086c0001057983 */ /* 0x000ea40000100800 */
[----:B--2---:R-:W-:-:S02]  /*aac0*/  IADD3 R4, P1, R5, R29, RZ ;  /* 0x0000001d05047210 */ /* 0x004fc40007f3e0ff */
[----:B------:R-:W2:Y:S01]  /*aad0*/  LDL R5, [R1+0x7d8] ;  /* 0x0007d80001057983 */ /* 0x000ea20000100800 */
[----:B----4-:R-:W-:Y:S02]  /*aae0*/  PRMT R25, RZ, 0x7610, R25 ;  /* 0x00007610ff197816 */ /* 0x010fe40000000019 */
[----:B--2---:R-:W-:-:S05]  /*aaf0*/  IMAD.X R5, R5, 0x1, R28, P1 ;  /* 0x0000000105057824 */ /* 0x004fca00008e061c */
[----:B------:R-:W2:Y:S04]  /*ab00*/  @!P0 LDG.E.U16 R25, [R4.64] ;  /* 0x0000000404198981 */ /* 0x000ea8000c1e1500 */
[----:B--2---:R0:W-:Y:S04]  /*ab10*/  STL [R1+0x98], R25 ;  /* 0x0000981901007387 */ /* 0x0041e80000100800 */
[----:B0-----:R-:W2:Y:S04]  /*ab20*/  LDL.LU R25, [R1+0x1a98] ;  /* 0x001a980001197983 */ /* 0x001ea80000300800 */
[----:B------:R-:W4:Y:S02]  /*ab30*/  LDL R5, [R1+0x8c8] ;  /* 0x0008c80001057983 */ /* 0x000f240000100800 */
[----:B----4-:R-:W-:-:S02]  /*ab40*/  IADD3 R4, P1, R5, R29, RZ ;  /* 0x0000001d05047210 */ /* 0x010fc40007f3e0ff */
[----:B------:R-:W4:Y:S01]  /*ab50*/  LDL R5, [R1+0x868] ;  /* 0x0008680001057983 */ /* 0x000f220000100800 */
[----:B--2---:R-:W-:Y:S02]  /*ab60*/  PRMT R25, RZ, 0x7610, R25 ;  /* 0x00007610ff197816 */ /* 0x004fe40000000019 */
[----:B----4-:R-:W-:-:S05]  /*ab70*/  IMAD.X R5, R5, 0x1, R28, P1 ;  /* 0x0000000105057824 */ /* 0x010fca00008e061c */
[----:B------:R0:W2:Y:S04]  /*ab80*/  @!P0 LDG.E.U16 R25, [R4.64] ;  /* 0x0000000404198981 */ /* 0x0000a8000c1e1500 */
[----:B0-----:R-:W4:Y:S04]  /*ab90*/  LDL R5, [R1+0x7cc] ;  /* 0x0007cc0001057983 */ /* 0x001f280000100800 */
[----:B--2---:R-:W-:Y:S01]  /*aba0*/  STL [R1+0x8c], R25 ;  /* 0x00008c1901007387 */ /* 0x004fe20000100800 */
[----:B----4-:R-:W-:-:S03]  /*abb0*/  IADD3 R4, P1, R5, R29, RZ ;  /* 0x0000001d05047210 */ /* 0x010fc60007f3e0ff */
[----:B------:R-:W2:Y:S01]  /*abc0*/  LDL R5, [R1+0x730] ;  /* 0x0007300001057983 */ /* 0x000ea20000100800 */
[----:B------:R-:W-:Y:S01]  /*abd0*/  PRMT R18, RZ, 0x7610, R18 ;  /* 0x00007610ff127816 */ /* 0x000fe20000000012 */
        /* <DEDUP_REMOVED lines=9> */
[----:B------:R-:W2:Y:S04]  /*ac70*/  @!P0 LDG.E.U16 R18, [R4.64] ;  /* 0x0000000404128981 */ /* 0x000ea8000c1e1500 */
[----:B------:R-:W0:Y:S04]  /*ac80*/  S2R R25, SR_TID.X ;  /* 0x0000000000197919 */ /* 0x000e280000002100 */
[----:B--2---:R1:W-:Y:S04]  /*ac90*/  STL [R1+0x84], R18 ;  /* 0x0000841201007387 */ /* 0x0043e80000100800 */
[----:B-1----:R-:W2:Y:S04]  /*aca0*/  LDL.LU R18, [R1+0x1a90] ;  /* 0x001a900001127983 */ /* 0x002ea80000300800 */
[----:B------:R-:W4:Y:S04]  /*acb0*/  LDL.LU R4, [R1+0x20] ;  /* 0x0000200001047983 */ /* 0x000f280000300800 */
[----:B------:R-:W2:Y:S01]  /*acc0*/  LDL R5, [R1+0x858] ;  /* 0x0008580001057983 */ /* 0x000ea20000100800 */
[----:B0-----:R-:W-:-:S05]  /*acd0*/  LOP3.LUT R25, R25, 0xff, RZ, 0xc0, !PT ;  /* 0x000000ff19197812 */ /* 0x001fca00078ec0ff */
[----:B------:R-:W-:Y:S01]  /*ace0*/  IMAD.SHL.U32 R25, R25, 0x2, RZ ;  /* 0x0000000219197824 */ /* 0x000fe200078e00ff */
[----:B------:R-:W-:Y:S04]  /*acf0*/  STS.U16 [R23+0x2000], R26 ;  /* 0x0020001a17007388 */ /* 0x000fe80000000400 */
[----:B---3--:R-:W-:Y:S01]  /*ad00*/  STS.U16 [R23+0x3000], R19 ;  /* 0x0030001317007388 */ /* 0x008fe20000000400 */
[----:B------:R-:W-:-:S03]  /*ad10*/  LOP3.LUT R25, R25, 0x10, RZ, 0x3c, !PT ;  /* 0x0000001019197812 */ /* 0x000fc600078e3cff */
[----:B------:R-:W-:Y:S04]  /*ad20*/  STS.U16 [R23+0x4000], R15 ;  /* 0x0040000f17007388 */ /* 0x000fe80000000400 */
[----:B------:R-:W-:Y:S04]  /*ad30*/  STS.U16 [R23+0x5000], R11 ;  /* 0x0050000b17007388 */ /* 0x000fe80000000400 */
[----:B------:R-:W-:Y:S04]  /*ad40*/  STS.U16 [R23+0x6000], R8 ;  /* 0x0060000817007388 */ /* 0x000fe80000000400 */
[----:B------:R-:W-:Y:S04]  /*ad50*/  STS.U16 [R23+0x7000], R7 ;  /* 0x0070000717007388 */ /* 0x000fe80000000400 */
[----:B----4-:R2:W-:Y:S02]  /*ad60*/  STS.U16 [R25+0x200], R4 ;  /* 0x0002000419007388 */ /* 0x0105e40000000400 */
[----:B--2---:R-:W-:-:S02]  /*ad70*/  IADD3 R4, P1, R5, R29, RZ ;  /* 0x0000001d05047210 */ /* 0x004fc40007f3e0ff */
[----:B------:R-:W2:Y:S01]  /*ad80*/  LDL R5, [R1+0x7c0] ;  /* 0x0007c00001057983 */ /* 0x000ea20000100800 */
[----:B------:R-:W-:Y:S02]  /*ad90*/  PRMT R18, RZ, 0x7610, R18 ;  /* 0x00007610ff127816 */ /* 0x000fe40000000012 */
[----:B--2---:R-:W-:-:S05]  /*ada0*/  IMAD.X R5, R5, 0x1, R28, P1 ;  /* 0x0000000105057824 */ /* 0x004fca00008e061c */
[----:B------:R-:W2:Y:S04]  /*adb0*/  @!P0 LDG.E.U16 R18, [R4.64] ;  /* 0x0000000404128981 */ /* 0x000ea8000c1e1500 */
[----:B--2---:R0:W-:Y:S04]  /*adc0*/  STL [R1+0x80], R18 ;  /* 0x0000801201007387 */ /* 0x0041e80000100800 */
[----:B0-----:R-:W2:Y:S04]  /*add0*/  LDL.LU R18, [R1+0x1a8c] ;  /* 0x001a8c0001127983 */ /* 0x001ea80000300800 */
[----:B------:R-:W3:Y:S04]  /*ade0*/  LDL.LU R4, [R1+0x14] ;  /* 0x0000140001047983 */ /* 0x000ee80000300800 */
[----:B------:R-:W4:Y:S04]  /*adf0*/  LDL R5, [R1+0x7b8] ;  /* 0x0007b80001057983 */ /* 0x000f280000100800 */
[----:B---3--:R4:W-:Y:S02]  /*ae00*/  STS.U16 [R25+0x1200], R4 ;  /* 0x0012000419007388 */ /* 0x0089e40000000400 */
[----:B----4-:R-:W-:-:S02]  /*ae10*/  IADD3 R4, P1, R5, R29, RZ ;  /* 0x0000001d05047210 */ /* 0x010fc40007f3e0ff */
[----:B------:R-:W3:Y:S01]  /*ae20*/  LDL R5, [R1+0x724] ;  /* 0x0007240001057983 */ /* 0x000ee20000100800 */
[----:B--2---:R-:W-:Y:S02]  /*ae30*/  PRMT R18, RZ, 0x7610, R18 ;  /* 0x00007610ff127816 */ /* 0x004fe40000000012 */
[----:B---3--:R-:W-:-:S05]  /*ae40*/  IMAD.X R5, R5, 0x1, R28, P1 ;  /* 0x0000000105057824 */ /* 0x008fca00008e061c */
[----:B------:R-:W2:Y:S04]  /*ae50*/  @!P0 LDG.E.U16 R18, [R4.64] ;  /* 0x0000000404128981 */ /* 0x000ea8000c1e1500 */
[----:B--2---:R0:W-:Y:S04]  /*ae60*/  STL [R1+0x78], R18 ;  /* 0x0000781201007387 */ /* 0x0041e80000100800 */
[----:B0-----:R-:W2:Y:S04]  /*ae70*/  LDL.LU R18, [R1+0x1a88] ;  /* 0x001a880001127983 */ /* 0x001ea80000300800 */
[----:B------:R-:W3:Y:S04]  /*ae80*/  LDL.LU R4, [R1+0x8] ;  /* 0x0000080001047983 */ /* 0x000ee80000300800 */
[----:B------:R-:W4:Y:S04]  /*ae90*/  LDL R5, [R1+0x7b4] ;  /* 0x0007b40001057983 */ /* 0x000f280000100800 */
[----:B---3--:R0:W-:Y:S04]  /*aea0*/  STS.U16 [R25+0x2200], R4 ;  /* 0x0022000419007388 */ /* 0x0081e80000000400 */
[----:B0-----:R-:W3:Y:S01]  /*aeb0*/  LDL.LU R25, [R1+0x1a84] ;  /* 0x001a840001197983 */ /* 0x001ee20000300800 */
[----:B----4-:R-:W-:-:S03]  /*aec0*/  IADD3 R4, P1, R5, R29, RZ ;  /* 0x0000001d05047210 */ /* 0x010fc60007f3e0ff */
[----:B------:R-:W4:Y:S01]  /*aed0*/  LDL R5, [R1+0x720] ;  /* 0x0007200001057983 */ /* 0x000f220000100800 */
[----:B---3--:R-:W-:Y:S01]  /*aee0*/  PRMT R25, RZ, 0x7610, R25 ;  /* 0x00007610ff197816 */ /* 0x008fe20000000019 */
[----:B----4-:R-:W-:-:S05]  /*aef0*/  IMAD.X R5, R5, 0x1, R28, P1 ;  /* 0x0000000105057824 */ /* 0x010fca00008e061c */
[----:B------:R0:W3:Y:S04]  /*af00*/  @!P0 LDG.E.U16 R25, [R4.64] ;  /* 0x0000000404198981 */ /* 0x0000e8000c1e1500 */
[----:B0-----:R-:W0:Y:S02]  /*af10*/  S2R R5, SR_TID.X ;  /* 0x0000000000057919 */ /* 0x001e240000002100 */
[----:B0-----:R-:W-:-:S05]  /*af20*/  LOP3.LUT R5, R5, 0xff, RZ, 0xc0, !PT ;  /* 0x000000ff05057812 */ /* 0x001fca00078ec0ff */
[----:B------:R-:W-:-:S05]  /*af30*/  IMAD.SHL.U32 R5, R5, 0x2, RZ ;  /* 0x0000000205057824 */ /* 0x000fca00078e00ff */
[----:B------:R-:W-:Y:S01]  /*af40*/  LOP3.LUT R4, R5, 0x10, RZ, 0x3c, !PT ;  /* 0x0000001005047812 */ /* 0x000fe200078e3cff */
[----:B---3--:R0:W-:Y:S04]  /*af50*/  STL [R1+0x74], R25 ;  /* 0x0000741901007387 */ /* 0x0081e80000100800 */
[----:B0-----:R-:W3:Y:S04]  /*af60*/  LDL.LU R25, [R1+0x1a80] ;  /* 0x001a800001197983 */ /* 0x001ee80000300800 */
[----:B------:R-:W4:Y:S04]  /*af70*/  LDL R5, [R1+0x8bc] ;  /* 0x0008bc0001057983 */ /* 0x000f280000100800 */
[----:B---3--:R4:W-:Y:S02]  /*af80*/  STS.U16 [R4+0x3200], R25 ;  /* 0x0032001904007388 */ /* 0x0089e40000000400 */
[----:B----4-:R-:W-:-:S02]  /*af90*/  IADD3 R4, P1, R5, R29, RZ ;  /* 0x0000001d05047210 */ /* 0x010fc40007f3e0ff */
[----:B------:R-:W3:Y:S01]  /*afa0*/  LDL R5, [R1+0x850] ;  /* 0x0008500001057983 */ /* 0x000ee20000100800 */
[----:B--2---:R-:W-:Y:S02]  /*afb0*/  PRMT R18, RZ, 0x7610, R18 ;  /* 0x00007610ff127816 */ /* 0x004fe40000000012 */
[----:B---3--:R-:W-:-:S05]  /*afc0*/  IMAD.X R5, R5, 0x1, R28, P1 ;  /* 0x0000000105057824 */ /* 0x008fca00008e061c */
[----:B------:R0:W2:Y:S04]  /*afd0*/  @!P0 LDG.E.U16 R18, [R4.64] ;  /* 0x0000000404128981 */ /* 0x0000a8000c1e1500 */
[----:B0-----:R-:W0:Y:S02]  /*afe0*/  S2R R5, SR_TID.X ;  /* 0x0000000000057919 */ /* 0x001e240000002100 */
[----:B0-----:R-:W-:-:S05]  /*aff0*/  LOP3.LUT R5, R5, 0xff, RZ, 0xc0, !PT ;  /* 0x000000ff05057812 */ /* 0x001fca00078ec0ff */
[----:B------:R-:W-:-:S05]  /*b000*/  IMAD.SHL.U32 R5, R5, 0x2, RZ ;  /* 0x0000000205057824 */ /* 0x000fca00078e00ff */
[----:B------:R-:W-:Y:S01]  /*b010*/  LOP3.LUT R4, R5, 0x10, RZ, 0x3c, !PT ;  /* 0x0000001005047812 */ /* 0x000fe200078e3cff */
[----:B--2---:R0:W-:Y:S04]  /*b020*/  STL [R1+0x70], R18 ;  /* 0x0000701201007387 */ /* 0x0041e80000100800 */
[----:B0-----:R-:W2:Y:S04]  /*b030*/  LDL.LU R18, [R1+0x1a7c] ;  /* 0x001a7c0001127983 */ /* 0x001ea80000300800 */
[----:B------:R-:W3:Y:S04]  /*b040*/  LDL R5, [R1+0x7a8] ;  /* 0x0007a80001057983 */ /* 0x000ee80000100800 */
[----:B--2---:R3:W-:Y:S02]  /*b050*/  STS.U16 [R4+0x4200], R18 ;  /* 0x0042001204007388 */ /* 0x0047e40000000400 */
[----:B---3--:R-:W-:-:S02]  /*b060*/  IADD3 R4, P1, R5, R29, RZ ;  /* 0x0000001d05047210 */ /* 0x008fc40007f3e0ff */
[----:B------:R-:W2:Y:S01]  /*b070*/  LDL R5, [R1+0x718] ;  /* 0x0007180001057983 */ /* 0x000ea20000100800 */
[----:B------:R-:W-:Y:S02]  /*b080*/  PRMT R20, RZ, 0x7610, R20 ;  /* 0x00007610ff147816 */ /* 0x000fe40000000014 */
[----:B--2---:R-:W-:-:S05]  /*b090*/  IMAD.X R5, R5, 0x1, R28, P1 ;  /* 0x0000000105057824 */ /* 0x004fca00008e061c */
        /* <DEDUP_REMOVED lines=8> */
[----:B------:R3:W-:Y:S02]  /*b120*/  STS.U16 [R4+0x5200], R14 ;  /* 0x0052000e04007388 */ /* 0x0007e40000000400 */
[----:B---3--:R-:W-:-:S02]  /*b130*/  IADD3 R4, P1, R5, R29, RZ ;  /* 0x0000001d05047210 */ /* 0x008fc40007f3e0ff */
        /* <DEDUP_REMOVED lines=29> */
[----:B------:R-:W2:Y:S01]  /*b310*/  @!P0 LDG.E.U16 R20, [R4.64] ;  /* 0x0000000404148981 */ /* 0x000ea2000c1e1500 */
[----:B------:R-:W-:-:S05]  /*b320*/  LOP3.LUT R27, R27, 0xff, RZ, 0xc0, !PT ;  /* 0x000000ff1b1b7812 */ /* 0x000fca00078ec0ff */
[----:B------:R-:W-:Y:S01]  /*b330*/  IMAD.SHL.U32 R27, R27, 0x2, RZ ;  /* 0x000000021b1b7824 */ /* 0x000fe200078e00ff */
[----:B--2---:R0:W-:Y:S04]  /*b340*/  STL [R1+0x60], R20 ;  /* 0x0000601401007387 */ /* 0x0041e80000100800 */
[----:B0-----:R-:W2:Y:S04]  /*b350*/  LDL.LU R20, [R1+0x1a6c] ;  /* 0x001a6c0001147983 */ /* 0x001ea80000300800 */
[----:B------:R-:W3:Y:S04]  /*b360*/  LDL.LU R4, [R1+0x30] ;  /* 0x0000300001047983 */ /* 0x000ee80000300800 */
[----:B------:R-:W4:Y:S01]  /*b370*/  LDL R5, [R1+0x78c] ;  /* 0x00078c0001057983 */ /* 0x000f220000100800 */
[----:B------:R-:W-:-:S05]  /*b380*/  LOP3.LUT R27, R27, 0x20, RZ, 0x3c, !PT ;  /* 0x000000201b1b7812 */ /* 0x000fca00078e3cff */
[----:B---3--:R4:W-:Y:S02]  /*b390*/  STS.U16 [R27+0x400], R4 ;  /* 0x000400041b007388 */ /* 0x0089e40000000400 */
[----:B----4-:R-:W-:Y:S02]  /*b3a0*/  IADD3 R4, P1, R5, R29, RZ ;  /* 0x0000001d05047210 */ /* 0x010fe40007f3e0ff */
[----:B------:R-:W3:Y:S01]  /*b3b0*/  LDL R5, [R1+0x70c] ;  /* 0x00070c0001057983 */ /* 0x000ee20000100800 */
[----:B------:R-:W-:Y:S02]  /*b3c0*/  PRMT R2, RZ, 0x7610, R2 ;  /* 0x00007610ff027816 */ /* 0x000fe40000000002 */
[----:B---3--:R-:W-:-:S05]  /*b3d0*/  IMAD.X R5, R5, 0x1, R28, P1 ;  /* 0x0000000105057824 */ /* 0x008fca00008e061c */
[----:B------:R0:W3:Y:S04]  /*b3e0*/  @!P0 LDG.E.U16 R2, [R4.64] ;  /* 0x0000000404028981 */ /* 0x0000e8000c1e1500 */
[----:B0-----:R-:W4:Y:S04]  /*b3f0*/  LDL.LU R4, [R1+0x28] ;  /* 0x0000280001047983 */ /* 0x001f280000300800 */
[----:B------:R-:W2:Y:S04]  /*b400*/  LDL R5, [R1+0x8b4] ;  /* 0x0008b40001057983 */ /* 0x000ea80000100800 */
[----:B---3--:R0:W-:Y:S04]  /*b410*/  STL [R1+0x5c], R2 ;  /* 0x00005c0201007387 */ /* 0x0081e80000100800 */
[----:B----4-:R1:W-:Y:S01]  /*b420*/  STS.U16 [R27+0x1400], R4 ;  /* 0x001400041b007388 */ /* 0x0103e20000000400 */
[----:B--2---:R-:W-:-:S03]  /*b430*/  PRMT R20, RZ, 0x7610, R20 ;  /* 0x00007610ff147816 */ /* 0x004fc60000000014 */
[----:B0-----:R-:W2:Y:S01]  /*b440*/  LDL R2, [R1+0x828] ;  /* 0x0008280001027983 */ /* 0x001ea20000100800 */
[----:B-1----:R-:W-:-:S03]  /*b450*/  IADD3 R4, P1, R5, R29, RZ ;  /* 0x0000001d05047210 */ /* 0x002fc60007f3e0ff */
[----:B------:R-:W3:Y:S02]  /*b460*/  LDL R5, [R1+0x834] ;  /* 0x0008340001057983 */ /* 0x000ee40000100800 */
[----:B---3--:R-:W-:-:S05]  /*b470*/  IMAD.X R5, R5, 0x1, R28, P1 ;  /* 0x0000000105057824 */ /* 0x008fca00008e061c */
[----:B------:R-:W3:Y:S04]  /*b480*/  @!P0 LDG.E.U16 R20, [R4.64] ;  /* 0x0000000404148981 */ /* 0x000ee8000c1e1500 */
[----:B---3--:R0:W-:Y:S04]  /*b490*/  STL [R1+0x58], R20 ;  /* 0x0000581401007387 */ /* 0x0081e80000100800 */
[----:B0-----:R-:W3:Y:S04]  /*b4a0*/  LDL.LU R20, [R1+0x1a68] ;  /* 0x001a680001147983 */ /* 0x001ee80000300800 */
[----:B------:R-:W4:Y:S04]  /*b4b0*/  LDL.LU R4, [R1+0x1c] ;  /* 0x00001c0001047983 */ /* 0x000f280000300800 */
[----:B------:R-:W2:Y:S04]  /*b4c0*/  LDL R5, [R1+0x780] ;  /* 0x0007800001057983 */ /* 0x000ea80000100800 */
[----:B----4-:R2:W-:Y:S02]  /*b4d0*/  STS.U16 [R27+0x2400], R4 ;  /* 0x002400041b007388 */ /* 0x0105e40000000400 */
[----:B--2---:R-:W-:-:S02]  /*b4e0*/  IADD3 R4, P1, R5, R29, RZ ;  /* 0x0000001d05047210 */ /* 0x004fc40007f3e0ff */
[----:B------:R-:W2:Y:S01]  /*b4f0*/  LDL R5, [R1+0x700] ;  /* 0x0007000001057983 */ /* 0x000ea20000100800 */
[----:B---3--:R-:W-:Y:S02]  /*b500*/  PRMT R20, RZ, 0x7610, R20 ;  /* 0x00007610ff147816 */ /* 0x008fe40000000014 */
[----:B--2---:R-:W-:-:S05]  /*b510*/  IMAD.X R5, R5, 0x1, R28, P1 ;  /* 0x0000000105057824 */ /* 0x004fca00008e061c */
        /* <DEDUP_REMOVED lines=12> */
[----:B0-----:R-:W0:Y:S04]  /*b5e0*/  S2R R5, SR_TID.X ;  /* 0x0000000000057919 */ /* 0x001e280000002100 */
[----:B---3--:R1:W-:Y:S04]  /*b5f0*/  STL [R1+0x50], R27 ;  /* 0x0000501b01007387 */ /* 0x0083e80000100800 */
[----:B-1----:R-:W3:Y:S01]  /*b600*/  LDL.LU R27, [R1+0x1a5c] ;  /* 0x001a5c00011b7983 */ /* 0x002ee20000300800 */
[----:B0-----:R-:W-:-:S05]  /*b610*/  LOP3.LUT R5, R5, 0xff, RZ, 0xc0, !PT ;  /* 0x000000ff05057812 */ /* 0x001fca00078ec0ff */
[----:B------:R-:W-:-:S05]  /*b620*/  IMAD.SHL.U32 R5, R5, 0x2, RZ ;  /* 0x0000000205057824 */ /* 0x000fca00078e00ff */
[----:B------:R-:W-:-:S05]  /*b630*/  LOP3.LUT R5, R5, 0x20, RZ, 0x3c, !PT ;  /* 0x0000002005057812 */ /* 0x000fca00078e3cff */
[----:B---3--:R0:W-:Y:S04]  /*b640*/  STS.U16 [R5+0x4400], R27 ;  /* 0x0044001b05007388 */ /* 0x0081e80000000400 */
[----:B0-----:R-:W3:Y:S01]  /*b650*/  LDL R5, [R1+0x774] ;  /* 0x0007740001057983 */ /* 0x001ee20000100800 */
[----:B------:R-:W-:Y:S02]  /*b660*/  IADD3 R4, P1, R2, R29, RZ ;  /* 0x0000001d02047210 */ /* 0x000fe40007f3e0ff */
[----:B--2---:R-:W-:Y:S01]  /*b670*/  PRMT R20, RZ, 0x7610, R20 ;  /* 0x00007610ff147816 */ /* 0x004fe20000000014 */
[----:B------:R-:W2:Y:S02]  /*b680*/  LDL.LU R2, [R1+0x2c] ;  /* 0x00002c0001027983 */ /* 0x000ea40000300800 */
[----:B---3--:R-:W-:-:S05]  /*b690*/  IMAD.X R5, R5, 0x1, R28, P1 ;  /* 0x0000000105057824 */ /* 0x008fca00008e061c */
        /* <DEDUP_REMOVED lines=8> */
[----:B------:R4:W-:Y:S02]  /*b720*/  STS.U16 [R4+0x5400], R17 ;  /* 0x0054001104007388 */ /* 0x0009e40000000400 */
[----:B----4-:R-:W-:-:S02]  /*b730*/  IADD3 R4, P1, R5, R29, RZ ;  /* 0x0000001d05047210 */ /* 0x010fc40007f3e0ff */
[----:B------:R-:W4:Y:S01]  /*b740*/  LDL R5, [R1+0x6f8] ;  /* 0x0006f80001057983 */ /* 0x000f220000100800 */
[----:B---3--:R-:W-:Y:S02]  /*b750*/  PRMT R20, RZ, 0x7610, R20 ;  /* 0x00007610ff147816 */ /* 0x008fe40000000014 */
        /* <DEDUP_REMOVED lines=27> */
[----:B------:R-:W3:Y:S01]  /*b910*/  @!P0 LDG.E.U16 R20, [R4.64] ;  /* 0x0000000404148981 */ /* 0x000ee2000c1e1500 */
[----:B------:R-:W-:-:S03]  /*b920*/  IMAD.SHL.U32 R22, R22, 0x2, RZ ;  /* 0x0000000216167824 */ /* 0x000fc600078e00ff */
[----:B---3--:R0:W-:Y:S04]  /*b930*/  STL [R1+0x40], R20 ;  /* 0x0000401401007387 */ /* 0x0081e80000100800 */
[----:B0-----:R-:W3:Y:S04]  /*b940*/  LDL.LU R20, [R1+0x1a4c] ;  /* 0x001a4c0001147983 */ /* 0x001ee80000300800 */
[----:B------:R-:W4:Y:S04]  /*b950*/  LDL.LU R4, [R1+0x38] ;  /* 0x0000380001047983 */ /* 0x000f280000300800 */
[----:B------:R-:W2:Y:S01]  /*b960*/  LDL R5, [R1+0x758] ;  /* 0x0007580001057983 */ /* 0x000ea20000100800 */
[----:B------:R-:W-:-:S05]  /*b970*/  LOP3.LUT R22, R22, 0x30, RZ, 0x3c, !PT ;  /* 0x0000003016167812 */ /* 0x000fca00078e3cff */
[----:B----4-:R2:W-:Y:S02]  /*b980*/  STS.U16 [R22+0x600], R4 ;  /* 0x0006000416007388 */ /* 0x0105e40000000400 */
[----:B--2---:R-:W-:Y:S02]  /*b990*/  IADD3 R4, P1, R5, R29, RZ ;  /* 0x0000001d05047210 */ /* 0x004fe40007f3e0ff */
        /* <DEDUP_REMOVED lines=11> */
[----:B------:R-:W-:Y:S02]  /*ba50*/  PRMT R0, RZ, 0x7610, R0 ;  /* 0x00007610ff007816 */ /* 0x000fe40000000000 */
[----:B---3--:R-:W-:-:S05]  /*ba60*/  IMAD.X R5, R5, 0x1, R28, P1 ;  /* 0x0000000105057824 */ /* 0x008fca00008e061c */
[----:B------:R0:W3:Y:S04]  /*ba70*/  @!P0 LDG.E.U16 R0, [R4.64] ;  /* 0x0000000404008981 */ /* 0x0000e8000c1e1500 */
[----:B0-----:R-:W4:Y:S04]  /*ba80*/  LDL R5, [R1+0x8a4] ;  /* 0x0008a40001057983 */ /* 0x001f280000100800 */
[----:B------:R-:W-:Y:S04]  /*ba90*/  STS.U16 [R22+0x2600], R2 ;  /* 0x0026000216007388 */ /* 0x000fe80000000400 */
[----:B---3--:R0:W-:Y:S04]  /*baa0*/  STL [R1+0x38], R0 ;  /* 0x0000380001007387 */ /* 0x0081e80000100800 */
[----:B0-----:R-:W3:Y:S01]  /*bab0*/  LDL.LU R0, [R1+0x890] ;  /* 0x0008900001007983 */ /* 0x001ee20000300800 */
[----:B----4-:R-:W-:-:S03]  /*bac0*/  IADD3 R4, P1, R5, R29, RZ ;  /* 0x0000001d05047210 */ /* 0x010fc60007f3e0ff */
[----:B------:R-:W4:Y:S04]  /*bad0*/  LDL.LU R2, [R1+0x8dc] ;  /* 0x0008dc0001027983 */ /* 0x000f280000300800 */
[----:B------:R-:W3:Y:S01]  /*bae0*/  LDL R5, [R1+0x810] ;  /* 0x0008100001057983 */ /* 0x000ee20000100800 */
[----:B--2---:R-:W-:Y:S01]  /*baf0*/  PRMT R20, RZ, 0x7610, R20 ;  /* 0x00007610ff147816 */ /* 0x004fe20000000014 */
[----:B---3--:R-:W-:-:S05]  /*bb00*/  IMAD.X R5, R5, 0x1, R28, P1 ;  /* 0x0000000105057824 */ /* 0x008fca00008e061c */
[----:B------:R-:W2:Y:S04]  /*bb10*/  @!P0 LDG.E.U16 R20, [R4.64] ;  /* 0x0000000404148981 */ /* 0x000ea8000c1e1500 */
[----:B--2---:R0:W-:Y:S04]  /*bb20*/  STL [R1+0x34], R20 ;  /* 0x0000341401007387 */ /* 0x0041e80000100800 */
[----:B0-----:R-:W2:Y:S04]  /*bb30*/  LDL.LU R20, [R1+0x1a44] ;  /* 0x001a440001147983 */ /* 0x001ea80000300800 */
[----:B------:R-:W3:Y:S04]  /*bb40*/  LDL.LU R4, [R1+0x24] ;  /* 0x0000240001047983 */ /* 0x000ee80000300800 */
[----:B------:R-:W2:Y:S04]  /*bb50*/  LDL R5, [R1+0x89c] ;  /* 0x00089c0001057983 */ /* 0x000ea80000100800 */
[----:B---3--:R2:W-:Y:S02]  /*bb60*/  STS.U16 [R22+0x3600], R4 ;  /* 0x0036000416007388 */ /* 0x0085e40000000400 */
        /* <DEDUP_REMOVED lines=8> */
[----:B------:R-:W2:Y:S04]  /*bbf0*/  LDL R5, [R1+0x894] ;  /* 0x0008940001057983 */ /* 0x000ea80000100800 */
[----:B---3--:R0:W-:Y:S04]  /*bc00*/  STS.U16 [R22+0x4600], R4 ;  /* 0x0046000416007388 */ /* 0x0081e80000000400 */
[----:B0-----:R-:W3:Y:S01]  /*bc10*/  LDL.LU R22, [R1+0x1a3c] ;  /* 0x001a3c0001167983 */ /* 0x001ee20000300800 */
[----:B--2---:R-:W-:-:S03]  /*bc20*/  IADD3 R4, P1, R5, R29, RZ ;  /* 0x0000001d05047210 */ /* 0x004fc60007f3e0ff */
[----:B------:R-:W2:Y:S01]  /*bc30*/  LDL R5, [R1+0x800] ;  /* 0x0008000001057983 */ /* 0x000ea20000100800 */
[----:B---3--:R-:W-:Y:S01]  /*bc40*/  PRMT R22, RZ, 0x7610, R22 ;  /* 0x00007610ff167816 */ /* 0x008fe20000000016 */
[----:B--2---:R-:W-:-:S05]  /*bc50*/  IMAD.X R5, R5, 0x1, R28, P1 ;  /* 0x0000000105057824 */ /* 0x004fca00008e061c */
[----:B------:R0:W2:Y:S04]  /*bc60*/  @!P0 LDG.E.U16 R22, [R4.64] ;  /* 0x0000000404168981 */ /* 0x0000a8000c1e1500 */
[----:B0-----:R-:W0:Y:S02]  /*bc70*/  S2R R5, SR_TID.X ;  /* 0x0000000000057919 */ /* 0x001e240000002100 */
[----:B0-----:R-:W-:Y:S02]  /*bc80*/  LOP3.LUT R5, R5, 0xff, RZ, 0xc0, !PT ;  /* 0x000000ff05057812 */ /* 0x001fe400078ec0ff */
[----:B--2---:R0:W-:Y:S04]  /*bc90*/  STL [R1+0x2c], R22 ;  /* 0x00002c1601007387 */ /* 0x0041e80000100800 */
[----:B0-----:R-:W2:Y:S01]  /*bca0*/  LDL.LU R22, [R1+0x1a38] ;  /* 0x001a380001167983 */ /* 0x001ea20000300800 */
[----:B------:R-:W-:-:S05]  /*bcb0*/  IMAD.SHL.U32 R5, R5, 0x2, RZ ;  /* 0x0000000205057824 */ /* 0x000fca00078e00ff */
[----:B------:R-:W-:-:S05]  /*bcc0*/  LOP3.LUT R5, R5, 0x30, RZ, 0x3c, !PT ;  /* 0x0000003005057812 */ /* 0x000fca00078e3cff */
[----:B------:R0:W-:Y:S04]  /*bcd0*/  STS.U16 [R5+0x5600], R21 ;  /* 0x0056001505007388 */ /* 0x0001e80000000400 */
[----:B0-----:R-:W0:Y:S01]  /*bce0*/  S2R R5, SR_TID.X ;  /* 0x0000000000057919 */ /* 0x001e220000002100 */
[----:B----4-:R-:W-:-:S03]  /*bcf0*/  IADD3 R4, P1, R2, R29, RZ ;  /* 0x0000001d02047210 */ /* 0x010fc60007f3e0ff */
[----:B------:R-:W3:Y:S04]  /*bd00*/  LDL.LU R21, [R1+0x1a34] ;  /* 0x001a340001157983 */ /* 0x000ee80000300800 */
[----:B------:R0:W-:Y:S02]  /*bd10*/  STL [R1+0x958], R2 ;  /* 0x0009580201007387 */ /* 0x0001e40000100800 */
[----:B0-----:R-:W-:Y:S01]  /*bd20*/  LOP3.LUT R2, R5, 0xff, RZ, 0xc0, !PT ;  /* 0x000000ff05027812 */ /* 0x001fe200078ec0ff */
[----:B------:R-:W-:Y:S01]  /*bd30*/  IMAD.X R5, R0, 0x1, R28, P1 ;  /* 0x0000000100057824 */ /* 0x000fe200008e061c */
[----:B--2---:R-:W-:-:S06]  /*bd40*/  PRMT R22, RZ, 0x7610, R22 ;  /* 0x00007610ff167816 */ /* 0x004fcc0000000016 */
[----:B------:R-:W2:Y:S04]  /*bd50*/  @!P0 LDG.E.U16 R22, [R4.64] ;  /* 0x0000000404168981 */ /* 0x000ea8000c1e1500 */
[----:B------:R-:W-:Y:S01]  /*bd60*/  STL [R1+0x95c], R0 ;  /* 0x00095c0001007387 */ /* 0x000fe20000100800 */
[----:B------:R-:W-:-:S03]  /*bd70*/  IMAD.SHL.U32 R2, R2, 0x2, RZ ;  /* 0x0000000202027824 */ /* 0x000fc600078e00ff */
[----:B--2---:R0:W-:Y:S04]  /*bd80*/  STL [R1+0x28], R22 ;  /* 0x0000281601007387 */ /* 0x0041e80000100800 */
[----:B0-----:R-:W2:Y:S04]  /*bd90*/  LDL.LU R22, [R1+0x1a30] ;  /* 0x001a300001167983 */ /* 0x001ea80000300800 */
[----:B------:R-:W4:Y:S01]  /*bda0*/  LDL R5, [R1+0x7f4] ;  /* 0x0007f40001057983 */ /* 0x000f220000100800 */
[----:B------:R-:W-:-:S03]  /*bdb0*/  LOP3.LUT R4, R2, 0x30, RZ, 0x3c, !PT ;  /* 0x0000003002047812 */ /* 0x000fc600078e3cff */
[----:B------:R-:W3:Y:S04]  /*bdc0*/  LDL R2, [R1+0x73c] ;  /* 0x00073c0001027983 */ /* 0x000ee80000100800 */
[----:B------:R4:W-:Y:S02]  /*bdd0*/  STS.U16 [R4+0x6600], R24 ;  /* 0x0066001804007388 */ /* 0x0009e40000000400 */
[----:B----4-:R-:W-:Y:S02]  /*bde0*/  IADD3 R4, P1, R5, R29, RZ ;  /* 0x0000001d05047210 */ /* 0x010fe40007f3e0ff */
[----:B------:R-:W4:Y:S01]  /*bdf0*/  LDL R5, [R1+0x744] ;  /* 0x0007440001057983 */ /* 0x000f220000100800 */
[----:B--2---:R-:W-:Y:S02]  /*be00*/  PRMT R22, RZ, 0x7610, R22 ;  /* 0x00007610ff167816 */ /* 0x004fe40000000016 */
[----:B----4-:R-:W-:-:S05]  /*be10*/  IMAD.X R5, R5, 0x1, R28, P1 ;  /* 0x0000000105057824 */ /* 0x010fca00008e061c */
[----:B------:R0:W2:Y:S04]  /*be20*/  @!P0 LDG.E.U16 R22, [R4.64] ;  /* 0x0000000404168981 */ /* 0x0000a8000c1e1500 */
[----:B0-----:R-:W0:Y:S02]  /*be30*/  S2R R5, SR_TID.X ;  /* 0x0000000000057919 */ /* 0x001e240000002100 */
[----:B0-----:R-:W-:-:S05]  /*be40*/  LOP3.LUT R5, R5, 0xff, RZ, 0xc0, !PT ;  /* 0x000000ff05057812 */ /* 0x001fca00078ec0ff */
[----:B------:R-:W-:-:S05]  /*be50*/  IMAD.SHL.U32 R5, R5, 0x2, RZ ;  /* 0x0000000205057824 */ /* 0x000fca00078e00ff */
[----:B------:R-:W-:Y:S01]  /*be60*/  LOP3.LUT R4, R5, 0x30, RZ, 0x3c, !PT ;  /* 0x0000003005047812 */ /* 0x000fe200078e3cff */
[----:B--2---:R0:W-:Y:S04]  /*be70*/  STL [R1+0x24], R22 ;  /* 0x0000241601007387 */ /* 0x0041e80000100800 */
[----:B0-----:R-:W2:Y:S04]  /*be80*/  LDL.LU R22, [R1+0x1a2c] ;  /* 0x001a2c0001167983 */ /* 0x001ea80000300800 */
[----:B------:R-:W4:Y:S04]  /*be90*/  LDL R5, [R1+0x884] ;  /* 0x0008840001057983 */ /* 0x000f280000100800 */
[----:B------:R4:W-:Y:S02]  /*bea0*/  STS.U16 [R4+0x7600], R16 ;  /* 0x0076001004007388 */ /* 0x0009e40000000400 */
[----:B----4-:R-:W-:-:S02]  /*beb0*/  IADD3 R4, P1, R5, R29, RZ ;  /* 0x0000001d05047210 */ /* 0x010fc40007f3e0ff */
[----:B------:R-:W4:Y:S01]  /*bec0*/  LDL R5, [R1+0x7f0] ;  /* 0x0007f00001057983 */ /* 0x000f220000100800 */
[----:B--2---:R-:W-:Y:S02]  /*bed0*/  PRMT R22, RZ, 0x7610, R22 ;  /* 0x00007610ff167816 */ /* 0x004fe40000000016 */
[----:B----4-:R-:W-:-:S05]  /*bee0*/  IMAD.X R5, R5, 0x1, R28, P1 ;  /* 0x0000000105057824 */ /* 0x010fca00008e061c */
[----:B------:R-:W2:Y:S01]  /*bef0*/  @!P0 LDG.E.U16 R22, [R4.64] ;  /* 0x0000000404168981 */ /* 0x000ea2000c1e1500 */
[----:B------:R-:W-:-:S03]  /*bf00*/  LOP3.LUT R23, R23, 0x40, RZ, 0x3c, !PT ;  /* 0x0000004017177812 */ /* 0x000fc600078e3cff */
[----:B--2---:R0:W-:Y:S04]  /*bf10*/  STL [R1+0x20], R22 ;  /* 0x0000201601007387 */ /* 0x0041e80000100800 */
[----:B0-----:R-:W2:Y:S04]  /*bf20*/  LDL.LU R22, [R1+0x1a28] ;  /* 0x001a280001167983 */ /* 0x001ea80000300800 */
[----:B------:R-:W4:Y:S04]  /*bf30*/  LDL.LU R4, [R1+0x134] ;  /* 0x0001340001047983 */ /* 0x000f280000300800 */
[----:B------:R-:W2:Y:S04]  /*bf40*/  LDL R5, [R1+0x8d4] ;  /* 0x0008d40001057983 */ /* 0x000ea80000100800 */
        /* <DEDUP_REMOVED lines=8> */
[----:B------:R-:W4:Y:S04]  /*bfd0*/  LDL.LU R4, [R1+0x128] ;  /* 0x0001280001047983 */ /* 0x000f280000300800 */
[----:B------:R-:W2:Y:S04]  /*bfe0*/  LDL R5, [R1+0x7e4] ;  /* 0x0007e40001057983 */ /* 0x000ea80000100800 */
[----:B----4-:R0:W-:Y:S04]  /*bff0*/  STS.U16 [R23+0x1800], R4 ;  /* 0x0018000417007388 */ /* 0x0101e80000000400 */
[----:B0-----:R-:W4:Y:S01]  /*c000*/  LDL.LU R23, [R1+0x1a20] ;  /* 0x001a200001177983 */ /* 0x001f220000300800 */
[----:B--2---:R-:W-:-:S05]  /*c010*/  IADD3 R4, P1, R5, R29, RZ ;  /* 0x0000001d05047210 */ /* 0x004fca0007f3e0ff */
[----:B---3--:R-:W-:Y:S01]  /*c020*/  IMAD.X R5, R2, 0x1, R28, P1 ;  /* 0x0000000102057824 */ /* 0x008fe200008e061c */
[----:B----4-:R-:W-:-:S06]  /*c030*/  PRMT R23, RZ, 0x7610, R23 ;  /* 0x00007610ff177816 */ /* 0x010fcc0000000017 */
        /* <DEDUP_REMOVED lines=8> */
[----:B------:R0:W-:Y:S04]  /*c0c0*/  STS.U16 [R4+0x2800], R22 ;  /* 0x0028001604007388 */ /* 0x0001e80000000400 */
[----:B0-----:R-:W4:Y:S01]  /*c0d0*/  LDL.LU R22, [R1+0x1a18] ;  /* 0x001a180001167983 */ /* 0x001f220000300800 */
[----:B---3--:R-:W-:-:S03]  /*c0e0*/  IADD3 R4, P1, R5, R29, RZ ;  /* 0x0000001d05047210 */ /* 0x008fc60007f3e0ff */
[----:B------:R-:W3:Y:S01]  /*c0f0*/  LDL R5, [R1+0x7e0] ;  /* 0x0007e00001057983 */ /* 0x000ee20000100800 */
[----:B--2---:R-:W-:-:S03]  /*c100*/  PRMT R23, RZ, 0x7610, R23 ;  /* 0x00007610ff177816 */ /* 0x004fc60000000017 */
[----:B------:R-:W0:Y:S01]  /*c110*/  S2R R2, SR_TID.X ;  /* 0x0000000000027919 */ /* 0x000e220000002100 */
[----:B---3--:R-:W-:-:S05]  /*c120*/  IMAD.X R5, R5, 0x1, R28, P1 ;  /* 0x0000000105057824 */ /* 0x008fca00008e061c */
[----:B------:R1:W2:Y:S04]  /*c130*/  @!P0 LDG.E.U16 R23, [R4.64] ;  /* 0x0000000404178981 */ /* 0x0002a8000c1e1500 */
[----:B-1----:R-:W3:Y:S01]  /*c140*/  LDL R5, [R1+0x8cc] ;  /* 0x0008cc0001057983 */ /* 0x002ee20000100800 */
[----:B0-----:R-:W-:-:S05]  /*c150*/  LOP3.LUT R2, R2, 0xff, RZ, 0xc0, !PT ;  /* 0x000000ff02027812 */ /* 0x001fca00078ec0ff */
[----:B------:R-:W-:-:S05]  /*c160*/  IMAD.SHL.U32 R2, R2, 0x2, RZ ;  /* 0x0000000202027824 */ /* 0x000fca00078e00ff */
[----:B------:R-:W-:-:S05]  /*c170*/  LOP3.LUT R4, R2, 0x40, RZ, 0x3c, !PT ;  /* 0x0000004002047812 */ /* 0x000fca00078e3cff */
[----:B------:R-:W-:Y:S04]  /*c180*/  STS.U16 [R4+0x3800], R21 ;  /* 0x0038001504007388 */ /* 0x000fe80000000400 */
[----:B--2---:R0:W-:Y:S04]  /*c190*/  STL [R1+0x19ac], R23 ;  /* 0x0019ac1701007387 */ /* 0x0041e80000100800 */
[----:B0-----:R-:W2:Y:S01]  /*c1a0*/  LDL.LU R23, [R1+0x7c] ;  /* 0x00007c0001177983 */ /* 0x001ea20000300800 */
[----:B---3--:R-:W-:-:S03]  /*c1b0*/  IADD3 R4, P1, R5, R29, RZ ;  /* 0x0000001d05047210 */ /* 0x008fc60007f3e0ff */
[----:B------:R-:W3:Y:S04]  /*c1c0*/  LDL.LU R21, [R1+0x1a14] ;  /* 0x001a140001157983 */ /* 0x000ee80000300800 */
[----:B------:R-:W2:Y:S01]  /*c1d0*/  LDL R5, [R1+0x870] ;  /* 0x0008700001057983 */ /* 0x000ea20000100800 */
[----:B----4-:R-:W-:-:S03]  /*c1e0*/  PRMT R22, RZ, 0x7610, R22 ;  /* 0x00007610ff167816 */ /* 0x010fc60000000016 */
[----:B------:R-:W0:Y:S01]  /*c1f0*/  S2R R2, SR_TID.X ;  /* 0x0000000000027919 */ /* 0x000e220000002100 */
[----:B--2---:R-:W-:-:S05]  /*c200*/  IMAD.X R5, R5, 0x1, R28, P1 ;  /* 0x0000000105057824 */ /* 0x004fca00008e061c */
[----:B------:R1:W2:Y:S04]  /*c210*/  @!P0 LDG.E.U16 R22, [R4.64] ;  /* 0x0000000404168981 */ /* 0x0002a8000c1e1500 */
[----:B-1----:R-:W4:Y:S01]  /*c220*/  LDL R5, [R1+0x7d4] ;  /* 0x0007d40001057983 */ /* 0x002f220000100800 */
[----:B0-----:R-:W-:-:S05]  /*c230*/  LOP3.LUT R2, R2, 0xff, RZ, 0xc0, !PT ;  /* 0x000000ff02027812 */ /* 0x001fca00078ec0ff */
[----:B------:R-:W-:Y:S01]  /*c240*/  IMAD.SHL.U32 R2, R2, 0x2, RZ ;  /* 0x0000000202027824 */ /* 0x000fe200078e00ff */
[----:B--2---:R0:W-:Y:S04]  /*c250*/  STL [R1+0x19b0], R22 ;  /* 0x0019b01601007387 */ /* 0x0041e80000100800 */
[----:B0-----:R-:W-:Y:S02]  /*c260*/  LOP3.LUT R22, R2, 0x40, RZ, 0x3c, !PT ;  /* 0x0000004002167812 */ /* 0x001fe400078e3cff */
[----:B----4-:R-:W-:-:S03]  /*c270*/  IADD3 R4, P1, R5, R29, RZ ;  /* 0x0000001d05047210 */ /* 0x010fc60007f3e0ff */
[----:B------:R0:W-:Y:S04]  /*c280*/  STS.U16 [R22+0x4800], R20 ;  /* 0x0048001416007388 */ /* 0x0001e80000000400 */
[----:B0-----:R-:W2:Y:S04]  /*c290*/  LDL.LU R20, [R1+0x1a10] ;  /* 0x001a100001147983 */ /* 0x001ea80000300800 */
[----:B------:R-:W4:Y:S01]  /*c2a0*/  LDL R5, [R1+0x734] ;  /* 0x0007340001057983 */ /* 0x000f220000100800 */
[----:B---3--:R-:W-:-:S03]  /*c2b0*/  PRMT R21, RZ, 0x7610, R21 ;  /* 0x00007610ff157816 */ /* 0x008fc60000000015 */
[----:B------:R-:W3:Y:S01]  /*c2c0*/  LDL R2, [R1+0x8c4] ;  /* 0x0008c40001027983 */ /* 0x000ee20000100800 */
[----:B----4-:R-:W-:-:S05]  /*c2d0*/  IMAD.X R5, R5, 0x1, R28, P1 ;  /* 0x0000000105057824 */ /* 0x010fca00008e061c */
[----:B------:R0:W4:Y:S04]  /*c2e0*/  @!P0 LDG.E.U16 R21, [R4.64] ;  /* 0x0000000404158981 */ /* 0x000128000c1e1500 */
[----:B0-----:R-:W2:Y:S04]  /*c2f0*/  LDL.LU R4, [R1+0x94] ;  /* 0x0000940001047983 */ /* 0x001ea80000300800 */
[----:B------:R-:W3:Y:S04]  /*c300*/  LDL R5, [R1+0x864] ;  /* 0x0008640001057983 */ /* 0x000ee80000100800 */
[----:B----4-:R0:W-:Y:S04]  /*c310*/  STL [R1+0x19b4], R21 ;  /* 0x0019b41501007387 */ /* 0x0101e80000100800 */
[----:B--2---:R3:W-:Y:S04]  /*c320*/  STS.U16 [R22+0x5800], R4 ;  /* 0x0058000416007388 */ /* 0x0047e80000000400 */
[----:B0-----:R-:W2:Y:S01]  /*c330*/  LDL.LU R21, [R1+0x140] ;  /* 0x0001400001157983 */ /* 0x001ea20000300800 */
[----:B---3--:R-:W-:-:S03]  /*c340*/  IADD3 R4, P1, R5, R29, RZ ;  /* 0x0000001d05047210 */ /* 0x008fc60007f3e0ff */
[----:B------:R-:W3:Y:S01]  /*c350*/  LDL R5, [R1+0x7d0] ;  /* 0x0007d00001057983 */ /* 0x000ee20000100800 */
[----:B------:R-:W-:Y:S01]  /*c360*/  PRMT R20, RZ, 0x7610, R20 ;  /* 0x00007610ff147816 */ /* 0x000fe20000000014 */
[----:B---3--:R-:W-:-:S05]  /*c370*/  IMAD.X R5, R5, 0x1, R28, P1 ;  /* 0x0000000105057824 */ /* 0x008fca00008e061c */
[----:B------:R-:W3:Y:S04]  /*c380*/  @!P0 LDG.E.U16 R20, [R4.64] ;  /* 0x0000000404148981 */ /* 0x000ee8000c1e1500 */
[----:B------:R0:W-:Y:S04]  /*c390*/  STS.U16 [R22+0x6800], R23 ;  /* 0x0068001716007388 */ /* 0x0001e80000000400 */
[----:B---3--:R1:W-:Y:S04]  /*c3a0*/  STL [R1+0x19b8], R20 ;  /* 0x0019b81401007387 */ /* 0x0083e80000100800 */
[----:B0-----:R-:W3:Y:S04]  /*c3b0*/  LDL R22, [R1+0x7bc] ;  /* 0x0007bc0001167983 */ /* 0x001ee80000100800 */
[----:B-1----:R-:W4:Y:S04]  /*c3c0*/  LDL R20, [R1+0x72c] ;  /* 0x00072c0001147983 */ /* 0x002f280000100800 */
[----:B------:R-:W2:Y:S04]  /*c3d0*/  LDL.LU R23, [R1+0x130] ;  /* 0x0001300001177983 */ /* 0x000ea80000300800 */
[----:B------:R-:W2:Y:S01]  /*c3e0*/  LDL R5, [R1+0x860] ;  /* 0x0008600001057983 */ /* 0x000ea20000100800 */
[----:B------:R-:W-:-:S02]  /*c3f0*/  IADD3 R4, P1, R2, R29, RZ ;  /* 0x0000001d02047210 */ /* 0x000fc40007f3e0ff */
[----:B------:R-:W-:Y:S01]  /*c400*/  PRMT R3, RZ, 0x7610, R3 ;  /* 0x00007610ff037816 */ /* 0x000fe20000000003 */
[----:B------:R-:W3:Y:S02]  /*c410*/  LDL R2, [R1+0x728] ;  /* 0x0007280001027983 */ /* 0x000ee40000100800 */
[----:B--2---:R-:W-:-:S05]  /*c420*/  IMAD.X R5, R5, 0x1, R28, P1 ;  /* 0x0000000105057824 */ /* 0x004fca00008e061c */
[----:B------:R0:W2:Y:S04]  /*c430*/  @!P0 LDG.E.U16 R3, [R4.64] ;  /* 0x0000000404038981 */ /* 0x0000a8000c1e1500 */
[----:B0-----:R-:W3:Y:S04]  /*c440*/  LDL.LU R4, [R1] ;  /* 0x0000000001047983 */ /* 0x001ee80000300800 */
[----:B------:R-:W3:Y:S01]  /*c450*/  LDL R5, [R1+0x7c4] ;  /* 0x0007c40001057983 */ /* 0x000ee20000100800 */
[----:B------:R-:W-:-:S03]  /*c460*/  PRMT R0, RZ, 0x7610, R0 ;  /* 0x00007610ff007816 */ /* 0x000fc60000000000 */
[----:B--2---:R0:W-:Y:S04]  /*c470*/  STL [R1+0x19bc], R3 ;  /* 0x0019bc0301007387 */ /* 0x0041e80000100800 */
[----:B0-----:R-:W0:Y:S02]  /*c480*/  S2R R3, SR_TID.X ;  /* 0x0000000000037919 */ /* 0x001e240000002100 */
[----:B0-----:R-:W-:-:S05]  /*c490*/  LOP3.LUT R3, R3, 0xff, RZ, 0xc0, !PT ;  /* 0x000000ff03037812 */ /* 0x001fca00078ec0ff */
[----:B------:R-:W-:-:S05]  /*c4a0*/  IMAD.SHL.U32 R3, R3, 0x2, RZ ;  /* 0x0000000203037824 */ /* 0x000fca00078e00ff */
[----:B------:R-:W-:-:S05]  /*c4b0*/  LOP3.LUT R3, R3, 0x40, RZ, 0x3c, !PT ;  /* 0x0000004003037812 */ /* 0x000fca00078e3cff */
[----:B---3--:R0:W-:Y:S02]  /*c4c0*/  STS.U16 [R3+0x7800], R4 ;  /* 0x0078000403007388 */ /* 0x0081e40000000400 */
[----:B0-----:R-:W-:Y:S02]  /*c4d0*/  IADD3 R4, P1, R5, R29, RZ ;  /* 0x0000001d05047210 */ /* 0x001fe40007f3e0ff */
[----:B------:R-:W2:Y:S03]  /*c4e0*/  LDL.LU R3, [R1+0x120] ;  /* 0x0001200001037983 */ /* 0x000ea60000300800 */
[----:B----4-:R-:W-:Y:S02]  /*c4f0*/  IMAD.X R5, R20, 0x1, R28, P1 ;  /* 0x0000000114057824 */ /* 0x010fe400008e061c */
[----:B------:R-:W3:Y:S04]  /*c500*/  LDL R20, [R1+0x854] ;  /* 0x0008540001147983 */ /* 0x000ee80000100800 */
[----:B------:R0:W4:Y:S04]  /*c510*/  @!P0 LDG.E.U16 R0, [R4.64] ;  /* 0x0000000404008981 */ /* 0x000128000c1e1500 */
[----:B0-----:R-:W0:Y:S02]  /*c520*/  S2R R5, SR_TID.X ;  /* 0x0000000000057919 */ /* 0x001e240000002100 */
[----:B0-----:R-:W-:-:S05]  /*c530*/  LOP3.LUT R5, R5, 0xff, RZ, 0xc0, !PT ;  /* 0x000000ff05057812 */ /* 0x001fca00078ec0ff */
[----:B------:R-:W-:-:S05]  /*c540*/  IMAD.SHL.U32 R5, R5, 0x2, RZ ;  /* 0x0000000205057824 */ /* 0x000fca00078e00ff */
[----:B------:R-:W-:Y:S02]  /*c550*/  LOP3.LUT R4, R5, 0x50, RZ, 0x3c, !PT ;  /* 0x0000005005047812 */ /* 0x000fe400078e3cff */
[----:B------:R-:W2:Y:S01]  /*c560*/  LDL.LU R5, [R1+0x148] ;  /* 0x0001480001057983 */ /* 0x000ea20000300800 */
[----:B------:R-:W-:-:S03]  /*c570*/  PRMT R27, RZ, 0x7610, R27 ;  /* 0x00007610ff1b7816 */ /* 0x000fc6000000001b */
[----:B----4-:R-:W-:Y:S04]  /*c580*/  STL [R1+0x19c0], R0 ;  /* 0x0019c00001007387 */ /* 0x010fe80000100800 */
[----:B--2---:R0:W-:Y:S02]  /*c590*/  STS.U16 [R4+0xa00], R5 ;  /* 0x000a000504007388 */ /* 0x0041e40000000400 */
[-C--:B0-----:R-:W-:Y:S02]  /*c5a0*/  IADD3 R4, P1, R22, R29.reuse, RZ ;  /* 0x0000001d16047210 */ /* 0x081fe40007f3e0ff */
[----:B------:R-:W2:Y:S03]  /*c5b0*/  LDL.LU R22, [R1+0x110] ;  /* 0x0001100001167983 */ /* 0x000ea60000300800 */
[----:B------:R-:W-:Y:S01]  /*c5c0*/  IMAD.X R5, R2, 0x1, R28, P1 ;  /* 0x0000000102057824 */ /* 0x000fe200008e061c */
[----:B------:R-:W-:Y:S01]  /*c5d0*/  PRMT R26, RZ, 0x7610, R26 ;  /* 0x00007610ff1a7816 */ /* 0x000fe2000000001a */
[----:B------:R-:W0:Y:S04]  /*c5e0*/  S2R R0, SR_TID.X ;  /* 0x0000000000007919 */ /* 0x000e280000002100 */
[----:B------:R1:W4:Y:S04]  /*c5f0*/  @!P0 LDG.E.U16 R27, [R4.64] ;  /* 0x00000004041b8981 */ /* 0x000328000c1e1500 */
[----:B------:R-:W2:Y:S04]  /*c600*/  LDL R2, [R1+0x7b0] ;  /* 0x0007b00001027983 */ /* 0x000ea80000100800 */
[----:B-1----:R-:W2:Y:S02]  /*c610*/  LDL R5, [R1+0x8c0] ;  /* 0x0008c00001057983 */ /* 0x002ea40000100800 */
[----:B--2---:R-:W-:-:S05]  /*c620*/  IADD3 R4, P1, R5, R29, RZ ;  /* 0x0000001d05047210 */ /* 0x004fca0007f3e0ff */
[----:B---3--:R-:W-:-:S05]  /*c630*/  IMAD.X R5, R20, 0x1, R28, P1 ;  /* 0x0000000114057824 */ /* 0x008fca00008e061c */
[----:B------:R-:W2:Y:S01]  /*c640*/  @!P0 LDG.E.U16 R26, [R4.64] ;  /* 0x00000004041a8981 */ /* 0x000ea2000c1e1500 */
[----:B0-----:R-:W-:-:S05]  /*c650*/  LOP3.LUT R0, R0, 0xff, RZ, 0xc0, !PT ;  /* 0x000000ff00007812 */ /* 0x001fca00078ec0ff */
[----:B------:R-:W-:Y:S01]  /*c660*/  IMAD.SHL.U32 R0, R0, 0x2, RZ ;  /* 0x0000000200007824 */ /* 0x000fe200078e00ff */
[----:B----4-:R0:W-:Y:S04]  /*c670*/  STL [R1+0x19c4], R27 ;  /* 0x0019c41b01007387 */ /* 0x0101e80000100800 */
[----:B0-----:R-:W-:Y:S02]  /*c680*/  LOP3.LUT R27, R0, 0x50, RZ, 0x3c, !PT ;  /* 0x00000050001b7812 */ /* 0x001fe400078e3cff */
[----:B------:R-:W3:Y:S04]  /*c690*/  LDL R0, [R1+0x84c] ;  /* 0x00084c0001007983 */ /* 0x000ee80000100800 */
[----:B------:R0:W-:Y:S04]  /*c6a0*/  STS.U16 [R27+0x1a00], R21 ;  /* 0x001a00151b007388 */ /* 0x0001e80000000400 */
[----:B------:R-:W-:Y:S04]  /*c6b0*/  STS.U16 [R27+0x2a00], R23 ;  /* 0x002a00171b007388 */ /* 0x000fe80000000400 */
[----:B0-----:R-:W4:Y:S04]  /*c6c0*/  LDL.LU R21, [R1+0xc4] ;  /* 0x0000c40001157983 */ /* 0x001f280000300800 */
[----:B--2---:R0:W-:Y:S04]  /*c6d0*/  STL [R1+0x19c8], R26 ;  /* 0x0019c81a01007387 */ /* 0x0041e80000100800 */
[----:B------:R-:W2:Y:S04]  /*c6e0*/  LDL R20, [R1+0x848] ;  /* 0x0008480001147983 */ /* 0x000ea80000100800 */
[----:B0-----:R-:W2:Y:S04]  /*c6f0*/  LDL R26, [R1+0x7ac] ;  /* 0x0007ac00011a7983 */ /* 0x001ea80000100800 */
[----:B------:R-:W2:Y:S04]  /*c700*/  LDL.LU R23, [R1+0xa8] ;  /* 0x0000a80001177983 */ /* 0x000ea80000300800 */
[----:B------:R-:W2:Y:S01]  /*c710*/  LDL R5, [R1+0x71c] ;  /* 0x00071c0001057983 */ /* 0x000ea20000100800 */
[----:B------:R-:W-:-:S02]  /*c720*/  IADD3 R4, P1, R2, R29, RZ ;  /* 0x0000001d02047210 */ /* 0x000fc40007f3e0ff */
[----:B------:R-:W-:Y:S01]  /*c730*/  PRMT R25, RZ, 0x7610, R25 ;  /* 0x00007610ff197816 */ /* 0x000fe20000000019 */
[----:B------:R-:W3:Y:S01]  /*c740*/  LDL R2, [R1+0x7a4] ;  /* 0x0007a40001027983 */ /* 0x000ee20000100800 */
[----:B------:R-:W-:Y:S01]  /*c750*/  PRMT R24, RZ, 0x7610, R24 ;  /* 0x00007610ff187816 */ /* 0x000fe20000000018 */
[----:B--2---:R-:W-:-:S05]  /*c760*/  IMAD.X R5, R5, 0x1, R28, P1 ;  /* 0x0000000105057824 */ /* 0x004fca00008e061c */
[----:B------:R3:W2:Y:S02]  /*c770*/  @!P0 LDG.E.U16 R25, [R4.64] ;  /* 0x0000000404198981 */ /* 0x0006a4000c1e1500 */
[----:B---3--:R-:W-:-:S05]  /*c780*/  IADD3 R4, P1, R0, R29, RZ ;  /* 0x0000001d00047210 */ /* 0x008fca0007f3e0ff */
[----:B------:R-:W-:-:S05]  /*c790*/  IMAD.X R5, R26, 0x1, R28, P1 ;  /* 0x000000011a057824 */ /* 0x000fca00008e061c */
[----:B------:R0:W3:Y:S01]  /*c7a0*/  @!P0 LDG.E.U16 R24, [R4.64] ;  /* 0x0000000404188981 */ /* 0x0000e2000c1e1500 */
[----:B------:R-:W-:Y:S02]  /*c7b0*/  PRMT R19, RZ, 0x7610, R19 ;  /* 0x00007610ff137816 */ /* 0x000fe40000000013 */
[----:B0-----:R-:W-:-:S05]  /*c7c0*/  IADD3 R4, P1, R20, R29, RZ ;  /* 0x0000001d14047210 */ /* 0x001fca0007f3e0ff */
[----:B------:R-:W-:-:S05]  /*c7d0*/  IMAD.X R5, R2, 0x1, R28, P1 ;  /* 0x0000000102057824 */ /* 0x000fca00008e061c */
[----:B------:R-:W4:Y:S04]  /*c7e0*/  @!P0 LDG.E.U16 R19, [R4.64] ;  /* 0x0000000404138981 */ /* 0x000f28000c1e1500 */
[----:B------:R0:W-:Y:S04]  /*c7f0*/  STS.U16 [R27+0x3a00], R3 ;  /* 0x003a00031b007388 */ /* 0x0001e80000000400 */
[----:B--2---:R1:W-:Y:S04]  /*c800*/  STL [R1+0x19cc], R25 ;  /* 0x0019cc1901007387 */ /* 0x0043e80000100800 */
[----:B------:R-:W2:Y:S04]  /*c810*/  LDL R0, [R1+0x79c] ;  /* 0x00079c0001007983 */ /* 0x000ea80000100800 */
[----:B0-----:R-:W2:Y:S04]  /*c820*/  LDL.LU R3, [R1+0x90] ;  /* 0x0000900001037983 */ /* 0x001ea80000300800 */
[----:B-1----:R-:W2:Y:S04]  /*c830*/  LDL R25, [R1+0x714] ;  /* 0x0007140001197983 */ /* 0x002ea80000100800 */
[----:B---3--:R-:W-:Y:S04]  /*c840*/  STL [R1+0x19d0], R24 ;  /* 0x0019d01801007387 */ /* 0x008fe80000100800 */
[----:B------:R-:W3:Y:S04]  /*c850*/  LDL R20, [R1+0x83c] ;  /* 0x00083c0001147983 */ /* 0x000ee80000100800 */
[----:B------:R0:W-:Y:S04]  /*c860*/  STS.U16 [R27+0x4a00], R22 ;  /* 0x004a00161b007388 */ /* 0x0001e80000000400 */
[----:B0-----:R-:W3:Y:S04]  /*c870*/  LDL R22, [R1+0x798] ;  /* 0x0007980001167983 */ /* 0x001ee80000100800 */
[----:B------:R-:W3:Y:S04]  /*c880*/  LDL.LU R2, [R1+0x1f8] ;  /* 0x0001f80001027983 */ /* 0x000ee80000300800 */
[----:B----4-:R-:W-:Y:S04]  /*c890*/  STL [R1+0x19d4], R19 ;  /* 0x0019d41301007387 */ /* 0x010fe80000100800 */
[----:B------:R0:W-:Y:S01]  /*c8a0*/  STS.U16 [R27+0x5a00], R21 ;  /* 0x005a00151b007388 */ /* 0x0001e20000000400 */
[----:B------:R-:W-:-:S02]  /*c8b0*/  PRMT R18, RZ, 0x7610, R18 ;  /* 0x00007610ff127816 */ /* 0x000fc40000000012 */
[----:B--2---:R-:W-:Y:S02]  /*c8c0*/  IADD3 R4, P1, R0, R29, RZ ;  /* 0x0000001d00047210 */ /* 0x004fe40007f3e0ff */
[----:B------:R-:W2:Y:S04]  /*c8d0*/  LDL R0, [R1+0x838] ;  /* 0x0008380001007983 */ /* 0x000ea80000100800 */
[----:B0-----:R-:W4:Y:S04]  /*c8e0*/  LDL.LU R21, [R1+0x1f0] ;  /* 0x0001f00001157983 */ /* 0x001f280000300800 */
[----:B------:R-:W4:Y:S01]  /*c8f0*/  LDL R24, [R1+0x790] ;  /* 0x0007900001187983 */ /* 0x000f220000100800 */
[----:B------:R-:W-:-:S05]  /*c900*/  IMAD.X R5, R25, 0x1, R28, P1 ;  /* 0x0000000119057824 */ /* 0x000fca00008e061c */
[----:B------:R3:W4:Y:S01]  /*c910*/  @!P0 LDG.E.U16 R18, [R4.64] ;  /* 0x0000000404128981 */ /* 0x000722000c1e1500 */
[----:B------:R-:W-:Y:S02]  /*c920*/  PRMT R17, RZ, 0x7610, R17 ;  /* 0x00007610ff117816 */ /* 0x000fe40000000011 */
[----:B---3--:R-:W-:-:S05]  /*c930*/  IADD3 R4, P1, R20, R29, RZ ;  /* 0x0000001d14047210 */ /* 0x008fca0007f3e0ff */
[----:B------:R-:W-:-:S05]  /*c940*/  IMAD.X R5, R22, 0x1, R28, P1 ;  /* 0x0000000116057824 */ /* 0x000fca00008e061c */
[----:B------:R2:W3:Y:S01]  /*c950*/  @!P0 LDG.E.U16 R17, [R4.64] ;  /* 0x0000000404118981 */ /* 0x0004e2000c1e1500 */
[----:B------:R-:W-:-:S03]  /*c960*/  PRMT R16, RZ, 0x7610, R16 ;  /* 0x00007610ff107816 */ /* 0x000fc60000000010 */
[----:B------:R0:W-:Y:S01]  /*c970*/  STS.U16 [R27+0x6a00], R23 ;  /* 0x006a00171b007388 */ /* 0x0001e20000000400 */
[----:B--2---:R-:W-:-:S05]  /*c980*/  IADD3 R4, P1, R0, R29, RZ ;  /* 0x0000001d00047210 */ /* 0x004fca0007f3e0ff */
[----:B----4-:R-:W-:-:S05]  /*c990*/  IMAD.X R5, R24, 0x1, R28, P1 ;  /* 0x0000000118057824 */ /* 0x010fca00008e061c */
[----:B------:R-:W2:Y:S04]  /*c9a0*/  @!P0 LDG.E.U16 R16, [R4.64] ;  /* 0x0000000404108981 */ /* 0x000ea8000c1e1500 */
[----:B------:R1:W-:Y:S04]  /*c9b0*/  STL [R1+0x19d8], R18 ;  /* 0x0019d81201007387 */ /* 0x0003e80000100800 */
[----:B------:R-:W4:Y:S04]  /*c9c0*/  LDL.LU R20, [R1+0x144] ;  /* 0x0001440001147983 */ /* 0x000f280000300800 */
[----:B0-----:R-:W4:Y:S04]  /*c9d0*/  LDL R23, [R1+0x788] ;  /* 0x0007880001177983 */ /* 0x001f280000100800 */
[----:B------:R-:W4:Y:S04]  /*c9e0*/  LDL R19, [R1+0x708] ;  /* 0x0007080001137983 */ /* 0x000f280000100800 */
[----:B------:R-:W0:Y:S04]  /*c9f0*/  S2R R22, SR_TID.X ;  /* 0x0000000000167919 */ /* 0x000e280000002100 */
[----:B---3--:R-:W-:Y:S04]  /*ca00*/  STL [R1+0x19dc], R17 ;  /* 0x0019dc1101007387 */ /* 0x008fe80000100800 */
[----:B-1----:R-:W3:Y:S04]  /*ca10*/  LDL R18, [R1+0x784] ;  /* 0x0007840001127983 */ /* 0x002ee80000100800 */
[----:B------:R1:W-:Y:S04]  /*ca20*/  STS.U16 [R27+0x7a00], R3 ;  /* 0x007a00031b007388 */ /* 0x0003e80000000400 */
[----:B------:R-:W3:Y:S01]  /*ca30*/  LDL R0, [R1+0x704] ;  /* 0x0007040001007983 */ /* 0x000ee20000100800 */
[----:B0-----:R-:W-:-:S05]  /*ca40*/  LOP3.LUT R22, R22, 0xff, RZ, 0xc0, !PT ;  /* 0x000000ff16167812 */ /* 0x001fca00078ec0ff */
[----:B-1----:R-:W-:Y:S02]  /*ca50*/  IMAD.SHL.U32 R3, R22, 0x2, RZ ;  /* 0x0000000216037824 */ /* 0x002fe400078e00ff */
[----:B------:R-:W3:Y:S03]  /*ca60*/  LDL.LU R22, [R1+0x138] ;  /* 0x0001380001167983 */ /* 0x000ee60000300800 */
[----:B------:R-:W-:Y:S01]  /*ca70*/  LOP3.LUT R3, R3, 0x60, RZ, 0x3c, !PT ;  /* 0x0000006003037812 */ /* 0x000fe200078e3cff */
[----:B------:R-:W3:Y:S04]  /*ca80*/  LDL R17, [R1+0x8b0] ;  /* 0x0008b00001117983 */ /* 0x000ee80000100800 */
[----:B------:R0:W-:Y:S01]  /*ca90*/  STS.U16 [R3+0xc00], R2 ;  /* 0x000c000203007388 */ /* 0x0001e20000000400 */
[----:B------:R-:W-:-:S03]  /*caa0*/  PRMT R15, RZ, 0x7610, R15 ;  /* 0x00007610ff0f7816 */ /* 0x000fc6000000000f */
[----:B--2---:R-:W-:Y:S04]  /*cab0*/  STL [R1+0x19e0], R16 ;  /* 0x0019e01001007387 */ /* 0x004fe80000100800 */
[----:B0-----:R-:W2:Y:S01]  /*cac0*/  LDL R2, [R1+0x830] ;  /* 0x0008300001027983 */ /* 0x001ea20000100800 */
[----:B----4-:R-:W-:Y:S02]  /*cad0*/  IADD3 R4, P1, R23, R29, RZ ;  /* 0x0000001d17047210 */ /* 0x010fe40007f3e0ff */
[----:B------:R-:W-:Y:S01]  /*cae0*/  PRMT R14, RZ, 0x7610, R14 ;  /* 0x00007610ff0e7816 */ /* 0x000fe2000000000e */
[----:B------:R-:W4:Y:S02]  /*caf0*/  LDL.LU R23, [R1+0x12c] ;  /* 0x00012c0001177983 */ /* 0x000f240000300800 */
[----:B------:R-:W-:-:S05]  /*cb00*/  IMAD.X R5, R19, 0x1, R28, P1 ;  /* 0x0000000113057824 */ /* 0x000fca00008e061c */
[----:B------:R3:W4:Y:S02]  /*cb10*/  @!P0 LDG.E.U16 R15, [R4.64] ;  /* 0x00000004040f8981 */ /* 0x000724000c1e1500 */
[----:B---3--:R-:W-:-:S05]  /*cb20*/  IADD3 R4, P1, R18, R29, RZ ;  /* 0x0000001d12047210 */ /* 0x008fca0007f3e0ff */
[----:B------:R-:W-:-:S05]  /*cb30*/  IMAD.X R5, R0, 0x1, R28, P1 ;  /* 0x0000000100057824 */ /* 0x000fca00008e061c */
[----:B------:R0:W3:Y:S01]  /*cb40*/  @!P0 LDG.E.U16 R14, [R4.64] ;  /* 0x00000004040e8981 */ /* 0x0000e2000c1e1500 */
[----:B------:R-:W-:Y:S02]  /*cb50*/  PRMT R13, RZ, 0x7610, R13 ;  /* 0x00007610ff0d7816 */ /* 0x000fe4000000000d */
[----:B0-----:R-:W-:-:S05]  /*cb60*/  IADD3 R4, P1, R17, R29, RZ ;  /* 0x0000001d11047210 */ /* 0x001fca0007f3e0ff */
[----:B--2---:R-:W-:-:S05]  /*cb70*/  IMAD.X R5, R2, 0x1, R28, P1 ;  /* 0x0000000102057824 */ /* 0x004fca00008e061c */
[----:B------:R-:W2:Y:S04]  /*cb80*/  @!P0 LDG.E.U16 R13, [R4.64] ;  /* 0x00000004040d8981 */ /* 0x000ea8000c1e1500 */
[----:B----4-:R0:W-:Y:S04]  /*cb90*/  STL [R1+0x19e4], R15 ;  /* 0x0019e40f01007387 */ /* 0x0101e80000100800 */
[----:B------:R-:W4:Y:S04]  /*cba0*/  LDL R0, [R1+0x6fc] ;  /* 0x0006fc0001007983 */ /* 0x000f280000100800 */
[----:B0-----:R-:W4:Y:S04]  /*cbb0*/  LDL R15, [R1+0x778] ;  /* 0x00077800010f7983 */ /* 0x001f280000100800 */
[----:B------:R0:W-:Y:S04]  /*cbc0*/  STS.U16 [R3+0x1c00], R21 ;  /* 0x001c001503007388 */ /* 0x0001e80000000400 */
[----:B------:R1:W-:Y:S04]  /*cbd0*/  STS.U16 [R3+0x2c00], R20 ;  /* 0x002c001403007388 */ /* 0x0003e80000000400 */
[----:B0-----:R-:W4:Y:S04]  /*cbe0*/  LDL.LU R21, [R1+0x118] ;  /* 0x0001180001157983 */ /* 0x001f280000300800 */
[----:B---3--:R-:W-:Y:S04]  /*cbf0*/  STL [R1+0x19e8], R14 ;  /* 0x0019e80e01007387 */ /* 0x008fe80000100800 */
[----:B-1----:R-:W3:Y:S04]  /*cc00*/  LDL R20, [R1+0x824] ;  /* 0x0008240001147983 */ /* 0x002ee80000100800 */
[----:B------:R-:W3:Y:S04]  /*cc10*/  LDL R19, [R1+0x770] ;  /* 0x0007700001137983 */ /* 0x000ee80000100800 */
[----:B------:R-:W3:Y:S04]  /*cc20*/  LDL.LU R2, [R1+0x10c] ;  /* 0x00010c0001027983 */ /* 0x000ee80000300800 */
[----:B------:R0:W-:Y:S01]  /*cc30*/  STS.U16 [R3+0x3c00], R22 ;  /* 0x003c001603007388 */ /* 0x0001e20000000400 */
[----:B------:R-:W-:-:S03]  /*cc40*/  PRMT R12, RZ, 0x7610, R12 ;  /* 0x00007610ff0c7816 */ /* 0x000fc6000000000c */
[----:B--2---:R-:W-:Y:S04]  /*cc50*/  STL [R1+0x19ec], R13 ;  /* 0x0019ec0d01007387 */ /* 0x004fe80000100800 */
[----:B------:R-:W2:Y:S04]  /*cc60*/  LDL R18, [R1+0x8ac] ;  /* 0x0008ac0001127983 */ /* 0x000ea80000100800 */
[----:B------:R-:W2:Y:S04]  /*cc70*/  LDL R17, [R1+0x820] ;  /* 0x0008200001117983 */ /* 0x000ea80000100800 */
[----:B0-----:R-:W2:Y:S04]  /*cc80*/  LDL.LU R22, [R1+0xc0] ;  /* 0x0000c00001167983 */ /* 0x001ea80000300800 */
[----:B------:R-:W2:Y:S01]  /*cc90*/  LDL R16, [R1+0x764] ;  /* 0x0007640001107983 */ /* 0x000ea20000100800 */
[----:B----4-:R-:W-:-:S03]  /*cca0*/  IADD3 R4, P1, R15, R29, RZ ;  /* 0x0000001d0f047210 */ /* 0x010fc60007f3e0ff */
[----:B------:R-:W4:Y:S02]  /*ccb0*/  LDL R15, [R1+0x6f4] ;  /* 0x0006f400010f7983 */ /* 0x000f240000100800 */
[----:B------:R-:W-:-:S05]  /*ccc0*/  IMAD.X R5, R0, 0x1, R28, P1 ;  /* 0x0000000100057824 */ /* 0x000fca00008e061c */
[----:B------:R3:W4:Y:S01]  /*ccd0*/  @!P0 LDG.E.U16 R12, [R4.64] ;  /* 0x00000004040c8981 */ /* 0x000722000c1e1500 */
[----:B------:R-:W-:Y:S02]  /*cce0*/  PRMT R11, RZ, 0x7610, R11 ;  /* 0x00007610ff0b7816 */ /* 0x000fe4000000000b */
[----:B---3--:R-:W-:-:S05]  /*ccf0*/  IADD3 R4, P1, R20, R29, RZ ;  /* 0x0000001d14047210 */ /* 0x008fca0007f3e0ff */
[----:B------:R-:W-:-:S05]  /*cd00*/  IMAD.X R5, R19, 0x1, R28, P1 ;  /* 0x0000000113057824 */ /* 0x000fca00008e061c */
[----:B------:R2:W3:Y:S01]  /*cd10*/  @!P0 LDG.E.U16 R11, [R4.64] ;  /* 0x00000004040b8981 */ /* 0x0004e2000c1e1500 */
[----:B------:R-:W-:Y:S02]  /*cd20*/  PRMT R10, RZ, 0x7610, R10 ;  /* 0x00007610ff0a7816 */ /* 0x000fe4000000000a */
[----:B------:R-:W-:Y:S02]  /*cd30*/  PRMT R9, RZ, 0x7610, R9 ;  /* 0x00007610ff097816 */ /* 0x000fe40000000009 */
[----:B--2---:R-:W-:-:S05]  /*cd40*/  IADD3 R4, P1, R18, R29, RZ ;  /* 0x0000001d12047210 */ /* 0x004fca0007f3e0ff */
[----:B------:R-:W-:-:S05]  /*cd50*/  IMAD.X R5, R17, 0x1, R28, P1 ;  /* 0x0000000111057824 */ /* 0x000fca00008e061c */
[----:B------:R0:W2:Y:S02]  /*cd60*/  @!P0 LDG.E.U16 R10, [R4.64] ;  /* 0x00000004040a8981 */ /* 0x0000a4000c1e1500 */
[----:B0-----:R-:W-:-:S05]  /*cd70*/  IADD3 R4, P1, R16, R29, RZ ;  /* 0x0000001d10047210 */ /* 0x001fca0007f3e0ff */
[----:B----4-:R-:W-:Y:S01]  /*cd80*/  IMAD.X R5, R15, 0x1, R28, P1 ;  /* 0x000000010f057824 */ /* 0x010fe200008e061c */
[----:B------:R-:W-:Y:S04]  /*cd90*/  STL [R1+0x19f0], R12 ;  /* 0x0019f00c01007387 */ /* 0x000fe80000100800 */
[----:B------:R-:W4:Y:S04]  /*cda0*/  LDL R14, [R1+0x75c] ;  /* 0x00075c00010e7983 */ /* 0x000f280000100800 */
[----:B------:R4:W4:Y:S04]  /*cdb0*/  @!P0 LDG.E.U16 R9, [R4.64] ;  /* 0x0000000404098981 */ /* 0x000928000c1e1500 */
[----:B------:R-:W4:Y:S04]  /*cdc0*/  LDL R0, [R1+0x6f0] ;  /* 0x0006f00001007983 */ /* 0x000f280000100800 */
[----:B------:R0:W-:Y:S04]  /*cdd0*/  STS.U16 [R3+0x4c00], R23 ;  /* 0x004c001703007388 */ /* 0x0001e80000000400 */
[----:B0-----:R-:W4:Y:S04]  /*cde0*/  LDL.LU R23, [R1+0x200] ;  /* 0x0002000001177983 */ /* 0x001f280000300800 */
[----:B---3--:R-:W-:Y:S04]  /*cdf0*/  STL [R1+0x19f4], R11 ;  /* 0x0019f40b01007387 */ /* 0x008fe80000100800 */
[----:B------:R-:W3:Y:S04]  /*ce00*/  LDL R13, [R1+0x8a8] ;  /* 0x0008a800010d7983 */ /* 0x000ee80000100800 */
[----:B------:R-:W3:Y:S04]  /*ce10*/  LDL R12, [R1+0x814] ;  /* 0x00081400010c7983 */ /* 0x000ee80000100800 */
[----:B------:R0:W-:Y:S04]  /*ce20*/  STS.U16 [R3+0x5c00], R21 ;  /* 0x005c001503007388 */ /* 0x0001e80000000400 */
[----:B------:R-:W-:Y:S04]  /*ce30*/  STS.U16 [R3+0x6c00], R2 ;  /* 0x006c000203007388 */ /* 0x000fe80000000400 */
[----:B------:R1:W-:Y:S04]  /*ce40*/  STS.U16 [R3+0x7c00], R22 ;  /* 0x007c001603007388 */ /* 0x0003e80000000400 */
[----:B0-----:R-:W3:Y:S01]  /*ce50*/  LDL.LU R21, [R1+0x1fc] ;  /* 0x0001fc0001157983 */ /* 0x001ee20000300800 */
[----:B------:R-:W-:-:S03]  /*ce60*/  PRMT R8, RZ, 0x7610, R8 ;  /* 0x00007610ff087816 */ /* 0x000fc60000000008 */
[----:B--2---:R-:W-:Y:S01]  /*ce70*/  STL [R1+0x19f8], R10 ;  /* 0x0019f80a01007387 */ /* 0x004fe20000100800 */
[----:B----4-:R-:W-:-:S03]  /*ce80*/  IADD3 R4, P1, R14, R29, RZ ;  /* 0x0000001d0e047210 */ /* 0x010fc60007f3e0ff */
[----:B------:R-:W-:Y:S04]  /*ce90*/  STL [R1+0x19fc], R9 ;  /* 0x0019fc0901007387 */ /* 0x000fe80000100800 */
[----:B-1----:R-:W2:Y:S01]  /*cea0*/  LDL R3, [R1+0x750] ;  /* 0x0007500001037983 */ /* 0x002ea20000100800 */
[----:B------:R-:W-:-:S03]  /*ceb0*/  IMAD.X R5, R0, 0x1, R28, P1 ;  /* 0x0000000100057824 */ /* 0x000fc600008e061c */
[----:B------:R-:W4:Y:S04]  /*cec0*/  LDL R0, [R1+0x6e4] ;  /* 0x0006e40001007983 */ /* 0x000f280000100800 */
[----:B------:R3:W4:Y:S04]  /*ced0*/  @!P0 LDG.E.U16 R8, [R4.64] ;  /* 0x0000000404088981 */ /* 0x000728000c1e1500 */
[----:B------:R-:W0:Y:S01]  /*cee0*/  S2R R2, SR_TID.X ;  /* 0x0000000000027919 */ /* 0x000e220000002100 */
[----:B------:R-:W-:Y:S02]  /*cef0*/  PRMT R7, RZ, 0x7610, R7 ;  /* 0x00007610ff077816 */ /* 0x000fe40000000007 */
[----:B---3--:R-:W-:-:S02]  /*cf00*/  IADD3 R4, P1, R13, R29, RZ ;  /* 0x0000001d0d047210 */ /* 0x008fc40007f3e0ff */
[----:B0-----:R-:W-:-:S05]  /*cf10*/  LOP3.LUT R2, R2, 0xff, RZ, 0xc0, !PT ;  /* 0x000000ff02027812 */ /* 0x001fca00078ec0ff */
[----:B------:R-:W-:-:S05]  /*cf20*/  IMAD.SHL.U32 R2, R2, 0x2, RZ ;  /* 0x0000000202027824 */ /* 0x000fca00078e00ff */
[----:B------:R-:W-:Y:S02]  /*cf30*/  LOP3.LUT R11, R2, 0x70, RZ, 0x3c, !PT ;  /* 0x00000070020b7812 */ /* 0x000fe400078e3cff */
[----:B------:R-:W3:Y:S01]  /*cf40*/  LDL.LU R2, [R1+0x1f4] ;  /* 0x0001f40001027983 */ /* 0x000ee20000300800 */
[----:B------:R-:W-:Y:S01]  /*cf50*/  IMAD.X R5, R12, 0x1, R28, P1 ;  /* 0x000000010c057824 */ /* 0x000fe200008e061c */
[----:B------:R-:W-:Y:S02]  /*cf60*/  PRMT R6, RZ, 0x7610, R6 ;  /* 0x00007610ff067816 */ /* 0x000fe40000000006 */
[----:B------:R-:W3:Y:S04]  /*cf70*/  LDL.LU R20, [R1+0x14c] ;  /* 0x00014c0001147983 */ /* 0x000ee80000300800 */
[----:B------:R2:W3:Y:S04]  /*cf80*/  @!P0 LDG.E.U16 R7, [R4.64] ;  /* 0x0000000404078981 */ /* 0x0004e8000c1e1500 */
[----:B------:R-:W3:Y:S04]  /*cf90*/  LDL.LU R22, [R1+0x13c] ;  /* 0x00013c0001167983 */ /* 0x000ee80000300800 */
[----:B------:R0:W-:Y:S01]  /*cfa0*/  STS.U16 [R11+0xe00], R23 ;  /* 0x000e00170b007388 */ /* 0x0001e20000000400 */
[----:B--2---:R-:W-:-:S05]  /*cfb0*/  IADD3 R4, P1, R3, R29, RZ ;  /* 0x0000001d03047210 */ /* 0x004fca0007f3e0ff */
[----:B----4-:R-:W-:-:S05]  /*cfc0*/  IMAD.X R5, R0, 0x1, R28, P1 ;  /* 0x0000000100057824 */ /* 0x010fca00008e061c */
[----:B------:R-:W2:Y:S04]  /*cfd0*/  @!P0 LDG.E.U16 R6, [R4.64] ;  /* 0x0000000404068981 */ /* 0x000ea8000c1e1500 */
[----:B------:R-:W-:Y:S04]  /*cfe0*/  STL [R1+0x1a00], R8 ;  /* 0x001a000801007387 */ /* 0x000fe80000100800 */
[----:B0-----:R-:W4:Y:S04]  /*cff0*/  LDL.LU R23, [R1+0x124] ;  /* 0x0001240001177983 */ /* 0x001f280000300800 */
[----:B------:R0:W-:Y:S04]  /*d000*/  STS.U16 [R11+0x1e00], R21 ;  /* 0x001e00150b007388 */ /* 0x0001e80000000400 */
[----:B0-----:R-:W0:Y:S04]  /*d010*/  S2R R21, SR_TID.X ;  /* 0x0000000000157919 */ /* 0x001e280000002100 */
[----:B---3--:R1:W-:Y:S04]  /*d020*/  STS.U16 [R11+0x2e00], R2 ;  /* 0x002e00020b007388 */ /* 0x0083e80000000400 */
[----:B-1----:R-:W1:Y:S04]  /*d030*/  S2R R2, SR_TID.X ;  /* 0x0000000000027919 */ /* 0x002e680000002100 */
[----:B------:R-:W-:Y:S04]  /*d040*/  STL [R1+0x1a04], R7 ;  /* 0x001a040701007387 */ /* 0x000fe80000100800 */
[----:B------:R-:W3:Y:S04]  /*d050*/  LDL.LU R13, [R1+0x114] ;  /* 0x00011400010d7983 */ /* 0x000ee80000300800 */
[----:B------:R-:W3:Y:S04]  /*d060*/  LDL.LU R14, [R1+0x104] ;  /* 0x00010400010e7983 */ /* 0x000ee80000300800 */
[----:B------:R-:W3:Y:S04]  /*d070*/  LDL.LU R15, [R1+0xcc] ;  /* 0x0000cc00010f7983 */ /* 0x000ee80000300800 */
[----:B------:R-:W3:Y:S04]  /*d080*/  LDL.LU R16, [R1+0xc8] ;  /* 0x0000c80001107983 */ /* 0x000ee80000300800 */
[----:B------:R-:W3:Y:S04]  /*d090*/  LDL.LU R17, [R1+0xbc] ;  /* 0x0000bc0001117983 */ /* 0x000ee80000300800 */
[----:B------:R-:W3:Y:S04]  /*d0a0*/  LDL.LU R18, [R1+0xb8] ;  /* 0x0000b80001127983 */ /* 0x000ee80000300800 */
[----:B------:R-:W3:Y:S01]  /*d0b0*/  LDL.LU R19, [R1+0xb0] ;  /* 0x0000b00001137983 */ /* 0x000ee20000300800 */
[----:B0-----:R-:W-:-:S03]  /*d0c0*/  LOP3.LUT R21, R21, 0xff, RZ, 0xc0, !PT ;  /* 0x000000ff15157812 */ /* 0x001fc600078ec0ff */
[----:B------:R-:W3:Y:S04]  /*d0d0*/  LDL.LU R24, [R1+0xac] ;  /* 0x0000ac0001187983 */ /* 0x000ee80000300800 */
[----:B------:R-:W3:Y:S04]  /*d0e0*/  LDL.LU R26, [R1+0xa4] ;  /* 0x0000a400011a7983 */ /* 0x000ee80000300800 */
[----:B------:R-:W3:Y:S04]  /*d0f0*/  LDL.LU R27, [R1+0xa0] ;  /* 0x0000a000011b7983 */ /* 0x000ee80000300800 */
[----:B------:R-:W3:Y:S04]  /*d100*/  LDL.LU R3, [R1+0x9c] ;  /* 0x00009c0001037983 */ /* 0x000ee80000300800 */
[----:B------:R-:W-:Y:S01]  /*d110*/  STL [R1+0x960], R29 ;  /* 0x0009601d01007387 */ /* 0x000fe20000100800 */
[----:B------:R-:W-:-:S03]  /*d120*/  IMAD.SHL.U32 R25, R21, 0x2, RZ ;  /* 0x0000000215197824 */ /* 0x000fc600078e00ff */
[----:B------:R-:W-:Y:S04]  /*d130*/  STL [R1+0x964], R28 ;  /* 0x0009641c01007387 */ /* 0x000fe80000100800 */
[----:B------:R0:W-:Y:S04]  /*d140*/  STS.U16 [R11+0x3e00], R20 ;  /* 0x003e00140b007388 */ /* 0x0001e80000000400 */
[----:B------:R0:W-:Y:S01]  /*d150*/  STS.U16 [R11+0x4e00], R22 ;  /* 0x004e00160b007388 */ /* 0x0001e20000000400 */
[----:B-1----:R-:W-:-:S03]  /*d160*/  LOP3.LUT R0, R2, 0xc0, RZ, 0xc0, !PT ;  /* 0x000000c002007812 */ /* 0x002fc600078ec0ff */
[----:B--2---:R-:W-:Y:S04]  /*d170*/  STL [R1+0x1a08], R6 ;  /* 0x001a080601007387 */ /* 0x004fe80000100800 */
[----:B------:R-:W-:Y:S04]  /*d180*/  STL [R1+0x1a0c], R2 ;  /* 0x001a0c0201007387 */ /* 0x000fe80000100800 */
[----:B0-----:R-:W2:Y:S04]  /*d190*/  LDL.LU R20, [R1+0x98] ;  /* 0x0000980001147983 */ /* 0x001ea80000300800 */
[----:B------:R-:W2:Y:S04]  /*d1a0*/  LDL.LU R21, [R1+0x8c] ;  /* 0x00008c0001157983 */ /* 0x000ea80000300800 */
[----:B----4-:R0:W-:Y:S04]  /*d1b0*/  STS.U16 [R11+0x5e00], R23 ;  /* 0x005e00170b007388 */ /* 0x0101e80000000400 */
[----:B------:R-:W4:Y:S04]  /*d1c0*/  LDL.LU R22, [R1+0x88] ;  /* 0x0000880001167983 */ /* 0x000f280000300800 */
[----:B0-----:R-:W4:Y:S04]  /*d1d0*/  LDL.LU R23, [R1+0x84] ;  /* 0x0000840001177983 */ /* 0x001f280000300800 */
[----:B------:R-:W4:Y:S01]  /*d1e0*/  LDL.LU R2, [R1+0x80] ;  /* 0x0000800001027983 */ /* 0x000f220000300800 */
[----:B------:R-:W-:-:S03]  /*d1f0*/  SHF.R.U32.HI R0, RZ, 0x2, R0 ;  /* 0x00000002ff007819 */ /* 0x000fc60000011600 */
[----:B------:R-:W4:Y:S01]  /*d200*/  LDL.LU R6, [R1+0x78] ;  /* 0x0000780001067983 */ /* 0x000f220000300800 */
[----:B------:R-:W-:-:S03]  /*d210*/  LOP3.LUT R0, R25, R0, RZ, 0x3c, !PT ;  /* 0x0000000019007212 */ /* 0x000fc600078e3cff */
[----:B------:R-:W4:Y:S04]  /*d220*/  LDL.LU R7, [R1+0x74] ;  /* 0x0000740001077983 */ /* 0x000f280000300800 */
[----:B------:R-:W4:Y:S04]  /*d230*/  LDL.LU R8, [R1+0x70] ;  /* 0x0000700001087983 */ /* 0x000f280000300800 */
[----:B------:R-:W4:Y:S04]  /*d240*/  LDL.LU R9, [R1+0x6c] ;  /* 0x00006c0001097983 */ /* 0x000f280000300800 */
[----:B------:R-:W4:Y:S04]  /*d250*/  LDL.LU R10, [R1+0x68] ;  /* 0x00006800010a7983 */ /* 0x000f280000300800 */
[----:B---3--:R-:W-:Y:S04]  /*d260*/  STS.U16 [R11+0x6e00], R13 ;  /* 0x006e000d0b007388 */ /* 0x008fe80000000400 */
[----:B------:R0:W-:Y:S04]  /*d270*/  STS.U16 [R11+0x7e00], R14 ;  /* 0x007e000e0b007388 */ /* 0x0001e80000000400 */
[----:B------:R1:W-:Y:S04]  /*d280*/  STS.U16 [R0+0x8000], R15 ;  /* 0x0080000f00007388 */ /* 0x0003e80000000400 */
[----:B0-----:R-:W3:Y:S04]  /*d290*/  LDL.LU R11, [R1+0x64] ;  /* 0x00006400010b7983 */ /* 0x001ee80000300800 */
[----:B------:R-:W3:Y:S04]  /*d2a0*/  LDL.LU R12, [R1+0x60] ;  /* 0x00006000010c7983 */ /* 0x000ee80000300800 */
[----:B------:R-:W3:Y:S04]  /*d2b0*/  LDL.LU R13, [R1+0x5c] ;  /* 0x00005c00010d7983 */ /* 0x000ee80000300800 */
[----:B------:R-:W3:Y:S04]  /*d2c0*/  LDL.LU R14, [R1+0x58] ;  /* 0x00005800010e7983 */ /* 0x000ee80000300800 */
[----:B------:R0:W-:Y:S04]  /*d2d0*/  STS.U16 [R0+0x8400], R16 ;  /* 0x0084001000007388 */ /* 0x0001e80000000400 */
[----:B-1----:R-:W3:Y:S04]  /*d2e0*/  LDL.LU R15, [R1+0x54] ;  /* 0x00005400010f7983 */ /* 0x002ee80000300800 */
[----:B------:R1:W-:Y:S04]  /*d2f0*/  STS.U16 [R0+0x8800], R17 ;  /* 0x0088001100007388 */ /* 0x0003e80000000400 */
[----:B0-----:R-:W3:Y:S04]  /*d300*/  LDL.LU R16, [R1+0x50] ;  /* 0x0000500001107983 */ /* 0x001ee80000300800 */
        /* <DEDUP_REMOVED lines=12> */
[----:B-1----:R-:W3:Y:S04]  /*d3d0*/  LDL.LU R3, [R1+0x34] ;  /* 0x0000340001037983 */ /* 0x002ee80000300800 */
[----:B--2---:R0:W-:Y:S04]  /*d3e0*/  STS.U16 [R0+0xa400], R20 ;  /* 0x00a4001400007388 */ /* 0x0041e80000000400 */
[----:B------:R1:W-:Y:S04]  /*d3f0*/  STS.U16 [R0+0xa800], R21 ;  /* 0x00a8001500007388 */ /* 0x0003e80000000400 */
[----:B0-----:R-:W2:Y:S04]  /*d400*/  LDL.LU R20, [R1+0x100] ;  /* 0x0001000001147983 */ /* 0x001ea80000300800 */
[----:B----4-:R0:W-:Y:S04]  /*d410*/  STS.U16 [R0+0xac00], R22 ;  /* 0x00ac001600007388 */ /* 0x0101e80000000400 */
[----:B-1----:R-:W4:Y:S04]  /*d420*/  LDL.LU R21, [R1+0x30] ;  /* 0x0000300001157983 */ /* 0x002f280000300800 */
[----:B------:R1:W-:Y:S04]  /*d430*/  STS.U16 [R0+0xb000], R23 ;  /* 0x00b0001700007388 */ /* 0x0003e80000000400 */
[----:B0-----:R-:W2:Y:S04]  /*d440*/  LDL.LU R22, [R1+0x2c] ;  /* 0x00002c0001167983 */ /* 0x001ea80000300800 */
[----:B-1----:R-:W2:Y:S04]  /*d450*/  LDL.LU R23, [R1+0x28] ;  /* 0x0000280001177983 */ /* 0x002ea80000300800 */
[----:B------:R-:W2:Y:S04]  /*d460*/  LDL.LU R4, [R1+0x24] ;  /* 0x0000240001047983 */ /* 0x000ea80000300800 */
[----:B------:R-:W2:Y:S04]  /*d470*/  LDL.LU R5, [R1+0x20] ;  /* 0x0000200001057983 */ /* 0x000ea80000300800 */
[----:B------:R-:W2:Y:S04]  /*d480*/  LDL.LU R28, [R1+0x1c] ;  /* 0x00001c00011c7983 */ /* 0x000ea80000300800 */
[----:B------:R-:W2:Y:S04]  /*d490*/  LDL.LU R29, [R1+0x18] ;  /* 0x00001800011d7983 */ /* 0x000ea80000300800 */
[----:B------:R0:W-:Y:S04]  /*d4a0*/  STS.U16 [R0+0xb400], R2 ;  /* 0x00b4000200007388 */ /* 0x0001e80000000400 */
[----:B0-----:R-:W2:Y:S04]  /*d4b0*/  LDL.LU R2, [R1+0x1a0c] ;  /* 0x001a0c0001027983 */ /* 0x001ea80000300800 */
[----:B------:R0:W-:Y:S04]  /*d4c0*/  STS.U16 [R0+0xb800], R6 ;  /* 0x00b8000600007388 */ /* 0x0001e80000000400 */
[----:B------:R1:W-:Y:S04]  /*d4d0*/  STS.U16 [R0+0xbc00], R7 ;  /* 0x00bc000700007388 */ /* 0x0003e80000000400 */
[----:B------:R1:W-:Y:S04]  /*d4e0*/  STS.U16 [R0+0xc000], R8 ;  /* 0x00c0000800007388 */ /* 0x0003e80000000400 */
[----:B0-----:R-:W4:Y:S04]  /*d4f0*/  LDL.LU R6, [R1+0x1a08] ;  /* 0x001a080001067983 */ /* 0x001f280000300800 */
[----:B-1----:R-:W4:Y:S04]  /*d500*/  LDL.LU R7, [R1+0x1a04] ;  /* 0x001a040001077983 */ /* 0x002f280000300800 */
[----:B------:R-:W4:Y:S04]  /*d510*/  LDL.LU R8, [R1+0x1a00] ;  /* 0x001a000001087983 */ /* 0x000f280000300800 */
[----:B------:R0:W-:Y:S04]  /*d520*/  STS.U16 [R0+0xc400], R9 ;  /* 0x00c4000900007388 */ /* 0x0001e80000000400 */
[----:B------:R1:W-:Y:S04]  /*d530*/  STS.U16 [R0+0xc800], R10 ;  /* 0x00c8000a00007388 */ /* 0x0003e80000000400 */
[----:B---3--:R3:W-:Y:S04]  /*d540*/  STS.U16 [R0+0xcc00], R11 ;  /* 0x00cc000b00007388 */ /* 0x0087e80000000400 */
[----:B0-----:R-:W4:Y:S04]  /*d550*/  LDL.LU R9, [R1+0x19fc] ;  /* 0x0019fc0001097983 */ /* 0x001f280000300800 */
[----:B-1----:R-:W4:Y:S04]  /*d560*/  LDL.LU R10, [R1+0x19f8] ;  /* 0x0019f800010a7983 */ /* 0x002f280000300800 */
[----:B---3--:R-:W3:Y:S04]  /*d570*/  LDL.LU R11, [R1+0x19f4] ;  /* 0x0019f400010b7983 */ /* 0x008ee80000300800 */
[----:B------:R0:W-:Y:S04]  /*d580*/  STS.U16 [R0+0xd000], R12 ;  /* 0x00d0000c00007388 */ /* 0x0001e80000000400 */
[----:B------:R1:W-:Y:S04]  /*d590*/  STS.U16 [R0+0xd400], R13 ;  /* 0x00d4000d00007388 */ /* 0x0003e80000000400 */
[----:B------:R1:W-:Y:S04]  /*d5a0*/  STS.U16 [R0+0xd800], R14 ;  /* 0x00d8000e00007388 */ /* 0x0003e80000000400 */
[----:B0-----:R-:W3:Y:S04]  /*d5b0*/  LDL.LU R12, [R1+0x19f0] ;  /* 0x0019f000010c7983 */ /* 0x001ee80000300800 */
[----:B-1----:R-:W3:Y:S04]  /*d5c0*/  LDL.LU R13, [R1+0x19ec] ;  /* 0x0019ec00010d7983 */ /* 0x002ee80000300800 */
[----:B------:R-:W3:Y:S04]  /*d5d0*/  LDL.LU R14, [R1+0x19e8] ;  /* 0x0019e800010e7983 */ /* 0x000ee80000300800 */
        /* <DEDUP_REMOVED lines=14> */
[----:B------:R0:W-:Y:S01]  /*d6c0*/  STS.U16 [R0+0xfc00], R3 ;  /* 0x00fc000300007388 */ /* 0x0001e20000000400 */
[----:B--2---:R-:W-:-:S04]  /*d6d0*/  LOP3.LUT R2, R2, 0xc0, RZ, 0xc0, !PT ;  /* 0x000000c002027812 */ /* 0x004fc800078ec0ff */
[----:B------:R-:W-:-:S04]  /*d6e0*/  SHF.R.U32.HI R2, RZ, 0x2, R2 ;  /* 0x00000002ff027819 */ /* 0x000fc80000011602 */
[----:B------:R-:W-:Y:S02]  /*d6f0*/  LOP3.LUT R2, R25, R2, RZ, 0x3c, !PT ;  /* 0x0000000219027212 */ /* 0x000fe400078e3cff */
[----:B------:R-:W2:Y:S02]  /*d700*/  LDL.LU R25, [R1+0x19cc] ;  /* 0x0019cc0001197983 */ /* 0x000ea40000300800 */
[----:B------:R-:W-:Y:S02]  /*d710*/  LOP3.LUT R2, R2, 0x40, RZ, 0x3c, !PT ;  /* 0x0000004002027812 */ /* 0x000fe400078e3cff */
[----:B0-----:R-:W2:Y:S04]  /*d720*/  LDL.LU R26, [R1+0x19c8] ;  /* 0x0019c800011a7983 */ /* 0x001ea80000300800 */
[----:B-1----:R-:W2:Y:S04]  /*d730*/  LDL.LU R27, [R1+0x19c4] ;  /* 0x0019c400011b7983 */ /* 0x002ea80000300800 */
[----:B------:R-:W2:Y:S04]  /*d740*/  LDL.LU R0, [R1+0x19c0] ;  /* 0x0019c00001007983 */ /* 0x000ea80000300800 */
[----:B------:R-:W2:Y:S04]  /*d750*/  LDL.LU R3, [R1+0x19bc] ;  /* 0x0019bc0001037983 */ /* 0x000ea80000300800 */
[----:B------:R0:W-:Y:S04]  /*d760*/  STS.U16 [R2+0xfe00], R20 ;  /* 0x00fe001402007388 */ /* 0x0001e80000000400 */
[----:B----4-:R1:W-:Y:S04]  /*d770*/  STS.U16 [R2+0x8200], R21 ;  /* 0x0082001502007388 */ /* 0x0103e80000000400 */
[----:B------:R4:W-:Y:S04]  /*d780*/  STS.U16 [R2+0x8600], R22 ;  /* 0x0086001602007388 */ /* 0x0009e80000000400 */
[----:B0-----:R-:W2:Y:S04]  /*d790*/  LDL.LU R20, [R1+0x19b8] ;  /* 0x0019b80001147983 */ /* 0x001ea80000300800 */
[----:B-1----:R-:W2:Y:S04]  /*d7a0*/  LDL.LU R21, [R1+0x19b4] ;  /* 0x0019b40001157983 */ /* 0x002ea80000300800 */
[----:B----4-:R-:W4:Y:S04]  /*d7b0*/  LDL.LU R22, [R1+0x19b0] ;  /* 0x0019b00001167983 */ /* 0x010f280000300800 */
[----:B------:R0:W-:Y:S04]  /*d7c0*/  STS.U16 [R2+0x8a00], R23 ;  /* 0x008a001702007388 */ /* 0x0001e80000000400 */
[----:B0-----:R-:W2:Y:S04]  /*d7d0*/  LDL.LU R23, [R1+0x19ac] ;  /* 0x0019ac0001177983 */ /* 0x001ea80000300800 */
[----:B------:R-:W-:Y:S04]  /*d7e0*/  STS.U16 [R2+0x8e00], R4 ;  /* 0x008e000402007388 */ /* 0x000fe80000000400 */
[----:B------:R-:W-:Y:S04]  /*d7f0*/  STS.U16 [R2+0x9200], R5 ;  /* 0x0092000502007388 */ /* 0x000fe80000000400 */
[----:B------:R-:W-:Y:S04]  /*d800*/  STS.U16 [R2+0x9600], R28 ;  /* 0x0096001c02007388 */ /* 0x000fe80000000400 */
[----:B------:R-:W-:Y:S04]  /*d810*/  STS.U16 [R2+0x9a00], R29 ;  /* 0x009a001d02007388 */ /* 0x000fe80000000400 */
[----:B--2---:R-:W-:Y:S04]  /*d820*/  STS.U16 [R2+0x9e00], R23 ;  /* 0x009e001702007388 */ /* 0x004fe80000000400 */
[----:B----4-:R-:W-:Y:S04]  /*d830*/  STS.U16 [R2+0xa200], R22 ;  /* 0x00a2001602007388 */ /* 0x010fe80000000400 */
[----:B------:R-:W-:Y:S04]  /*d840*/  STS.U16 [R2+0xa600], R21 ;  /* 0x00a6001502007388 */ /* 0x000fe80000000400 */
[----:B------:R-:W-:Y:S04]  /*d850*/  STS.U16 [R2+0xaa00], R20 ;  /* 0x00aa001402007388 */ /* 0x000fe80000000400 */
[----:B------:R-:W-:Y:S04]  /*d860*/  STS.U16 [R2+0xae00], R3 ;  /* 0x00ae000302007388 */ /* 0x000fe80000000400 */
[----:B------:R0:W-:Y:S04]  /*d870*/  STS.U16 [R2+0xb200], R0 ;  /* 0x00b2000002007388 */ /* 0x0001e80000000400 */
[----:B------:R1:W-:Y:S04]  /*d880*/  STS.U16 [R2+0xb600], R27 ;  /* 0x00b6001b02007388 */ /* 0x0003e80000000400 */
[----:B0-----:R-:W2:Y:S04]  /*d890*/  LDL R0, [R1+0x394] ;  /* 0x0003940001007983 */ /* 0x001ea80000100800 */
[----:B-1----:R-:W4:Y:S04]  /*d8a0*/  LDL R27, [R1+0x6d8] ;  /* 0x0006d800011b7983 */ /* 0x002f280000100800 */
[----:B------:R-:W-:Y:S04]  /*d8b0*/  STS.U16 [R2+0xba00], R26 ;  /* 0x00ba001a02007388 */ /* 0x000fe80000000400 */
[----:B------:R-:W-:Y:S04]  /*d8c0*/  STS.U16 [R2+0xbe00], R25 ;  /* 0x00be001902007388 */ /* 0x000fe80000000400 */
[----:B---3--:R-:W-:Y:S04]  /*d8d0*/  STS.U16 [R2+0xc200], R24 ;  /* 0x00c2001802007388 */ /* 0x008fe80000000400 */
[----:B------:R-:W-:Y:S04]  /*d8e0*/  STS.U16 [R2+0xc600], R19 ;  /* 0x00c6001302007388 */ /* 0x000fe80000000400 */
        /* <DEDUP_REMOVED lines=13> */
[----:B------:R-:W-:Y:S06]  /*d9c0*/  BAR.SYNC.DEFER_BLOCKING 0x0 ;  /* 0x0000000000007b1d */ /* 0x000fec0000010000 */
[----:B--2---:R-:W-:Y:S04]  /*d9d0*/  LDSM.16.MT88.4 R4, [R0] ;  /* 0x000000000004783b */ /* 0x004fe80000004200 */
[----:B----4-:R-:W0:Y:S04]  /*d9e0*/  LDSM.16.M88.4 R8, [R27+0x8000] ;  /* 0x008000001b08783b */ /* 0x010e280000000200 */
[----:B------:R-:W1:Y:S04]  /*d9f0*/  LDSM.16.M88.4 R16, [R27+0x9000] ;  /* 0x009000001b10783b */ /* 0x000e680000000200 */
[----:B------:R-:W2:Y:S04]  /*da00*/  LDSM.16.M88.4 R12, [R27+0xa000] ;  /* 0x00a000001b0c783b */ /* 0x000ea80000000200 */
[----:B------:R-:W-:Y:S04]  /*da10*/  LDSM.16.M88.4 R20, [R27+0xe000] ;  /* 0x00e000001b14783b */ /* 0x000fe80000000200 */
[----:B0-----:R-:W-:Y:S04]  /*da20*/  STL.64 [R1+0xc0], R8 ;  /* 0x0000c00801007387 */ /* 0x001fe80000100a00 */
[----:B------:R-:W-:Y:S04]  /*da30*/  STL.64 [R1+0xc8], R10 ;  /* 0x0000c80a01007387 */ /* 0x000fe80000100a00 */
[----:B------:R-:W0:Y:S04]  /*da40*/  LDSM.16.M88.4 R8, [R27+0xb000] ;  /* 0x00b000001b08783b */ /* 0x000e280000000200 */
[----:B-1----:R-:W-:Y:S04]  /*da50*/  STL.64 [R1+0xb0], R16 ;  /* 0x0000b01001007387 */ /* 0x002fe80000100a00 */
[----:B------:R-:W-:Y:S04]  /*da60*/  STL.64 [R1+0xb8], R18 ;  /* 0x0000b81201007387 */ /* 0x000fe80000100a00 */
[----:B--2---:R-:W-:Y:S04]  /*da70*/  STL.64 [R1+0xa0], R12 ;  /* 0x0000a00c01007387 */ /* 0x004fe80000100a00 */
[----:B------:R-:W-:Y:S04]  /*da80*/  STL.64 [R1+0xa8], R14 ;  /* 0x0000a80e01007387 */ /* 0x000fe80000100a00 */
[----:B------:R-:W1:Y:S04]  /*da90*/  LDSM.16.M88.4 R12, [R27+0xc000] ;  /* 0x00c000001b0c783b */ /* 0x000e680000000200 */
[----:B------:R-:W-:Y:S04]  /*daa0*/  LDSM.16.MT88.4 R16, [R0+0x180] ;  /* 0x000180000010783b */ /* 0x000fe80000004200 */
[----:B0-----:R-:W-:Y:S01]  /*dab0*/  STL.64 [R1+0x90], R8 ;  /* 0x0000900801007387 */ /* 0x001fe20000100a00 */
[----:B------:R-:W-:-:S02]  /*dac0*/  IMAD.MOV.U32 R2, RZ, RZ, R8 ;  /* 0x000000ffff027224 */ /* 0x000fc400078e0008 */
[----:B------:R-:W-:Y:S01]  /*dad0*/  IMAD.MOV.U32 R3, RZ, RZ, R9 ;  /* 0x000000ffff037224 */ /* 0x000fe200078e0009 */
[----:B------:R-:W-:Y:S04]  /*dae0*/  STL.64 [R1+0x98], R10 ;  /* 0x0000980a01007387 */ /* 0x000fe80000100a00 */
[----:B------:R-:W0:Y:S04]  /*daf0*/  LDSM.16.M88.4 R8, [R27+0xd000] ;  /* 0x00d000001b08783b */ /* 0x000e280000000200 */
[----:B------:R-:W2:Y:S04]  /*db00*/  LDSM.16.M88.4 R24, [R27+0xf000] ;  /* 0x00f000001b18783b */ /* 0x000ea80000000200 */
[----:B-1----:R-:W-:Y:S04]  /*db10*/  STL.64 [R1+0x80], R12 ;  /* 0x0000800c01007387 */ /* 0x002fe80000100a00 */
[----:B------:R-:W-:Y:S04]  /*db20*/  STL.64 [R1+0x88], R14 ;  /* 0x0000880e01007387 */ /* 0x000fe80000100a00 */
[----:B------:R-:W-:Y:S04]  /*db30*/  LDSM.16.MT88.4 R12, [R0+0x100] ;  /* 0x00010000000c783b */ /* 0x000fe80000004200 */
[----:B0-----:R-:W-:Y:S04]  /*db40*/  STL.64 [R1+0x70], R8 ;  /* 0x0000700801007387 */ /* 0x001fe80000100a00 */
[----:B------:R-:W-:Y:S04]  /*db50*/  STL.64 [R1+0x78], R10 ;  /* 0x0000780a01007387 */ /* 0x000fe80000100a00 */
[----:B--2---:R-:W-:Y:S04]  /*db60*/  STL [R1+0x1670], R26 ;  /* 0x0016701a01007387 */ /* 0x004fe80000100800 */
[----:B------:R-:W-:Y:S04]  /*db70*/  STL [R1+0x166c], R27 ;  /* 0x00166c1b01007387 */ /* 0x000fe80000100800 */
[----:B------:R0:W-:Y:S04]  /*db80*/  STL.64 [R1+0x1970], R24 ;  /* 0x0019701801007387 */ /* 0x0001e80000100a00 */
[----:B0-----:R-:W2:Y:S01]  /*db90*/  LDL.64 R24, [R1+0xb0] ;  /* 0x0000b00001187983 */ /* 0x001ea20000100a00 */
[----:B------:R-:W-:-:S02]  /*dba0*/  IMAD.MOV.U32 R29, RZ, RZ, R8 ;  /* 0x000000ffff1d7224 */ /* 0x000fc400078e0008 */
[----:B------:R-:W-:Y:S02]  /*dbb0*/  IMAD.MOV.U32 R28, RZ, RZ, R9 ;  /* 0x000000ffff1c7224 */ /* 0x000fe400078e0009 */
[----:B------:R-:W0:Y:S01]  /*dbc0*/  LDSM.16.MT88.4 R8, [R0+0x80] ;  /* 0x000080000008783b */ /* 0x000e220000004200 */
[----:B------:R-:W-:-:S05]  /*dbd0*/  IMAD.MOV.U32 R26, RZ, RZ, R2 ;  /* 0x000000ffff1a7224 */ /* 0x000fca00078e0002 */
[----:B------:R-:W-:Y:S04]  /*dbe0*/  STL [R1+0x19a8], R26 ;  /* 0x0019a81a01007387 */ /* 0x000fe80000100800 */
[----:B--2---:R1:W-:Y:S04]  /*dbf0*/  STL.64 [R1+0x19a0], R24 ;  /* 0x0019a01801007387 */ /* 0x0043e80000100a00 */
[----:B-1----:R-:W2:Y:S04]  /*dc00*/  LDL.64 R24, [R1+0xc0] ;  /* 0x0000c00001187983 */ /* 0x002ea80000100a00 */
[----:B0-----:R-:W-:Y:S04]  /*dc10*/  STL.64 [R1+0x1968], R10 ;  /* 0x0019680a01007387 */ /* 0x001fe80000100a00 */
[----:B------:R0:W-:Y:S04]  /*dc20*/  STL.64 [R1+0x1960], R8 ;  /* 0x0019600801007387 */ /* 0x0001e80000100a00 */
[----:B0-----:R-:W3:Y:S04]  /*dc30*/  LDL.LU.64 R8, [R1+0x6b0] ;  /* 0x0006b00001087983 */ /* 0x001ee80000300a00 */
[----:B------:R-:W3:Y:S04]  /*dc40*/  LDL.LU.64 R10, [R1+0x6b8] ;  /* 0x0006b800010a7983 */ /* 0x000ee80000300a00 */
[----:B------:R-:W-:Y:S04]  /*dc50*/  STL.64 [R1+0x18e8], R14 ;  /* 0x0018e80e01007387 */ /* 0x000fe80000100a00 */
[----:B------:R0:W-:Y:S04]  /*dc60*/  STL.64 [R1+0x18e0], R12 ;  /* 0x0018e00c01007387 */ /* 0x0001e80000100a00 */
[----:B0-----:R-:W4:Y:S04]  /*dc70*/  LDL.64 R12, [R1+0x80] ;  /* 0x00008000010c7983 */ /* 0x001f280000100a00 */
[----:B------:R-:W-:Y:S04]  /*dc80*/  STL.64 [R1+0x8], R22 ;  /* 0x0000081601007387 */ /* 0x000fe80000100a00 */
[----:B------:R-:W-:Y:S04]  /*dc90*/  STL.64 [R1+0x1870], R18 ;  /* 0x0018701201007387 */ /* 0x000fe80000100a00 */
[----:B------:R0:W-:Y:S04]  /*dca0*/  STL.64 [R1+0x1868], R16 ;  /* 0x0018681001007387 */ /* 0x0001e80000100a00 */
[----:B0-----:R-:W3:Y:S04]  /*dcb0*/  LDL.LU.64 R16, [R1+0x6c0] ;  /* 0x0006c00001107983 */ /* 0x001ee80000300a00 */
[----:B------:R-:W3:Y:S04]  /*dcc0*/  LDL.LU.64 R18, [R1+0x6c8] ;  /* 0x0006c80001127983 */ /* 0x000ee80000300a00 */
[----:B------:R-:W4:Y:S01]  /*dcd0*/  LDL.LU R26, [R1+0x19a8] ;  /* 0x0019a800011a7983 */ /* 0x000f220000300800 */
[----:B--2---:R-:W-:-:S02]  /*dce0*/  IMAD.MOV.U32 R2, RZ, RZ, R24 ;  /* 0x000000ffff027224 */ /* 0x004fc400078e0018 */
[----:B------:R-:W-:Y:S01]  /*dcf0*/  IMAD.MOV.U32 R0, RZ, RZ, R25 ;  /* 0x000000ffff007224 */ /* 0x000fe200078e0019 */
[----:B---3--:R-:W-:Y:S01]  /*dd00*/  HMMA.16816.F32.BF16 R16, R4, R24, R16 ;  /* 0x000000180410723c */ /* 0x008fe20000041810 */
[----:B------:R-:W2:Y:S11]  /*dd10*/  LDL.LU.64 R24, [R1+0x19a0] ;  /* 0x0019a00001187983 */ /* 0x000eb60000300a00 */
[----:B------:R-:W-:Y:S11]  /*dd20*/  @!UPT UIADD3 URZ, URZ, URZ, URZ ;  /* 0x0000003f3f3ff290 */ /* 0x000ff6000fffe03f */
[----:B------:R-:W-:Y:S01]  /*dd30*/  @!UPT UIADD3 URZ, URZ, URZ, URZ ;  /* 0x0000003f3f3ff290 */ /* 0x000fe2000fffe03f */
[----:B------:R-:W-:Y:S02]  /*dd40*/  IMAD.MOV.U32 R23, RZ, RZ, R18 ;  /* 0x000000ffff177224 */ /* 0x000fe400078e0012 */
[----:B------:R-:W-:Y:S01]  /*dd50*/  IMAD.MOV.U32 R22, RZ, RZ, R19 ;  /* 0x000000ffff167224 */ /* 0x000fe200078e0013 */
[----:B------:R-:W-:Y:S04]  /*dd60*/  STL.64 [R1+0x250], R16 ;  /* 0x0002501001007387 */ /* 0x000fe80000100a00 */
[----:B------:R-:W-:Y:S04]  /*dd70*/  STL.64 [R1+0x1980], R22 ;  /* 0x0019801601007387 */ /* 0x000fe80000100a00 */
[----:B------:R0:W-:Y:S04]  /*dd80*/  STL.64 [R1+0x1978], R20 ;  /* 0x0019781401007387 */ /* 0x0001e80000100a00 */
[----:B0-----:R-:W3:Y:S01]  /*dd90*/  LDL.64 R20, [R1+0xa0] ;  /* 0x0000a00001147983 */ /* 0x001ee20000100a00 */
[----:B------:R-:W-:-:S02]  /*dda0*/  IMAD.MOV.U32 R23, RZ, RZ, R3 ;  /* 0x000000ffff177224 */ /* 0x000fc400078e0003 */
[----:B----4-:R-:W-:Y:S01]  /*ddb0*/  IMAD.MOV.U32 R22, RZ, RZ, R26 ;  /* 0x000000ffff167224 */ /* 0x010fe200078e001a */
[C---:B--2---:R-:W-:Y:S01]  /*ddc0*/  HMMA.16816.F32.BF16 R8, R4.reuse, R24, R8 ;  /* 0x000000180408723c */ /* 0x044fe20000041808 */
[----:B------:R-:W-:Y:S02]  /*ddd0*/  IMAD.MOV.U32 R14, RZ, RZ, R24 ;  /* 0x000000ffff0e7224 */ /* 0x000fe400078e0018 */
[----:B------:R-:W-:Y:S11]  /*dde0*/  IMAD.MOV.U32 R3, RZ, RZ, R25 ;  /* 0x000000ffff037224 */ /* 0x000ff600078e0019 */
[----:B------:R-:W-:Y:S09]  /*ddf0*/  @!UPT UIADD3 URZ, URZ, URZ, URZ ;  /* 0x0000003f3f3ff290 */ /* 0x000ff2000fffe03f */
[----:B------:R-:W-:Y:S04]  /*de00*/  STL.64 [R1+0x240], R8 ;  /* 0x0002400801007387 */ /* 0x000fe80000100a00 */
[----:B------:R-:W-:Y:S04]  /*de10*/  STL.64 [R1+0x248], R10 ;  /* 0x0002480a01007387 */ /* 0x000fe80000100a00 */
[----:B------:R-:W-:Y:S04]  /*de20*/  STL [R1+0x1998], R14 ;  /* 0x0019980e01007387 */ /* 0x000fe80000100800 */
[----:B------:R0:W-:Y:S04]  /*de30*/  STL.64 [R1+0x1990], R12 ;  /* 0x0019900c01007387 */ /* 0x0001e80000100a00 */
[----:B0-----:R-:W3:Y:S04]  /*de40*/  LDL.LU.64 R12, [R1+0x6a0] ;  /* 0x0006a000010c7983 */ /* 0x001ee80000300a00 */
[----:B------:R-:W3:Y:S04]  /*de50*/  LDL.LU.64 R14, [R1+0x6a8] ;  /* 0x0006a800010e7983 */ /* 0x000ee80000300a00 */
[----:B------:R-:W2:Y:S04]  /*de60*/  LDL.LU.64 R24, [R1+0x690] ;  /* 0x0006900001187983 */ /* 0x000ea80000300a00 */
[----:B------:R-:W2:Y:S04]  /*de70*/  LDL.LU.64 R26, [R1+0x698] ;  /* 0x00069800011a7983 */ /* 0x000ea80000300a00 */
[----:B------:R-:W4:Y:S04]  /*de80*/  LDL.LU.64 R8, [R1+0x5c0] ;  /* 0x0005c00001087983 */ /* 0x000f280000300a00 */
[----:B------:R-:W4:Y:S04]  /*de90*/  LDL.LU.64 R10, [R1+0x5c8] ;  /* 0x0005c800010a7983 */ /* 0x000f280000300a00 */
[----:B------:R-:W2:Y:S04]  /*dea0*/  LDL.LU.64 R16, [R1+0x270] ;  /* 0x0002700001107983 */ /* 0x000ea80000300a00 */
[----:B------:R-:W2:Y:S04]  /*deb0*/  LDL.LU.64 R18, [R1+0x278] ;  /* 0x0002780001127983 */ /* 0x000ea80000300a00 */
[----:B--2---:R-:W-:Y:S04]  /*dec0*/  STL.64 [R1+0x18f8], R18 ;  /* 0x0018f81201007387 */ /* 0x004fe80000100a00 */
[----:B------:R0:W-:Y:S04]  /*ded0*/  STL.64 [R1+0x18f0], R16 ;  /* 0x0018f01001007387 */ /* 0x0001e80000100a00 */
[----:B0-----:R-:W2:Y:S04]  /*dee0*/  LDL.LU.64 R16, [R1+0x1d0] ;  /* 0x0001d00001107983 */ /* 0x001ea80000300a00 */
[----:B------:R-:W2:Y:S01]  /*def0*/  LDL.LU.64 R18, [R1+0x1d8] ;  /* 0x0001d80001127983 */ /* 0x000ea20000300a00 */
[----:B---3--:R-:W-:Y:S03]  /*df00*/  HMMA.16816.F32.BF16 R12, R4, R20, R12 ;  /* 0x00000014040c723c */ /* 0x008fe6000004180c */
[----:B--2---:R-:W-:Y:S04]  /*df10*/  STL.64 [R1+0x1908], R18 ;  /* 0x0019081201007387 */ /* 0x004fe80000100a00 */
[----:B------:R-:W-:Y:S11]  /*df20*/  STL.64 [R1+0x1900], R16 ;  /* 0x0019001001007387 */ /* 0x000ff60000100a00 */
[----:B------:R-:W-:Y:S05]  /*df30*/  @!UPT UIADD3 URZ, URZ, URZ, URZ ;  /* 0x0000003f3f3ff290 */ /* 0x000fea000fffe03f */
[----:B------:R-:W-:Y:S04]  /*df40*/  STL.64 [R1+0x230], R12 ;  /* 0x0002300c01007387 */ /* 0x000fe80000100a00 */
[----:B------:R0:W-:Y:S04]  /*df50*/  STL.64 [R1+0x238], R14 ;  /* 0x0002380e01007387 */ /* 0x0001e80000100a00 */
[----:B0-----:R-:W2:Y:S04]  /*df60*/  LDL.LU R14, [R1+0x1998] ;  /* 0x00199800010e7983 */ /* 0x001ea80000300800 */
[----:B------:R-:W4:Y:S01]  /*df70*/  LDL.LU.64 R12, [R1+0x1990] ;  /* 0x00199000010c7983 */ /* 0x000f220000300a00 */
[----:B------:R-:W-:-:S02]  /*df80*/  IMAD.MOV.U32 R16, RZ, RZ, R22 ;  /* 0x000000ffff107224 */ /* 0x000fc400078e0016 */
[----:B------:R-:W-:-:S07]  /*df90*/  IMAD.MOV.U32 R17, RZ, RZ, R23 ;  /* 0x000000ffff117224 */ /* 0x000fce00078e0017 */
[C---:B------:R-:W-:Y:S01]  /*dfa0*/  HMMA.16816.F32.BF16 R24, R4.reuse, R16, R24 ;  /* 0x000000100418723c */ /* 0x040fe20000041818 */
[----:B------:R-:W-:Y:S02]  /*dfb0*/  IMAD.MOV.U32 R18, RZ, RZ, R20 ;  /* 0x000000ffff127224 */ /* 0x000fe400078e0014 */
[----:B------:R-:W-:Y:S01]  /*dfc0*/  IMAD.MOV.U32 R15, RZ, RZ, R21 ;  /* 0x000000ffff0f7224 */ /* 0x000fe200078e0015 */
[----:B------:R0:W-:Y:S03]  /*dfd0*/  STL.64 [R1+0x1918], R16 ;  /* 0x0019181001007387 */ /* 0x0001e60000100a00 */
[----:B0-----:R-:W-:Y:S02]  /*dfe0*/  IMAD.MOV.U32 R16, RZ, RZ, R18 ;  /* 0x000000ffff107224 */ /* 0x001fe400078e0012 */
[----:B------:R-:W-:Y:S11]  /*dff0*/  IMAD.MOV.U32 R17, RZ, RZ, R15 ;  /* 0x000000ffff117224 */ /* 0x000ff600078e000f */
[----:B------:R-:W-:Y:S03]  /*e000*/  @!UPT UIADD3 URZ, URZ, URZ, URZ ;  /* 0x0000003f3f3ff290 */ /* 0x000fe6000fffe03f */
[----:B------:R-:W-:Y:S04]  /*e010*/  STL.64 [R1+0x220], R24 ;  /* 0x0002201801007387 */ /* 0x000fe80000100a00 */
[----:B------:R-:W-:Y:S04]  /*e020*/  STL.64 [R1+0x228], R26 ;  /* 0x0002281a01007387 */ /* 0x000fe80000100a00 */
[----:B------:R0:W-:Y:S02]  /*e030*/  STL.64 [R1+0x1930], R16 ;  /* 0x0019301001007387 */ /* 0x0001e40000100a00 */
[----:B0-----:R-:W-:Y:S01]  /*e040*/  IMAD.MOV.U32 R17, RZ, RZ, R3 ;  /* 0x000000ffff117224 */ /* 0x001fe200078e0003 */
[----:B----4-:R-:W-:Y:S01]  /*e050*/  HMMA.16816.F32.BF16 R8, R4, R12, R8 ;  /* 0x0000000c0408723c */ /* 0x010fe20000041808 */
[----:B--2---:R-:W-:-:S05]  /*e060*/  IMAD.MOV.U32 R16, RZ, RZ, R14 ;  /* 0x000000ffff107224 */ /* 0x004fca00078e000e */
[----:B------:R0:W-:Y:S02]  /*e070*/  STL.64 [R1+0x1948], R16 ;  /* 0x0019481001007387 */ /* 0x0001e40000100a00 */
[----:B0-----:R-:W-:Y:S02]  /*e080*/  IMAD.MOV.U32 R16, RZ, RZ, R2 ;  /* 0x000000ffff107224 */ /* 0x001fe400078e0002 */
[----:B------:R-:W-:-:S05]  /*e090*/  IMAD.MOV.U32 R17, RZ, RZ, R0 ;  /* 0x000000ffff117224 */ /* 0x000fca00078e0000 */
[----:B------:R0:W-:Y:S04]  /*e0a0*/  STL.64 [R1+0x1988], R16 ;  /* 0x0019881001007387 */ /* 0x0001e80000100a00 */
[----:B0-----:R-:W2:Y:S04]  /*e0b0*/  LDL.LU.64 R16, [R1+0x5b0] ;  /* 0x0005b00001107983 */ /* 0x001ea80000300a00 */
[----:B------:R-:W2:Y:S04]  /*e0c0*/  LDL.LU.64 R18, [R1+0x5b8] ;  /* 0x0005b80001127983 */ /* 0x000ea80000300a00 */
[----:B------:R0:W-:Y:S04]  /*e0d0*/  STL.64 [R1+0x210], R8 ;  /* 0x0002100801007387 */ /* 0x0001e80000100a00 */
[----:B------:R1:W-:Y:S04]  /*e0e0*/  STL.64 [R1+0x218], R10 ;  /* 0x0002180a01007387 */ /* 0x0003e80000100a00 */
[----:B------:R-:W3:Y:S04]  /*e0f0*/  LDL.LU.64 R24, [R1+0x5a0] ;  /* 0x0005a00001187983 */ /* 0x000ee80000300a00 */
[----:B------:R-:W3:Y:S04]  /*e100*/  LDL.LU.64 R26, [R1+0x5a8] ;  /* 0x0005a800011a7983 */ /* 0x000ee80000300a00 */
[----:B0-----:R-:W4:Y:S04]  /*e110*/  LDL.LU.64 R8, [R1+0x590] ;  /* 0x0005900001087983 */ /* 0x001f280000300a00 */
[----:B-1----:R-:W4:Y:S04]  /*e120*/  LDL.LU.64 R10, [R1+0x598] ;  /* 0x00059800010a7983 */ /* 0x002f280000300a00 */
[----:B------:R0:W-:Y:S04]  /*e130*/  STL.64 [R1+0x1910], R12 ;  /* 0x0019100c01007387 */ /* 0x0001e80000100a00 */
[----:B0-----:R-:W2:Y:S04]  /*e140*/  LDL.LU.64 R12, [R1+0x610] ;  /* 0x00061000010c7983 */ /* 0x001ea80000300a00 */
[----:B------:R-:W2:Y:S04]  /*e150*/  LDL.LU.64 R14, [R1+0x618] ;  /* 0x00061800010e7983 */ /* 0x000ea80000300a00 */
[----:B--2---:R-:W-:Y:S04]  /*e160*/  STL.64 [R1+0x1928], R14 ;  /* 0x0019280e01007387 */ /* 0x004fe80000100a00 */
[----:B------:R0:W-:Y:S04]  /*e170*/  STL.64 [R1+0x1920], R12 ;  /* 0x0019200c01007387 */ /* 0x0001e80000100a00 */
[----:B0-----:R-:W2:Y:S04]  /*e180*/  LDL.LU.64 R12, [R1+0x620] ;  /* 0x00062000010c7983 */ /* 0x001ea80000300a00 */
[----:B------:R-:W2:Y:S01]  /*e190*/  LDL.LU.64 R14, [R1+0x628] ;  /* 0x00062800010e7983 */ /* 0x000ea20000300a00 */
[----:B------:R-:W-:-:S02]  /*e1a0*/  IMAD.MOV.U32 R20, RZ, RZ, R29 ;  /* 0x000000ffff147224 */ /* 0x000fc400078e001d */
[----:B------:R-:W-:-:S07]  /*e1b0*/  IMAD.MOV.U32 R21, RZ, RZ, R28 ;  /* 0x000000ffff157224 */ /* 0x000fce00078e001c */
[C---:B------:R-:W-:Y:S01]  /*e1c0*/  HMMA.16816.F32.BF16 R20, R4.reuse, R20, R16 ;  /* 0x000000140414723c */ /* 0x040fe20000041810 */
[----:B--2---:R-:W-:Y:S04]  /*e1d0*/  STL.64 [R1+0x1940], R14 ;  /* 0x0019400e01007387 */ /* 0x004fe80000100a00 */
[----:B------:R0:W-:Y:S04]  /*e1e0*/  STL.64 [R1+0x1938], R12 ;  /* 0x0019380c01007387 */ /* 0x0001e80000100a00 */
[----:B0-----:R-:W2:Y:S04]  /*e1f0*/  LDL.LU.64 R12, [R1+0x630] ;  /* 0x00063000010c7983 */ /* 0x001ea80000300a00 */
[----:B------:R-:W2:Y:S04]  /*e200*/  LDL.LU.64 R14, [R1+0x638] ;  /* 0x00063800010e7983 */ /* 0x000ea80000300a00 */
[----:B--2---:R-:W-:Y:S04]  /*e210*/  STL.64 [R1+0x1958], R14 ;  /* 0x0019580e01007387 */ /* 0x004fe80000100a00 */
[----:B------:R0:W-:Y:S04]  /*e220*/  STL.64 [R1+0x1950], R12 ;  /* 0x0019500c01007387 */ /* 0x0001e80000100a00 */
[----:B0-----:R-:W2:Y:S04]  /*e230*/  LDL.LU.64 R12, [R1+0x650] ;  /* 0x00065000010c7983 */ /* 0x001ea80000300a00 */
[----:B------:R-:W2:Y:S04]  /*e240*/  LDL.LU.64 R14, [R1+0x658] ;  /* 0x00065800010e7983 */ /* 0x000ea80000300a00 */
[----:B------:R-:W2:Y:S04]  /*e250*/  LDL.LU.64 R16, [R1+0x1988] ;  /* 0x0019880001107983 */ /* 0x000ea80000300a00 */
[----:B------:R-:W-:Y:S04]  /*e260*/  STL.64 [R1+0x200], R20 ;  /* 0x0002001401007387 */ /* 0x000fe80000100a00 */
[----:B------:R0:W-:Y:S04]  /*e270*/  STL.64 [R1+0x208], R22 ;  /* 0x0002081601007387 */ /* 0x0001e80000100a00 */
[----:B0-----:R-:W2:Y:S04]  /*e280*/  LDL.LU.64 R22, [R1+0x1980] ;  /* 0x0019800001167983 */ /* 0x001ea80000300a00 */
[----:B------:R-:W3:Y:S02]  /*e290*/  LDL.LU.64 R20, [R1+0x1978] ;  /* 0x0019780001147983 */ /* 0x000ee40000300a00 */
[C---:B---3--:R-:W-:Y:S11]  /*e2a0*/  HMMA.16816.F32.BF16 R24, R4.reuse, R20, R24 ;  /* 0x000000140418723c */ /* 0x048ff60000041818 */
[----:B------:R-:W-:Y:S11]  /*e2b0*/  @!UPT UIADD3 URZ, URZ, URZ, URZ ;  /* 0x0000003f3f3ff290 */ /* 0x000ff6000fffe03f */
[----:B------:R-:W-:Y:S01]  /*e2c0*/  @!UPT UIADD3 URZ, URZ, URZ, URZ ;  /* 0x0000003f3f3ff290 */ /* 0x000fe2000fffe03f */
[----:B------:R0:W-:Y:S04]  /*e2d0*/  STL.64 [R1+0x1f0], R24 ;  /* 0x0001f01801007387 */ /* 0x0001e80000100a00 */
[----:B------:R-:W-:Y:S04]  /*e2e0*/  STL.64 [R1+0x1f8], R26 ;  /* 0x0001f81a01007387 */ /* 0x000fe80000100a00 */
[----:B0-----:R-:W4:Y:S02]  /*e2f0*/  LDL.LU.64 R24, [R1+0x1970] ;  /* 0x0019700001187983 */ /* 0x001f240000300a00 */
[----:B----4-:R-:W-:Y:S02]  /*e300*/  HMMA.16816.F32.BF16 R4, R4, R24, R8 ;  /* 0x000000180404723c */ /* 0x010fe40000041808 */
[----:B------:R-:W2:Y:S04]  /*e310*/  LDL.LU.64 R10, [R1+0x1968] ;  /* 0x00196800010a7983 */ /* 0x000ea80000300a00 */
[----:B------:R-:W2:Y:S11]  /*e320*/  LDL.LU.64 R8, [R1+0x1960] ;  /* 0x0019600001087983 */ /* 0x000eb60000300a00 */
[----:B------:R-:W-:Y:S06]  /*e330*/  @!UPT UIADD3 URZ, URZ, URZ, URZ ;  /* 0x0000003f3f3ff290 */ /* 0x000fec000fffe03f */
[----:B------:R0:W-:Y:S04]  /*e340*/  STL.64 [R1+0x140], R4 ;  /* 0x0001400401007387 */ /* 0x0001e80000100a00 */
[----:B------:R-:W-:Y:S04]  /*e350*/  STL.64 [R1+0x148], R6 ;  /* 0x0001480601007387 */ /* 0x000fe80000100a00 */
[----:B0-----:R-:W3:Y:S01]  /*e360*/  LDL.64 R4, [R1+0x70] ;  /* 0x0000700001047983 */ /* 0x001ee20000100a00 */
[C---:B--2---:R-:W-:Y:S03]  /*e370*/  HMMA.16816.F32.BF16 R16, R8.reuse, R16, R12 ;  /* 0x000000100810723c */ /* 0x044fe6000004180c */
[----:B------:R-:W2:Y:S04]  /*e380*/  LDL.LU.64 R14, [R1+0x1958] ;  /* 0x00195800010e7983 */ /* 0x000ea80000300a00 */
[----:B------:R-:W2:Y:S11]  /*e390*/  LDL.LU.64 R12, [R1+0x1950] ;  /* 0x00195000010c7983 */ /* 0x000eb60000300a00 */
[----:B------:R-:W-:Y:S05]  /*e3a0*/  @!UPT UIADD3 URZ, URZ, URZ, URZ ;  /* 0x0000003f3f3ff290 */ /* 0x000fea000fffe03f */
[----:B------:R0:W-:Y:S04]  /*e3b0*/  STL.64 [R1+0x130], R16 ;  /* 0x0001301001007387 */ /* 0x0001e80000100a00 */
[----:B------:R2:W-:Y:S04]  /*e3c0*/  STL.64 [R1+0x138], R18 ;  /* 0x0001381201007387 */ /* 0x0005e80000100a00 */
[----:B0-----:R-:W2:Y:S02]  /*e3d0*/  LDL.LU.64 R16, [R1+0x1948] ;  /* 0x0019480001107983 */ /* 0x001ea40000300a00 */
[C---:B--2---:R-:W-:Y:S02]  /*e3e0*/  HMMA.16816.F32.BF16 R16, R8.reuse, R16, R12 ;  /* 0x000000100810723c */ /* 0x044fe4000004180c */
[----:B------:R-:W2:Y:S04]  /*e3f0*/  LDL.LU.64 R14, [R1+0x1940] ;  /* 0x00194000010e7983 */ /* 0x000ea80000300a00 */
[----:B------:R-:W2:Y:S11]  /*e400*/  LDL.LU.64 R12, [R1+0x1938] ;  /* 0x00193800010c7983 */ /* 0x000eb60000300a00 */
[----:B------:R-:W-:Y:S06]  /*e410*/  @!UPT UIADD3 URZ, URZ, URZ, URZ ;  /* 0x0000003f3f3ff290 */ /* 0x000fec000fffe03f */
        /* <DEDUP_REMOVED lines=11> */
[----:B------:R-:W2:Y:S11]  /*e4d0*/  LDL.LU.64 R12, [R1+0x1910] ;  /* 0x00191000010c7983 */ /* 0x000eb60000300a00 */
[----:B------:R-:W-:Y:S10]  /*e4e0*/  @!UPT UIADD3 URZ, URZ, URZ, URZ ;  /* 0x0000003f3f3ff290 */ /* 0x000ff4000fffe03f */
[----:B------:R-:W-:Y:S04]  /*e4f0*/  STL.64 [R1+0x100], R16 ;  /* 0x0001001001007387 */ /* 0x000fe80000100a00 */
[----:B------:R0:W-:Y:S04]  /*e500*/  STL.64 [R1+0x108], R18 ;  /* 0x0001081201007387 */ /* 0x0001e80000100a00 */
[----:B0-----:R-:W2:Y:S04]  /*e510*/  LDL.LU.64 R18, [R1+0x1908] ;  /* 0x0019080001127983 */ /* 0x001ea80000300a00 */
[----:B------:R-:W2:Y:S02]  /*e520*/  LDL.LU.64 R16, [R1+0x1900] ;  /* 0x0019000001107983 */ /* 0x000ea40000300a00 */
[----:B--2---:R-:W-:Y:S11]  /*e530*/  HMMA.16816.F32.BF16 R16, R8, R12, R16 ;  /* 0x0000000c0810723c */ /* 0x004ff60000041810 */
[----:B------:R-:W-:Y:S11]  /*e540*/  @!UPT UIADD3 URZ, URZ, URZ, URZ ;  /* 0x0000003f3f3ff290 */ /* 0x000ff6000fffe03f */
[----:B------:R-:W-:Y:S01]  /*e550*/  @!UPT UIADD3 URZ, URZ, URZ, URZ ;  /* 0x0000003f3f3ff290 */ /* 0x000fe2000fffe03f */
[----:B------:R-:W-:Y:S04]  /*e560*/  STL.64 [R1+0x1d0], R16 ;  /* 0x0001d01001007387 */ /* 0x000fe80000100a00 */
[----:B------:R0:W-:Y:S04]  /*e570*/  STL.64 [R1+0x1d8], R18 ;  /* 0x0001d81201007387 */ /* 0x0001e80000100a00 */
[----:B0-----:R-:W3:Y:S04]  /*e580*/  LDL.LU.64 R18, [R1+0x18f8] ;  /* 0x0018f80001127983 */ /* 0x001ee80000300a00 */
[----:B------:R-:W3:Y:S01]  /*e590*/  LDL.LU.64 R16, [R1+0x18f0] ;  /* 0x0018f00001107983 */ /* 0x000ee20000300a00 */
[----:B------:R-:W-:-:S02]  /*e5a0*/  IMAD.MOV.U32 R3, RZ, RZ, R12 ;  /* 0x000000ffff037224 */ /* 0x000fc400078e000c */
[----:B------:R-:W-:Y:S02]  /*e5b0*/  IMAD.MOV.U32 R0, RZ, RZ, R13 ;  /* 0x000000ffff007224 */ /* 0x000fe400078e000d */
[----:B------:R-:W2:Y:S04]  /*e5c0*/  LDL.LU.64 R12, [R1+0x580] ;  /* 0x00058000010c7983 */ /* 0x000ea80000300a00 */
[----:B------:R-:W2:Y:S01]  /*e5d0*/  LDL.LU.64 R14, [R1+0x588] ;  /* 0x00058800010e7983 */ /* 0x000ea20000300a00 */
[----:B---3--:R-:W-:Y:S11]  /*e5e0*/  HMMA.16816.F32.BF16 R16, R8, R4, R16 ;  /* 0x000000040810723c */ /* 0x008ff60000041810 */
[----:B------:R-:W-:Y:S11]  /*e5f0*/  @!UPT UIADD3 URZ, URZ, URZ, URZ ;  /* 0x0000003f3f3ff290 */ /* 0x000ff6000fffe03f */
[----:B------:R-:W-:Y:S01]  /*e600*/  @!UPT UIADD3 URZ, URZ, URZ, URZ ;  /* 0x0000003f3f3ff290 */ /* 0x000fe2000fffe03f */
[----:B------:R-:W-:Y:S04]  /*e610*/  STL [R1+0x270], R16 ;  /* 0x0002701001007387 */ /* 0x000fe80000100800 */
[----:B------:R0:W-:Y:S02]  /*e620*/  STL.64 [R1+0x1888], R4 ;  /* 0x0018880401007387 */ /* 0x0001e40000100a00 */
[----:B0-----:R-:W-:Y:S02]  /*e630*/  IMAD.MOV.U32 R4, RZ, RZ, R3 ;  /* 0x000000ffff047224 */ /* 0x001fe400078e0003 */
[----:B------:R-:W-:-:S05]  /*e640*/  IMAD.MOV.U32 R5, RZ, RZ, R0 ;  /* 0x000000ffff057224 */ /* 0x000fca00078e0000 */
[----:B------:R0:W-:Y:S04]  /*e650*/  STL.64 [R1+0x18a0], R4 ;  /* 0x0018a00401007387 */ /* 0x0001e80000100a00 */
[----:B0-----:R-:W3:Y:S04]  /*e660*/  LDL.64 R4, [R1+0x90] ;  /* 0x0000900001047983 */ /* 0x001ee80000100a00 */
[----:B---3--:R0:W-:Y:S04]  /*e670*/  STL.64 [R1+0x18a8], R4 ;  /* 0x0018a80401007387 */ /* 0x0081e80000100a00 */
[----:B0-----:R-:W3:Y:S01]  /*e680*/  LDL.64 R4, [R1+0xa0] ;  /* 0x0000a00001047983 */ /* 0x001ee20000100a00 */
[----:B------:R-:W-:-:S02]  /*e690*/  IMAD.MOV.U32 R29, RZ, RZ, R17 ;  /* 0x000000ffff1d7224 */ /* 0x000fc400078e0011 */
[----:B------:R-:W-:Y:S02]  /*e6a0*/  IMAD.MOV.U32 R28, RZ, RZ, R18 ;  /* 0x000000ffff1c7224 */ /* 0x000fe400078e0012 */
[----:B------:R-:W-:Y:S02]  /*e6b0*/  IMAD.MOV.U32 R2, RZ, RZ, R19 ;  /* 0x000000ffff027224 */ /* 0x000fe400078e0013 */
[C---:B--2---:R-:W-:Y:S01]  /*e6c0*/  HMMA.16816.F32.BF16 R16, R8.reuse, R20, R12 ;  /* 0x000000140810723c */ /* 0x044fe2000004180c */
[----:B---3--:R0:W-:Y:S04]  /*e6d0*/  STL.64 [R1+0x18c0], R4 ;  /* 0x0018c00401007387 */ /* 0x0081e80000100a00 */
[----:B0-----:R-:W2:Y:S04]  /*e6e0*/  LDL.64 R4, [R1+0xb0] ;  /* 0x0000b00001047983 */ /* 0x001ea80000100a00 */
[----:B--2---:R0:W-:Y:S04]  /*e6f0*/  STL.64 [R1+0x18d8], R4 ;  /* 0x0018d80401007387 */ /* 0x0041e80000100a00 */
[----:B0-----:R-:W2:Y:S04]  /*e700*/  LDL.64 R4, [R1+0xc0] ;  /* 0x0000c00001047983 */ /* 0x001ea80000100a00 */
[----:B------:R-:W-:Y:S04]  /*e710*/  STL [R1+0x1668], R29 ;  /* 0x0016681d01007387 */ /* 0x000fe80000100800 */
[----:B------:R-:W3:Y:S04]  /*e720*/  LDL.LU.64 R12, [R1+0x570] ;  /* 0x00057000010c7983 */ /* 0x000ee80000300a00 */
[----:B------:R-:W3:Y:S04]  /*e730*/  LDL.LU.64 R14, [R1+0x578] ;  /* 0x00057800010e7983 */ /* 0x000ee80000300a00 */
[----:B------:R0:W-:Y:S04]  /*e740*/  STL.64 [R1+0x380], R16 ;  /* 0x0003801001007387 */ /* 0x0001e80000100a00 */
[----:B------:R1:W-:Y:S04]  /*e750*/  STL.64 [R1+0x388], R18 ;  /* 0x0003881201007387 */ /* 0x0003e80000100a00 */
[----:B0-----:R-:W4:Y:S04]  /*e760*/  LDL.LU.64 R16, [R1+0x5d0] ;  /* 0x0005d00001107983 */ /* 0x001f280000300a00 */
[----:B-1----:R-:W2:Y:S04]  /*e770*/  LDL.LU.64 R18, [R1+0x5d8] ;  /* 0x0005d80001127983 */ /* 0x002ea80000300a00 */
[----:B--2---:R-:W-:Y:S04]  /*e780*/  STL.64 [R1+0x18b8], R18 ;  /* 0x0018b81201007387 */ /* 0x004fe80000100a00 */
[----:B----4-:R0:W-:Y:S04]  /*e790*/  STL.64 [R1+0x18b0], R16 ;  /* 0x0018b01001007387 */ /* 0x0101e80000100a00 */
[----:B0-----:R-:W2:Y:S04]  /*e7a0*/  LDL.LU.64 R16, [R1+0x5e0] ;  /* 0x0005e00001107983 */ /* 0x001ea80000300a00 */
[----:B------:R-:W4:Y:S01]  /*e7b0*/  LDL.LU.64 R18, [R1+0x5e8] ;  /* 0x0005e80001127983 */ /* 0x000f220000300a00 */
[----:B---3--:R-:W-:Y:S03]  /*e7c0*/  HMMA.16816.F32.BF16 R8, R8, R24, R12 ;  /* 0x000000180808723c */ /* 0x008fe6000004180c */
[----:B----4-:R-:W-:Y:S04]  /*e7d0*/  STL.64 [R1+0x18d0], R18 ;  /* 0x0018d01201007387 */ /* 0x010fe80000100a00 */
[----:B--2---:R0:W-:Y:S04]  /*e7e0*/  STL.64 [R1+0x18c8], R16 ;  /* 0x0018c81001007387 */ /* 0x0041e80000100a00 */
[----:B0-----:R-:W2:Y:S04]  /*e7f0*/  LDL.LU.64 R16, [R1+0x5f0] ;  /* 0x0005f00001107983 */ /* 0x001ea80000300a00 */
[----:B------:R-:W2:Y:S04]  /*e800*/  LDL.LU.64 R18, [R1+0x5f8] ;  /* 0x0005f80001127983 */ /* 0x000ea80000300a00 */
[----:B------:R-:W-:Y:S04]  /*e810*/  STL.64 [R1+0x1880], R22 ;  /* 0x0018801601007387 */ /* 0x000fe80000100a00 */
[----:B------:R0:W-:Y:S04]  /*e820*/  STL.64 [R1+0x1878], R20 ;  /* 0x0018781401007387 */ /* 0x0001e80000100a00 */
[----:B0-----:R-:W3:Y:S04]  /*e830*/  LDL.LU.64 R20, [R1+0x550] ;  /* 0x0005500001147983 */ /* 0x001ee80000300a00 */
[----:B------:R-:W4:Y:S04]  /*e840*/  LDL.LU.64 R22, [R1+0x558] ;  /* 0x0005580001167983 */ /* 0x000f280000300a00 */
[----:B----4-:R-:W-:Y:S04]  /*e850*/  STL.64 [R1+0x1898], R22 ;  /* 0x0018981601007387 */ /* 0x010fe80000100a00 */
[----:B---3--:R0:W-:Y:S04]  /*e860*/  STL.64 [R1+0x1890], R20 ;  /* 0x0018901401007387 */ /* 0x0081e80000100a00 */
[----:B0-----:R-:W3:Y:S04]  /*e870*/  LDL.LU.64 R20, [R1+0x560] ;  /* 0x0005600001147983 */ /* 0x001ee80000300a00 */
[----:B------:R-:W3:Y:S04]  /*e880*/  LDL.LU.64 R22, [R1+0x568] ;  /* 0x0005680001167983 */ /* 0x000ee80000300a00 */
[----:B------:R-:W4:Y:S04]  /*e890*/  LDL.LU.64 R14, [R1+0x18e8] ;  /* 0x0018e800010e7983 */ /* 0x000f280000300a00 */
[----:B------:R-:W4:Y:S04]  /*e8a0*/  LDL.LU.64 R12, [R1+0x18e0] ;  /* 0x0018e000010c7983 */ /* 0x000f280000300a00 */
[----:B------:R0:W-:Y:S04]  /*e8b0*/  STL.64 [R1+0x370], R8 ;  /* 0x0003700801007387 */ /* 0x0001e80000100a00 */
[----:B------:R1:W-:Y:S04]  /*e8c0*/  STL.64 [R1+0x378], R10 ;  /* 0x0003780a01007387 */ /* 0x0003e80000100a00 */
[----:B0-----:R-:W4:Y:S04]  /*e8d0*/  LDL.LU.64 R8, [R1+0x600] ;  /* 0x0006000001087983 */ /* 0x001f280000300a00 */
[----:B-1----:R-:W4:Y:S02]  /*e8e0*/  LDL.LU.64 R10, [R1+0x608] ;  /* 0x00060800010a7983 */ /* 0x002f240000300a00 */
[C---:B----4-:R-:W-:Y:S11]  /*e8f0*/  HMMA.16816.F32.BF16 R8, R12.reuse, R4, R8 ;  /* 0x000000040c08723c */ /* 0x050ff60000041808 */
[----:B------:R-:W-:Y:S11]  /*e900*/  @!UPT UIADD3 URZ, URZ, URZ, URZ ;  /* 0x0000003f3f3ff290 */ /* 0x000ff6000fffe03f */
[----:B------:R-:W-:Y:S01]  /*e910*/  @!UPT UIADD3 URZ, URZ, URZ, URZ ;  /* 0x0000003f3f3ff290 */ /* 0x000fe2000fffe03f */
[----:B------:R0:W-:Y:S04]  /*e920*/  STL.64 [R1+0x400], R8 ;  /* 0x0004000801007387 */ /* 0x0001e80000100a00 */
[----:B------:R1:W-:Y:S01]  /*e930*/  STL.64 [R1+0x408], R10 ;  /* 0x0004080a01007387 */ /* 0x0003e20000100a00 */
[----:B0-----:R-:W-:Y:S02]  /*e940*/  IMAD.MOV.U32 R9, RZ, RZ, R5 ;  /* 0x000000ffff097224 */ /* 0x001fe400078e0005 */
[----:B-1----:R-:W-:Y:S02]  /*e950*/  IMAD.MOV.U32 R10, RZ, RZ, R4 ;  /* 0x000000ffff0a7224 */ /* 0x002fe400078e0004 */
[----:B------:R-:W2:Y:S02]  /*e960*/  LDL.LU.64 R4, [R1+0x18d8] ;  /* 0x0018d80001047983 */ /* 0x000ea40000300a00 */
[----:B--2---:R-:W-:Y:S01]  /*e970*/  HMMA.16816.F32.BF16 R16, R12, R4, R16 ;  /* 0x000000040c10723c */ /* 0x004fe20000041810 */
[----:B------:R-:W-:-:S02]  /*e980*/  IMAD.MOV.U32 R26, RZ, RZ, R4 ;  /* 0x000000ffff1a7224 */ /* 0x000fc400078e0004 */
[----:B------:R-:W-:Y:S11]  /*e990*/  IMAD.MOV.U32 R11, RZ, RZ, R5 ;  /* 0x000000ffff0b7224 */ /* 0x000ff600078e0005 */
[----:B------:R-:W-:Y:S09]  /*e9a0*/  @!UPT UIADD3 URZ, URZ, URZ, URZ ;  /* 0x0000003f3f3ff290 */ /* 0x000ff2000fffe03f */
[----:B------:R-:W-:Y:S04]  /*e9b0*/  STL.64 [R1+0x3f0], R16 ;  /* 0x0003f01001007387 */ /* 0x000fe80000100a00 */
[----:B------:R0:W-:Y:S04]  /*e9c0*/  STL.64 [R1+0x3f8], R18 ;  /* 0x0003f81201007387 */ /* 0x0001e80000100a00 */
[----:B0-----:R-:W2:Y:S04]  /*e9d0*/  LDL.LU.64 R18, [R1+0x18d0] ;  /* 0x0018d00001127983 */ /* 0x001ea80000300a00 */
[----:B------:R-:W2:Y:S04]  /*e9e0*/  LDL.LU.64 R16, [R1+0x18c8] ;  /* 0x0018c80001107983 */ /* 0x000ea80000300a00 */
        /* <DEDUP_REMOVED lines=10> */
[C---:B--2---:R-:W-:Y:S11]  /*ea90*/  HMMA.16816.F32.BF16 R16, R12.reuse, R4, R16 ;  /* 0x000000040c10723c */ /* 0x044ff60000041810 */
[----:B------:R-:W-:Y:S11]  /*eaa0*/  @!UPT UIADD3 URZ, URZ, URZ, URZ ;  /* 0x0000003f3f3ff290 */ /* 0x000ff6000fffe03f */
[----:B------:R-:W-:Y:S01]  /*eab0*/  @!UPT UIADD3 URZ, URZ, URZ, URZ ;  /* 0x0000003f3f3ff290 */ /* 0x000fe2000fffe03f */
[----:B------:R0:W-:Y:S04]  /*eac0*/  STL.64 [R1+0x3d0], R16 ;  /* 0x0003d01001007387 */ /* 0x0001e80000100a00 */
[----:B------:R-:W-:Y:S01]  /*ead0*/  STL.64 [R1+0x3d8], R18 ;  /* 0x0003d81201007387 */ /* 0x000fe20000100a00 */
[----:B0-----:R-:W-:Y:S02]  /*eae0*/  IMAD.MOV.U32 R17, RZ, RZ, R4 ;  /* 0x000000ffff117224 */ /* 0x001fe400078e0004 */
[----:B------:R-:W-:Y:S02]  /*eaf0*/  IMAD.MOV.U32 R16, RZ, RZ, R5 ;  /* 0x000000ffff107224 */ /* 0x000fe400078e0005 */
[----:B------:R-:W3:Y:S04]  /*eb00*/  LDL.LU.64 R4, [R1+0x18a0] ;  /* 0x0018a00001047983 */ /* 0x000ee80000300a00 */
[----:B------:R-:W2:Y:S01]  /*eb10*/  LDL R0, [R1+0x398] ;  /* 0x0003980001007983 */ /* 0x000ea20000100800 */
[C---:B---3--:R-:W-:Y:S03]  /*eb20*/  HMMA.16816.F32.BF16 R4, R12.reuse, R4, R20 ;  /* 0x000000040c04723c */ /* 0x048fe60000041814 */
[----:B------:R-:W3:Y:S04]  /*eb30*/  LDL.LU.64 R22, [R1+0x1898] ;  /* 0x0018980001167983 */ /* 0x000ee80000300a00 */
[----:B------:R-:W3:Y:S11]  /*eb40*/  LDL.LU.64 R20, [R1+0x1890] ;  /* 0x0018900001147983 */ /* 0x000ef60000300a00 */
[----:B------:R-:W-:Y:S05]  /*eb50*/  @!UPT UIADD3 URZ, URZ, URZ, URZ ;  /* 0x0000003f3f3ff290 */ /* 0x000fea000fffe03f */
[----:B------:R0:W-:Y:S04]  /*eb60*/  STL.64 [R1+0x3c0], R4 ;  /* 0x0003c00401007387 */ /* 0x0001e80000100a00 */
[----:B------:R-:W-:Y:S04]  /*eb70*/  STL.64 [R1+0x3c8], R6 ;  /* 0x0003c80601007387 */ /* 0x000fe80000100a00 */
[----:B0-----:R-:W3:Y:S02]  /*eb80*/  LDL.LU.64 R4, [R1+0x1888] ;  /* 0x0018880001047983 */ /* 0x001ee40000300a00 */
[----:B---3--:R-:W-:Y:S01]  /*eb90*/  HMMA.16816.F32.BF16 R20, R12, R4, R20 ;  /* 0x000000040c14723c */ /* 0x008fe20000041814 */
[----:B------:R-:W-:-:S02]  /*eba0*/  IMAD.MOV.U32 R8, RZ, RZ, R4 ;  /* 0x000000ffff087224 */ /* 0x000fc400078e0004 */
[----:B------:R-:W-:Y:S11]  /*ebb0*/  IMAD.MOV.U32 R3, RZ, RZ, R5 ;  /* 0x000000ffff037224 */ /* 0x000ff600078e0005 */
[----:B------:R-:W-:Y:S09]  /*ebc0*/  @!UPT UIADD3 URZ, URZ, URZ, URZ ;  /* 0x0000003f3f3ff290 */ /* 0x000ff2000fffe03f */
[----:B------:R-:W-:Y:S04]  /*ebd0*/  STL.64 [R1+0x3b0], R20 ;  /* 0x0003b01401007387 */ /* 0x000fe80000100a00 */
[----:B------:R0:W-:Y:S04]  /*ebe0*/  STL.64 [R1+0x3b8], R22 ;  /* 0x0003b81601007387 */ /* 0x0001e80000100a00 */
[----:B0-----:R-:W3:Y:S04]  /*ebf0*/  LDL.LU.64 R22, [R1+0x1880] ;  /* 0x0018800001167983 */ /* 0x001ee80000300a00 */
[----:B------:R-:W4:Y:S04]  /*ec00*/  LDL.LU.64 R20, [R1+0x1878] ;  /* 0x0018780001147983 */ /* 0x000f280000300a00 */
[----:B------:R-:W2:Y:S04]  /*ec10*/  LDL.LU.64 R4, [R1+0x2a0] ;  /* 0x0002a00001047983 */ /* 0x000ea80000300a00 */
[----:B------:R-:W2:Y:S04]  /*ec20*/  LDL.LU.64 R6, [R1+0x2a8] ;  /* 0x0002a80001067983 */ /* 0x000ea80000300a00 */
[----:B--2---:R-:W-:Y:S04]  /*ec30*/  STL.64 [R1+0x17e0], R6 ;  /* 0x0017e00601007387 */ /* 0x004fe80000100a00 */
[----:B------:R0:W-:Y:S04]  /*ec40*/  STL.64 [R1+0x17d8], R4 ;  /* 0x0017d80401007387 */ /* 0x0001e80000100a00 */
[----:B0-----:R-:W2:Y:S04]  /*ec50*/  LDL.LU.64 R4, [R1+0x540] ;  /* 0x0005400001047983 */ /* 0x001ea80000300a00 */
[----:B------:R-:W2:Y:S04]  /*ec60*/  LDL.LU.64 R6, [R1+0x548] ;  /* 0x0005480001067983 */ /* 0x000ea80000300a00 */
[----:B---3--:R-:W-:Y:S04]  /*ec70*/  STL.64 [R1+0x17f0], R22 ;  /* 0x0017f01601007387 */ /* 0x008fe80000100a00 */
[----:B----4-:R0:W-:Y:S01]  /*ec80*/  STL.64 [R1+0x17e8], R20 ;  /* 0x0017e81401007387 */ /* 0x0101e20000100a00 */
[----:B--2---:R-:W-:Y:S11]  /*ec90*/  HMMA.16816.F32.BF16 R4, R12, R20, R4 ;  /* 0x000000140c04723c */ /* 0x004ff60000041804 */
[----:B------:R-:W-:Y:S11]  /*eca0*/  @!UPT UIADD3 URZ, URZ, URZ, URZ ;  /* 0x0000003f3f3ff290 */ /* 0x000ff6000fffe03f */
[----:B------:R-:W-:Y:S01]  /*ecb0*/  @!UPT UIADD3 URZ, URZ, URZ, URZ ;  /* 0x0000003f3f3ff290 */ /* 0x000fe2000fffe03f */
[----:B------:R-:W-:Y:S04]  /*ecc0*/  STL.64 [R1+0x3a0], R4 ;  /* 0x0003a00401007387 */ /* 0x000fe80000100a00 */
[----:B------:R-:W-:Y:S04]  /*ecd0*/  STL.64 [R1+0x3a8], R6 ;  /* 0x0003a80601007387 */ /* 0x000fe80000100a00 */
[----:B0-----:R-:W2:Y:S04]  /*ece0*/  LDL.64 R20, [R1+0x80] ;  /* 0x0000800001147983 */ /* 0x001ea80000100a00 */
[----:B--2---:R0:W-:Y:S02]  /*ecf0*/  STL.64 [R1+0x1808], R20 ;  /* 0x0018081401007387 */ /* 0x0041e40000100a00 */
[----:B0-----:R-:W-:-:S02]  /*ed00*/  IMAD.MOV.U32 R20, RZ, RZ, R17 ;  /* 0x000000ffff147224 */ /* 0x001fc400078e0011 */
[----:B------:R-:W-:Y:S02]  /*ed10*/  IMAD.MOV.U32 R21, RZ, RZ, R16 ;  /* 0x000000ffff157224 */ /* 0x000fe400078e0010 */
[----:B------:R-:W2:Y:S04]  /*ed20*/  LDL.LU.64 R16, [R1+0x520] ;  /* 0x0005200001107983 */ /* 0x000ea80000300a00 */
[----:B------:R-:W2:Y:S04]  /*ed30*/  LDL.LU.64 R18, [R1+0x528] ;  /* 0x0005280001127983 */ /* 0x000ea80000300a00 */
[----:B------:R0:W-:Y:S02]  /*ed40*/  STL.64 [R1+0x1820], R20 ;  /* 0x0018201401007387 */ /* 0x0001e40000100a00 */
[----:B0-----:R-:W-:-:S02]  /*ed50*/  IMAD.MOV.U32 R20, RZ, RZ, R29 ;  /* 0x000000ffff147224 */ /* 0x001fc400078e001d */
[----:B------:R-:W-:-:S05]  /*ed60*/  IMAD.MOV.U32 R21, RZ, RZ, R27 ;  /* 0x000000ffff157224 */ /* 0x000fca00078e001b */
[----:B------:R0:W-:Y:S02]  /*ed70*/  STL.64 [R1+0x1838], R20 ;  /* 0x0018381401007387 */ /* 0x0001e40000100a00 */
[----:B0-----:R-:W-:Y:S02]  /*ed80*/  IMAD.MOV.U32 R20, RZ, RZ, R26 ;  /* 0x000000ffff147224 */ /* 0x001fe400078e001a */
[----:B------:R-:W-:-:S05]  /*ed90*/  IMAD.MOV.U32 R21, RZ, RZ, R11 ;  /* 0x000000ffff157224 */ /* 0x000fca00078e000b */
[----:B------:R-:W-:Y:S04]  /*eda0*/  STL.64 [R1+0x1850], R20 ;  /* 0x0018501401007387 */ /* 0x000fe80000100a00 */
[----:B------:R-:W3:Y:S04]  /*edb0*/  LDL.LU.64 R4, [R1+0x2b0] ;  /* 0x0002b00001047983 */ /* 0x000ee80000300a00 */
[----:B------:R-:W4:Y:S04]  /*edc0*/  LDL.LU.64 R6, [R1+0x2b8] ;  /* 0x0002b80001067983 */ /* 0x000f280000300a00 */
[----:B----4-:R-:W-:Y:S04]  /*edd0*/  STL.64 [R1+0x1800], R6 ;  /* 0x0018000601007387 */ /* 0x010fe80000100a00 */
[----:B---3--:R0:W-:Y:S04]  /*ede0*/  STL.64 [R1+0x17f8], R4 ;  /* 0x0017f80401007387 */ /* 0x0081e80000100a00 */
[----:B0-----:R-:W3:Y:S04]  /*edf0*/  LDL.LU.64 R4, [R1+0x4e0] ;  /* 0x0004e00001047983 */ /* 0x001ee80000300a00 */
        /* <DEDUP_REMOVED lines=12> */
[----:B------:R-:W4:Y:S01]  /*eec0*/  LDL.LU.64 R6, [R1+0x518] ;  /* 0x0005180001067983 */ /* 0x000f220000300a00 */
[----:B--2---:R-:W-:Y:S01]  /*eed0*/  HMMA.16816.F32.BF16 R12, R12, R24, R16 ;  /* 0x000000180c0c723c */ /* 0x004fe20000041810 */
[----:B------:R-:W-:-:S02]  /*eee0*/  IMAD.MOV.U32 R20, RZ, RZ, R10 ;  /* 0x000000ffff147224 */ /* 0x000fc400078e000a */
[----:B----4-:R-:W-:Y:S04]  /*eef0*/  STL.64 [R1+0x1860], R6 ;  /* 0x0018600601007387 */ /* 0x010fe80000100a00 */
[----:B---3--:R0:W-:Y:S04]  /*ef00*/  STL.64 [R1+0x1858], R4 ;  /* 0x0018580401007387 */ /* 0x0081e80000100a00 */
[----:B0-----:R-:W2:Y:S04]  /*ef10*/  LDL.LU.64 R4, [R1+0x530] ;  /* 0x0005300001047983 */ /* 0x001ea80000300a00 */
[----:B------:R-:W2:Y:S04]  /*ef20*/  LDL.LU.64 R6, [R1+0x538] ;  /* 0x0005380001067983 */ /* 0x000ea80000300a00 */
[----:B------:R-:W2:Y:S04]  /*ef30*/  LDL.LU.64 R18, [R1+0x1870] ;  /* 0x0018700001127983 */ /* 0x000ea80000300a00 */
[----:B------:R-:W2:Y:S01]  /*ef40*/  LDL.LU.64 R16, [R1+0x1868] ;  /* 0x0018680001107983 */ /* 0x000ea20000300a00 */
[----:B------:R-:W-:-:S03]  /*ef50*/  IMAD.MOV.U32 R21, RZ, RZ, R9 ;  /* 0x000000ffff157224 */ /* 0x000fc600078e0009 */
[----:B------:R0:W-:Y:S04]  /*ef60*/  STL.64 [R1+0x360], R12 ;  /* 0x0003600c01007387 */ /* 0x0001e80000100a00 */
[----:B------:R-:W-:Y:S01]  /*ef70*/  STL.64 [R1+0x368], R14 ;  /* 0x0003680e01007387 */ /* 0x000fe20000100a00 */
[----:B0-----:R-:W-:-:S03]  /*ef80*/  IMAD.MOV.U32 R12, RZ, RZ, R8 ;  /* 0x000000ffff0c7224 */ /* 0x001fc600078e0008 */
[----:B------:R-:W3:Y:S04]  /*ef90*/  LDL.LU.64 R8, [R1+0x260] ;  /* 0x0002600001087983 */ /* 0x000ee80000300a00 */
[----:B------:R-:W3:Y:S01]  /*efa0*/  LDL.LU.64 R10, [R1+0x268] ;  /* 0x00026800010a7983 */ /* 0x000ee20000300a00 */
[C---:B--2---:R-:W-:Y:S03]  /*efb0*/  HMMA.16816.F32.BF16 R20, R16.reuse, R20, R4 ;  /* 0x000000141014723c */ /* 0x044fe60000041804 */
[----:B------:R-:W2:Y:S04]  /*efc0*/  LDL.LU.64 R6, [R1+0x1860] ;  /* 0x0018600001067983 */ /* 0x000ea80000300a00 */
[----:B------:R-:W2:Y:S11]  /*efd0*/  LDL.LU.64 R4, [R1+0x1858] ;  /* 0x0018580001047983 */ /* 0x000eb60000300a00 */
[----:B------:R-:W-:Y:S05]  /*efe0*/  @!UPT UIADD3 URZ, URZ, URZ, URZ ;  /* 0x0000003f3f3ff290 */ /* 0x000fea000fffe03f */
[----:B------:R0:W-:Y:S04]  /*eff0*/  STL.64 [R1+0x350], R20 ;  /* 0x0003501401007387 */ /* 0x0001e80000100a00 */
[----:B------:R2:W-:Y:S04]  /*f000*/  STL.64 [R1+0x358], R22 ;  /* 0x0003581601007387 */ /* 0x0005e80000100a00 */
[----:B0-----:R-:W2:Y:S02]  /*f010*/  LDL.LU.64 R20, [R1+0x1850] ;  /* 0x0018500001147983 */ /* 0x001ea40000300a00 */
[----:B--2---:R-:W-:Y:S02]  /*f020*/  HMMA.16816.F32.BF16 R20, R16, R20, R4 ;  /* 0x000000141014723c */ /* 0x004fe40000041804 */
[----:B------:R-:W2:Y:S04]  /*f030*/  LDL.LU.64 R6, [R1+0x1848] ;  /* 0x0018480001067983 */ /* 0x000ea80000300a00 */
[----:B------:R-:W2:Y:S11]  /*f040*/  LDL.LU.64 R4, [R1+0x1840] ;  /* 0x0018400001047983 */ /* 0x000eb60000300a00 */
[----:B------:R-:W-:Y:S06]  /*f050*/  @!UPT UIADD3 URZ, URZ, URZ, URZ ;  /* 0x0000003f3f3ff290 */ /* 0x000fec000fffe03f */
[----:B------:R0:W-:Y:S04]  /*f060*/  STL.64 [R1+0x340], R20 ;  /* 0x0003401401007387 */ /* 0x0001e80000100a00 */
[----:B------:R2:W-:Y:S04]  /*f070*/  STL [R1+0x348], R22 ;  /* 0x0003481601007387 */ /* 0x0005e80000100800 */
[----:B0-----:R-:W2:Y:S01]  /*f080*/  LDL.LU.64 R20, [R1+0x1838] ;  /* 0x0018380001147983 */ /* 0x001ea20000300a00 */
[----:B------:R-:W-:Y:S02]  /*f090*/  IMAD.MOV.U32 R13, RZ, RZ, R3 ;  /* 0x000000ffff0d7224 */ /* 0x000fe400078e0003 */
[----:B------:R-:W-:-:S05]  /*f0a0*/  IMAD.MOV.U32 R3, RZ, RZ, R23 ;  /* 0x000000ffff037224 */ /* 0x000fca00078e0017 */
[----:B------:R-:W-:Y:S01]  /*f0b0*/  STL [R1+0x1460], R3 ;  /* 0x0014600301007387 */ /* 0x000fe20000100800 */
        /* <DEDUP_REMOVED lines=12> */
[----:B------:R-:W-:Y:S04]  /*f180*/  STL [R1+0x328], R22 ;  /* 0x0003281601007387 */ /* 0x000fe80000100800 */
[----:B0-----:R-:W2:Y:S01]  /*f190*/  LDL.LU.64 R20, [R1+0x1808] ;  /* 0x0018080001147983 */ /* 0x001ea20000300a00 */
[----:B------:R-:W-:-:S05]  /*f1a0*/  IMAD.MOV.U32 R3, RZ, RZ, R23 ;  /* 0x000000ffff037224 */ /* 0x000fca00078e0017 */
[----:B------:R-:W-:Y:S01]  /*f1b0*/  STL [R1+0x14d8], R3 ;  /* 0x0014d80301007387 */ /* 0x000fe20000100800 */
[----:B--2---:R-:W-:Y:S11]  /*f1c0*/  HMMA.16816.F32.BF16 R4, R16, R20, R4 ;  /* 0x000000141004723c */ /* 0x004ff60000041804 */
[----:B------:R-:W-:Y:S11]  /*f1d0*/  @!UPT UIADD3 URZ, URZ, URZ, URZ ;  /* 0x0000003f3f3ff290 */ /* 0x000ff6000fffe03f */
[----:B------:R-:W-:Y:S01]  /*f1e0*/  @!UPT UIADD3 URZ, URZ, URZ, URZ ;  /* 0x0000003f3f3ff290 */ /* 0x000fe2000fffe03f */
[----:B------:R-:W-:Y:S04]  /*f1f0*/  STL.64 [R1+0x310], R4 ;  /* 0x0003100401007387 */ /* 0x000fe80000100a00 */
[----:B------:R0:W-:Y:S04]  /*f200*/  STL.64 [R1+0x318], R6 ;  /* 0x0003180601007387 */ /* 0x0001e80000100a00 */
[----:B0-----:R-:W2:Y:S04]  /*f210*/  LDL.LU.64 R6, [R1+0x1800] ;  /* 0x0018000001067983 */ /* 0x001ea80000300a00 */
[----:B------:R-:W2:Y:S01]  /*f220*/  LDL.LU.64 R4, [R1+0x17f8] ;  /* 0x0017f80001047983 */ /* 0x000ea20000300a00 */
[----:B------:R-:W-:-:S02]  /*f230*/  IMAD.MOV.U32 R29, RZ, RZ, R20 ;  /* 0x000000ffff1d7224 */ /* 0x000fc400078e0014 */
[----:B------:R-:W-:Y:S01]  /*f240*/  IMAD.MOV.U32 R3, RZ, RZ, R21 ;  /* 0x000000ffff037224 */ /* 0x000fe200078e0015 */
[----:B------:R-:W4:Y:S04]  /*f250*/  LDL.LU.64 R22, [R1+0x17f0] ;  /* 0x0017f00001167983 */ /* 0x000f280000300a00 */
[----:B------:R-:W3:Y:S01]  /*f260*/  LDL.LU.64 R20, [R1+0x17e8] ;  /* 0x0017e80001147983 */ /* 0x000ee20000300a00 */
[C---:B--2---:R-:W-:Y:S03]  /*f270*/  HMMA.16816.F32.BF16 R12, R16.reuse, R12, R4 ;  /* 0x0000000c100c723c */ /* 0x044fe60000041804 */
[----:B------:R-:W2:Y:S04]  /*f280*/  LDL.LU.64 R6, [R1+0x17e0] ;  /* 0x0017e00001067983 */ /* 0x000ea80000300a00 */
[----:B------:R-:W2:Y:S01]  /*f290*/  LDL.LU.64 R4, [R1+0x17d8] ;  /* 0x0017d80001047983 */ /* 0x000ea20000300a00 */
[C---:B---3--:R-:W-:Y:S03]  /*f2a0*/  HMMA.16816.F32.BF16 R8, R16.reuse, R24, R8 ;  /* 0x000000181008723c */ /* 0x048fe60000041808 */
[----:B----4-:R-:W-:Y:S11]  /*f2b0*/  STL.64 [R1+0x1790], R22 ;  /* 0x0017901601007387 */ /* 0x010ff60000100a00 */
[----:B------:R-:W-:Y:S01]  /*f2c0*/  @!UPT UIADD3 URZ, URZ, URZ, URZ ;  /* 0x0000003f3f3ff290 */ /* 0x000fe2000fffe03f */
[----:B------:R-:W-:Y:S04]  /*f2d0*/  STL.64 [R1+0x300], R12 ;  /* 0x0003000c01007387 */ /* 0x000fe80000100a00 */
[----:B------:R-:W-:Y:S04]  /*f2e0*/  STL.64 [R1+0x308], R14 ;  /* 0x0003080e01007387 */ /* 0x000fe80000100a00 */
[----:B------:R-:W-:Y:S04]  /*f2f0*/  STL.64 [R1+0x1788], R20 ;  /* 0x0017881401007387 */ /* 0x000fe80000100a00 */
[----:B------:R-:W0:Y:S01]  /*f300*/  LDSM.16.MT88.4 R12, [R0+0x80] ;  /* 0x00008000000c783b */ /* 0x000e220000004200 */
[----:B--2---:R-:W-:Y:S11]  /*f310*/  HMMA.16816.F32.BF16 R4, R16, R20, R4 ;  /* 0x000000141004723c */ /* 0x004ff60000041804 */
[----:B------:R-:W-:Y:S11]  /*f320*/  @!UPT UIADD3 URZ, URZ, URZ, URZ ;  /* 0x0000003f3f3ff290 */ /* 0x000ff6000fffe03f */
[----:B------:R-:W-:Y:S01]  /*f330*/  @!UPT UIADD3 URZ, URZ, URZ, URZ ;  /* 0x0000003f3f3ff290 */ /* 0x000fe2000fffe03f */
[----:B------:R-:W-:Y:S04]  /*f340*/  STL.64 [R1+0x2f0], R4 ;  /* 0x0002f00401007387 */ /* 0x000fe80000100a00 */
[----:B------:R-:W-:Y:S04]  /*f350*/  STL.64 [R1+0x2f8], R6 ;  /* 0x0002f80601007387 */ /* 0x000fe80000100a00 */
[----:B------:R1:W-:Y:S04]  /*f360*/  STL.64 [R1+0x17d0], R24 ;  /* 0x0017d01801007387 */ /* 0x0003e80000100a00 */
[----:B------:R-:W-:Y:S04]  /*f370*/  LDSM.16.MT88.4 R4, [R0] ;  /* 0x000000000004783b */ /* 0x000fe80000004200 */
[----:B-1----:R-:W2:Y:S04]  /*f380*/  LDL.LU.64 R24, [R1+0x680] ;  /* 0x0006800001187983 */ /* 0x002ea80000300a00 */
[----:B------:R-:W-:Y:S04]  /*f390*/  STL.64 [R1+0x260], R8 ;  /* 0x0002600801007387 */ /* 0x000fe80000100a00 */
[----:B------:R-:W-:Y:S04]  /*f3a0*/  STL.64 [R1+0x268], R10 ;  /* 0x0002680a01007387 */ /* 0x000fe80000100a00 */
[----:B------:R-:W2:Y:S04]  /*f3b0*/  LDL.LU.64 R26, [R1+0x688] ;  /* 0x00068800011a7983 */ /* 0x000ea80000300a00 */
[----:B------:R-:W3:Y:S04]  /*f3c0*/  LDL.LU.64 R16, [R1+0x70] ;  /* 0x0000700001107983 */ /* 0x000ee80000300a00 */
[----:B------:R-:W4:Y:S04]  /*f3d0*/  LDL.64 R18, [R1+0x78] ;  /* 0x0000780001127983 */ /* 0x000f280000100a00 */
[----:B------:R-:W1:Y:S04]  /*f3e0*/  LDSM.16.MT88.4 R8, [R0+0x100] ;  /* 0x000100000008783b */ /* 0x000e680000004200 */
[----:B----4-:R-:W-:Y:S04]  /*f3f0*/  STL.64 [R1+0x17a0], R18 ;  /* 0x0017a01201007387 */ /* 0x010fe80000100a00 */
[----:B---3--:R3:W-:Y:S04]  /*f400*/  STL.64 [R1+0x1798], R16 ;  /* 0x0017981001007387 */ /* 0x0087e80000100a00 */
[----:B---3--:R-:W3:Y:S04]  /*f410*/  LDL.64 R16, [R1+0x90] ;  /* 0x0000900001107983 */ /* 0x008ee80000100a00 */
[----:B---3--:R3:W-:Y:S04]  /*f420*/  STL.64 [R1+0x17b8], R16 ;  /* 0x0017b81001007387 */ /* 0x0087e80000100a00 */
[----:B---3--:R-:W3:Y:S04]  /*f430*/  LDL.64 R16, [R1+0xa0] ;  /* 0x0000a00001107983 */ /* 0x008ee80000100a00 */
[----:B---3--:R3:W-:Y:S04]  /*f440*/  STL.64 [R1+0x17c0], R16 ;  /* 0x0017c01001007387 */ /* 0x0087e80000100a00 */
[----:B---3--:R-:W3:Y:S04]  /*f450*/  LDL.64 R16, [R1+0xb0] ;  /* 0x0000b00001107983 */ /* 0x008ee80000100a00 */
[----:B0-----:R-:W-:Y:S04]  /*f460*/  STL.64 [R1+0x1770], R14 ;  /* 0x0017700e01007387 */ /* 0x001fe80000100a00 */
[----:B------:R0:W-:Y:S04]  /*f470*/  STL.64 [R1+0x1768], R12 ;  /* 0x0017680c01007387 */ /* 0x0001e80000100a00 */
[----:B0-----:R-:W2:Y:S04]  /*f480*/  LDL.64 R12, [R1+0xc0] ;  /* 0x0000c000010c7983 */ /* 0x001ea80000100a00 */
[----:B-1----:R-:W-:Y:S04]  /*f490*/  STL.64 [R1+0x16f0], R10 ;  /* 0x0016f00a01007387 */ /* 0x002fe80000100a00 */
[----:B------:R0:W-:Y:S04]  /*f4a0*/  STL.64 [R1+0x16e8], R8 ;  /* 0x0016e80801007387 */ /* 0x0001e80000100a00 */
[----:B0-----:R-:W4:Y:S04]  /*f4b0*/  LDL.LU.64 R8, [R1+0x170] ;  /* 0x0001700001087983 */ /* 0x001f280000300a00 */
[----:B------:R-:W2:Y:S04]  /*f4c0*/  LDL.LU.64 R10, [R1+0x178] ;  /* 0x00017800010a7983 */ /* 0x000ea80000300a00 */
[----:B--2---:R-:W-:Y:S04]  /*f4d0*/  STL.64 [R1+0x1700], R10 ;  /* 0x0017000a01007387 */ /* 0x004fe80000100a00 */
[----:B----4-:R0:W-:Y:S02]  /*f4e0*/  STL.64 [R1+0x16f8], R8 ;  /* 0x0016f80801007387 */ /* 0x0101e40000100a00 */
[----:B0-----:R-:W-:-:S02]  /*f4f0*/  IMAD.MOV.U32 R8, RZ, RZ, R29 ;  /* 0x000000ffff087224 */ /* 0x001fc400078e001d */
[----:B------:R-:W-:-:S05]  /*f500*/  IMAD.MOV.U32 R9, RZ, RZ, R3 ;  /* 0x000000ffff097224 */ /* 0x000fca00078e0003 */
[----:B------:R0:W-:Y:S04]  /*f510*/  STL.64 [R1+0x17c8], R8 ;  /* 0x0017c80801007387 */ /* 0x0001e80000100a00 */
[----:B0-----:R-:W3:Y:S04]  /*f520*/  LDL.LU.64 R8, [R1+0x670] ;  /* 0x0006700001087983 */ /* 0x001ee80000300a00 */
[----:B------:R-:W3:Y:S04]  /*f530*/  LDL.LU.64 R10, [R1+0x678] ;  /* 0x00067800010a7983 */ /* 0x000ee80000300a00 */
[----:B------:R-:W2:Y:S04]  /*f540*/  LDL.LU.64 R20, [R1+0x290] ;  /* 0x0002900001147983 */ /* 0x000ea80000300a00 */
[----:B------:R-:W4:Y:S01]  /*f550*/  LDL.LU.64 R22, [R1+0x298] ;  /* 0x0002980001167983 */ /* 0x000f220000300a00 */
[C---:B------:R-:W-:Y:S03]  /*f560*/  HMMA.16816.F32.BF16 R24, R4.reuse, R12, R24 ;  /* 0x0000000c0418723c */ /* 0x040fe60000041818 */
[----:B----4-:R-:W-:Y:S04]  /*f570*/  STL.64 [R1+0x17b0], R22 ;  /* 0x0017b01601007387 */ /* 0x010fe80000100a00 */
[----:B--2---:R0:W-:Y:S04]  /*f580*/  STL.64 [R1+0x17a8], R20 ;  /* 0x0017a81401007387 */ /* 0x0041e80000100a00 */
[----:B0-----:R-:W2:Y:S04]  /*f590*/  LDL.LU.64 R20, [R1+0x640] ;  /* 0x0006400001147983 */ /* 0x001ea80000300a00 */
[----:B------:R-:W2:Y:S08]  /*f5a0*/  LDL.LU.64 R22, [R1+0x648] ;  /* 0x0006480001167983 */ /* 0x000eb00000300a00 */
[----:B------:R0:W-:Y:S04]  /*f5b0*/  STL.64 [R1+0x2e0], R24 ;  /* 0x0002e01801007387 */ /* 0x0001e80000100a00 */
[----:B------:R1:W-:Y:S04]  /*f5c0*/  STL.64 [R1+0x2e8], R26 ;  /* 0x0002e81a01007387 */ /* 0x0003e80000100a00 */
[----:B0-----:R-:W4:Y:S01]  /*f5d0*/  LDL.LU.64 R24, [R1+0x17d0] ;  /* 0x0017d00001187983 */ /* 0x001f220000300a00 */
[----:B---3--:R-:W-:Y:S01]  /*f5e0*/  HMMA.16816.F32.BF16 R8, R4, R16, R8 ;  /* 0x000000100408723c */ /* 0x008fe20000041808 */
[----:B------:R-:W-:-:S02]  /*f5f0*/  IMAD.MOV.U32 R3, RZ, RZ, R13 ;  /* 0x000000ffff037224 */ /* 0x000fc400078e000d */
[----:B-1----:R-:W-:Y:S02]  /*f600*/  IMAD.MOV.U32 R26, RZ, RZ, R12 ;  /* 0x000000ffff1a7224 */ /* 0x002fe400078e000c */
[----:B------:R-:W3:Y:S04]  /*f610*/  LDL.LU.64 R12, [R1+0x280] ;  /* 0x00028000010c7983 */ /* 0x000ee80000300a00 */
[----:B------:R-:W3:Y:S04]  /*f620*/  LDL.LU.64 R14, [R1+0x288] ;  /* 0x00028800010e7983 */ /* 0x000ee80000300a00 */
[----:B------:R-:W-:Y:S04]  /*f630*/  STL [R1+0x1780], R26 ;  /* 0x0017801a01007387 */ /* 0x000fe80000100800 */
[----:B----4-:R0:W-:Y:S04]  /*f640*/  STL.64 [R1+0x1778], R24 ;  /* 0x0017781801007387 */ /* 0x0101e80000100a00 */
[----:B0-----:R-:W4:Y:S04]  /*f650*/  LDL.LU.64 R24, [R1+0x660] ;  /* 0x0006600001187983 */ /* 0x001f280000300a00 */
[----:B------:R-:W4:Y:S04]  /*f660*/  LDL.LU.64 R26, [R1+0x668] ;  /* 0x00066800011a7983 */ /* 0x000f280000300a00 */
[----:B------:R0:W-:Y:S04]  /*f670*/  STL.64 [R1+0x2d0], R8 ;  /* 0x0002d00801007387 */ /* 0x0001e80000100a00 */
[----:B------:R1:W-:Y:S04]  /*f680*/  STL.64 [R1+0x2d8], R10 ;  /* 0x0002d80a01007387 */ /* 0x0003e80000100a00 */
[----:B0-----:R-:W2:Y:S01]  /*f690*/  LDL.LU.64 R8, [R1+0x17c8] ;  /* 0x0017c80001087983 */ /* 0x001ea20000300a00 */
[----:B-1----:R-:W-:-:S02]  /*f6a0*/  IMAD.MOV.U32 R11, RZ, RZ, R16 ;  /* 0x000000ffff0b7224 */ /* 0x002fc400078e0010 */
[----:B------:R-:W-:Y:S02]  /*f6b0*/  IMAD.MOV.U32 R10, RZ, RZ, R17 ;  /* 0x000000ffff0a7224 */ /* 0x000fe400078e0011 */
[----:B------:R-:W4:Y:S02]  /*f6c0*/  LDL.LU.64 R16, [R1+0x17c0] ;  /* 0x0017c00001107983 */ /* 0x000f240000300a00 */
[C---:B----4-:R-:W-:Y:S11]  /*f6d0*/  HMMA.16816.F32.BF16 R24, R4.reuse, R16, R24 ;  /* 0x000000100418723c */ /* 0x050ff60000041818 */
[----:B------:R-:W-:Y:S11]  /*f6e0*/  @!UPT UIADD3 URZ, URZ, URZ, URZ ;  /* 0x0000003f3f3ff290 */ /* 0x000ff6000fffe03f */
[----:B------:R-:W-:Y:S01]  /*f6f0*/  @!UPT UIADD3 URZ, URZ, URZ, URZ ;  /* 0x0000003f3f3ff290 */ /* 0x000fe2000fffe03f */
[----:B------:R0:W-:Y:S04]  /*f700*/  STL.64 [R1+0x2c0], R24 ;  /* 0x0002c01801007387 */ /* 0x0001e80000100a00 */
[----:B------:R-:W-:Y:S01]  /*f710*/  STL.64 [R1+0x2c8], R26 ;  /* 0x0002c81a01007387 */ /* 0x000fe20000100a00 */
[----:B0-----:R-:W-:Y:S02]  /*f720*/  IMAD.MOV.U32 R25, RZ, RZ, R16 ;  /* 0x000000ffff197224 */ /* 0x001fe400078e0010 */
[----:B------:R-:W-:Y:S02]  /*f730*/  IMAD.MOV.U32 R24, RZ, RZ, R17 ;  /* 0x000000ffff187224 */ /* 0x000fe400078e0011 */
[----:B------:R-:W2:Y:S02]  /*f740*/  LDL.LU.64 R16, [R1+0x17b8] ;  /* 0x0017b80001107983 */ /* 0x000ea40000300a00 */
        /* <DEDUP_REMOVED lines=11> */
[----:B--2---:R-:W-:Y:S11]  /*f800*/  HMMA.16816.F32.BF16 R20, R4, R8, R20 ;  /* 0x000000080414723c */ /* 0x004ff60000041814 */
[----:B------:R-:W-:Y:S11]  /*f810*/  @!UPT UIADD3 URZ, URZ, URZ, URZ ;  /* 0x0000003f3f3ff290 */ /* 0x000ff6000fffe03f */
[----:B------:R-:W-:Y:S01]  /*f820*/  @!UPT UIADD3 URZ, URZ, URZ, URZ ;  /* 0x0000003f3f3ff290 */ /* 0x000fe2000fffe03f */
[----:B------:R-:W-:Y:S04]  /*f830*/  STL.64 [R1+0x2a0], R20 ;  /* 0x0002a01401007387 */ /* 0x000fe80000100a00 */
[----:B------:R0:W-:Y:S04]  /*f840*/  STL.64 [R1+0x2a8], R22 ;  /* 0x0002a81601007387 */ /* 0x0001e80000100a00 */
[----:B0-----:R-:W2:Y:S04]  /*f850*/  LDL.LU.64 R22, [R1+0x1790] ;  /* 0x0017900001167983 */ /* 0x001ea80000300a00 */
[----:B------:R-:W2:Y:S04]  /*f860*/  LDL.LU.64 R20, [R1+0x1788] ;  /* 0x0017880001147983 */ /* 0x000ea80000300a00 */
[----:B------:R0:W-:Y:S02]  /*f870*/  STL.64 [R1+0x1718], R8 ;  /* 0x0017180801007387 */ /* 0x0001e40000100a00 */
[----:B0-----:R-:W-:-:S02]  /*f880*/  IMAD.MOV.U32 R8, RZ, RZ, R27 ;  /* 0x000000ffff087224 */ /* 0x001fc400078e001b */
[----:B------:R-:W-:-:S05]  /*f890*/  IMAD.MOV.U32 R9, RZ, RZ, R26 ;  /* 0x000000ffff097224 */ /* 0x000fca00078e001a */
[----:B------:R0:W-:Y:S02]  /*f8a0*/  STL.64 [R1+0x1730], R8 ;  /* 0x0017300801007387 */ /* 0x0001e40000100a00 */
[----:B0-----:R-:W-:Y:S02]  /*f8b0*/  IMAD.MOV.U32 R8, RZ, RZ, R25 ;  /* 0x000000ffff087224 */ /* 0x001fe400078e0019 */
[----:B------:R-:W-:-:S05]  /*f8c0*/  IMAD.MOV.U32 R9, RZ, RZ, R24 ;  /* 0x000000ffff097224 */ /* 0x000fca00078e0018 */
[----:B------:R0:W-:Y:S02]  /*f8d0*/  STL.64 [R1+0x1748], R8 ;  /* 0x0017480801007387 */ /* 0x0001e40000100a00 */
[----:B0-----:R-:W-:Y:S02]  /*f8e0*/  IMAD.MOV.U32 R8, RZ, RZ, R11 ;  /* 0x000000ffff087224 */ /* 0x001fe400078e000b */
[----:B------:R-:W-:-:S05]  /*f8f0*/  IMAD.MOV.U32 R9, RZ, RZ, R10 ;  /* 0x000000ffff097224 */ /* 0x000fca00078e000a */
[----:B------:R3:W-:Y:S04]  /*f900*/  STL.64 [R1+0x1760], R8 ;  /* 0x0017600801007387 */ /* 0x0007e80000100a00 */
[----:B------:R-:W2:Y:S04]  /*f910*/  LDL.LU.64 R24, [R1+0x1e0] ;  /* 0x0001e00001187983 */ /* 0x000ea80000300a00 */
[----:B------:R-:W2:Y:S01]  /*f920*/  LDL.LU.64 R26, [R1+0x1e8] ;  /* 0x0001e800011a7983 */ /* 0x000ea20000300a00 */
[C---:B---3--:R-:W-:Y:S11]  /*f930*/  HMMA.16816.F32.BF16 R8, R4.reuse, R16, R12 ;  /* 0x000000100408723c */ /* 0x048ff6000004180c */
[----:B------:R-:W-:Y:S11]  /*f940*/  @!UPT UIADD3 URZ, URZ, URZ, URZ ;  /* 0x0000003f3f3ff290 */ /* 0x000ff6000fffe03f */
[----:B------:R-:W-:Y:S01]  /*f950*/  @!UPT UIADD3 URZ, URZ, URZ, URZ ;  /* 0x0000003f3f3ff290 */ /* 0x000fe2000fffe03f */
[----:B------:R0:W-:Y:S04]  /*f960*/  STL.64 [R1+0x290], R8 ;  /* 0x0002900801007387 */ /* 0x0001e80000100a00 */
[----:B------:R1:W-:Y:S04]  /*f970*/  STL.64 [R1+0x298], R10 ;  /* 0x0002980a01007387 */ /* 0x0003e80000100a00 */
[----:B------:R-:W3:Y:S04]  /*f980*/  LDL.LU.64 R12, [R1+0x1c0] ;  /* 0x0001c000010c7983 */ /* 0x000ee80000300a00 */
[----:B------:R-:W3:Y:S04]  /*f990*/  LDL.LU.64 R14, [R1+0x1c8] ;  /* 0x0001c800010e7983 */ /* 0x000ee80000300a00 */
[----:B0-----:R-:W2:Y:S04]  /*f9a0*/  LDL.LU.64 R8, [R1+0x4d0] ;  /* 0x0004d00001087983 */ /* 0x001ea80000300a00 */
[----:B-1----:R-:W2:Y:S04]  /*f9b0*/  LDL.LU.64 R10, [R1+0x4d8] ;  /* 0x0004d800010a7983 */ /* 0x002ea80000300a00 */
[----:B----4-:R-:W-:Y:S04]  /*f9c0*/  STL.64 [R1+0x1710], R18 ;  /* 0x0017101201007387 */ /* 0x010fe80000100a00 */
[----:B------:R0:W-:Y:S04]  /*f9d0*/  STL.64 [R1+0x1708], R16 ;  /* 0x0017081001007387 */ /* 0x0001e80000100a00 */
[----:B0-----:R-:W4:Y:S04]  /*f9e0*/  LDL.LU.64 R16, [R1+0x180] ;  /* 0x0001800001107983 */ /* 0x001f280000300a00 */
[----:B------:R-:W2:Y:S04]  /*f9f0*/  LDL.LU.64 R18, [R1+0x188] ;  /* 0x0001880001127983 */ /* 0x000ea80000300a00 */
[----:B--2---:R-:W-:Y:S04]  /*fa00*/  STL.64 [R1+0x1728], R18 ;  /* 0x0017281201007387 */ /* 0x004fe80000100a00 */
[----:B----4-:R0:W-:Y:S04]  /*fa10*/  STL.64 [R1+0x1720], R16 ;  /* 0x0017201001007387 */ /* 0x0101e80000100a00 */
[----:B0-----:R-:W2:Y:S04]  /*fa20*/  LDL.LU.64 R16, [R1+0x190] ;  /* 0x0001900001107983 */ /* 0x001ea80000300a00 */
[----:B------:R-:W4:Y:S01]  /*fa30*/  LDL.LU.64 R18, [R1+0x198] ;  /* 0x0001980001127983 */ /* 0x000f220000300a00 */
[C---:B------:R-:W-:Y:S03]  /*fa40*/  HMMA.16816.F32.BF16 R24, R4.reuse, R20, R24 ;  /* 0x000000140418723c */ /* 0x040fe60000041818 */
[----:B----4-:R-:W-:Y:S04]  /*fa50*/  STL.64 [R1+0x1740], R18 ;  /* 0x0017401201007387 */ /* 0x010fe80000100a00 */
[----:B--2---:R0:W-:Y:S04]  /*fa60*/  STL.64 [R1+0x1738], R16 ;  /* 0x0017381001007387 */ /* 0x0041e80000100a00 */
[----:B0-----:R-:W2:Y:S04]  /*fa70*/  LDL.LU.64 R16, [R1+0x1a0] ;  /* 0x0001a00001107983 */ /* 0x001ea80000300a00 */
[----:B------:R-:W4:Y:S04]  /*fa80*/  LDL.LU.64 R18, [R1+0x1a8] ;  /* 0x0001a80001127983 */ /* 0x000f280000300a00 */
[----:B----4-:R-:W-:Y:S04]  /*fa90*/  STL.64 [R1+0x1758], R18 ;  /* 0x0017581201007387 */ /* 0x010fe80000100a00 */
[----:B--2---:R0:W-:Y:S04]  /*faa0*/  STL.64 [R1+0x1750], R16 ;  /* 0x0017501001007387 */ /* 0x0041e80000100a00 */
[----:B0-----:R-:W2:Y:S04]  /*fab0*/  LDL.LU.64 R16, [R1+0x1b0] ;  /* 0x0001b00001107983 */ /* 0x001ea80000300a00 */
[----:B------:R-:W2:Y:S04]  /*fac0*/  LDL.LU.64 R18, [R1+0x1b8] ;  /* 0x0001b80001127983 */ /* 0x000ea80000300a00 */
[----:B------:R-:W-:Y:S04]  /*fad0*/  STL.64 [R1+0x280], R24 ;  /* 0x0002801801007387 */ /* 0x000fe80000100a00 */
[----:B------:R0:W-:Y:S04]  /*fae0*/  STL.64 [R1+0x288], R26 ;  /* 0x0002881a01007387 */ /* 0x0001e80000100a00 */
[----:B0-----:R-:W4:Y:S04]  /*faf0*/  LDL.LU R26, [R1+0x1780] ;  /* 0x00178000011a7983 */ /* 0x001f280000300800 */
[----:B------:R-:W3:Y:S02]  /*fb00*/  LDL.LU.64 R24, [R1+0x1778] ;  /* 0x0017780001187983 */ /* 0x000ee40000300a00 */
[----:B---3--:R-:W-:Y:S02]  /*fb10*/  HMMA.16816.F32.BF16 R4, R4, R24, R12 ;  /* 0x000000180404723c */ /* 0x008fe4000004180c */
[----:B------:R-:W3:Y:S04]  /*fb20*/  LDL.LU.64 R14, [R1+0x1770] ;  /* 0x00177000010e7983 */ /* 0x000ee80000300a00 */
[----:B------:R-:W3:Y:S11]  /*fb30*/  LDL.LU.64 R12, [R1+0x1768] ;  /* 0x00176800010c7983 */ /* 0x000ef60000300a00 */
[----:B------:R-:W-:Y:S06]  /*fb40*/  @!UPT UIADD3 URZ, URZ, URZ, URZ ;  /* 0x0000003f3f3ff290 */ /* 0x000fec000fffe03f */
[----:B------:R4:W-:Y:S04]  /*fb50*/  STL.64 [R1+0x1e0], R4 ;  /* 0x0001e00401007387 */ /* 0x0009e80000100a00 */
[----:B------:R3:W-:Y:S01]  /*fb60*/  STL.64 [R1+0x1e8], R6 ;  /* 0x0001e80601007387 */ /* 0x0007e20000100a00 */
[----:B----4-:R-:W-:Y:S02]  /*fb70*/  IMAD.MOV.U32 R4, RZ, RZ, R26 ;  /* 0x000000ffff047224 */ /* 0x010fe400078e001a */
[----:B------:R-:W-:-:S07]  /*fb80*/  IMAD.MOV.U32 R5, RZ, RZ, R3 ;  /* 0x000000ffff057224 */ /* 0x000fce00078e0003 */
[C---:B---3--:R-:W-:Y:S01]  /*fb90*/  HMMA.16816.F32.BF16 R4, R12.reuse, R4, R8 ;  /* 0x000000040c04723c */ /* 0x048fe20000041808 */
[----:B------:R-:W2:Y:S11]  /*fba0*/  LDL.LU.64 R8, [R1+0x1760] ;  /* 0x0017600001087983 */ /* 0x000eb60000300a00 */
[----:B------:R-:W-:Y:S11]  /*fbb0*/  @!UPT UIADD3 URZ, URZ, URZ, URZ ;  /* 0x0000003f3f3ff290 */ /* 0x000ff6000fffe03f */
[----:B------:R0:W-:Y:S04]  /*fbc0*/  STL.64 [R1+0x1c0], R4 ;  /* 0x0001c00401007387 */ /* 0x0001e80000100a00 */
[----:B------:R1:W-:Y:S04]  /*fbd0*/  STL.64 [R1+0x1c8], R6 ;  /* 0x0001c80601007387 */ /* 0x0003e80000100a00 */
[----:B0-----:R-:W3:Y:S04]  /*fbe0*/  LDL.LU.64 R4, [R1+0x160] ;  /* 0x0001600001047983 */ /* 0x001ee80000300a00 */
[----:B-1----:R-:W3:Y:S01]  /*fbf0*/  LDL.LU.64 R6, [R1+0x168] ;  /* 0x0001680001067983 */ /* 0x002ee20000300a00 */
        /* <DEDUP_REMOVED lines=23> */
[----:B------:R-:W4:Y:S11]  /*fd70*/  LDL.LU.64 R16, [R1+0x1708] ;  /* 0x0017080001107983 */ /* 0x000f360000300a00 */
[----:B------:R-:W-:Y:S06]  /*fd80*/  @!UPT UIADD3 URZ, URZ, URZ, URZ ;  /* 0x0000003f3f3ff290 */ /* 0x000fec000fffe03f */
[----:B------:R-:W-:Y:S04]  /*fd90*/  STL.64 [R1+0x180], R8 ;  /* 0x0001800801007387 */ /* 0x000fe80000100a00 */
[----:B------:R0:W-:Y:S04]  /*fda0*/  STL.64 [R1+0x188], R10 ;  /* 0x0001880a01007387 */ /* 0x0001e80000100a00 */
[----:B0-----:R-:W3:Y:S04]  /*fdb0*/  LDL.LU.64 R10, [R1+0x1700] ;  /* 0x00170000010a7983 */ /* 0x001ee80000300a00 */
[----:B------:R-:W3:Y:S04]  /*fdc0*/  LDL.LU.64 R8, [R1+0x16f8] ;  /* 0x0016f80001087983 */ /* 0x000ee80000300a00 */
[----:B--2---:R-:W-:Y:S04]  /*fdd0*/  STL.64 [R1+0x1690], R18 ;  /* 0x0016901201007387 */ /* 0x004fe80000100a00 */
[----:B----4-:R0:W-:Y:S01]  /*fde0*/  STL.64 [R1+0x1688], R16 ;  /* 0x0016881001007387 */ /* 0x0101e20000100a00 */
[C---:B---3--:R-:W-:Y:S11]  /*fdf0*/  HMMA.16816.F32.BF16 R8, R12.reuse, R16, R8 ;  /* 0x000000100c08723c */ /* 0x048ff60000041808 */
[----:B------:R-:W-:Y:S11]  /*fe00*/  @!UPT UIADD3 URZ, URZ, URZ, URZ ;  /* 0x0000003f3f3ff290 */ /* 0x000ff6000fffe03f */
[----:B------:R-:W-:Y:S01]  /*fe10*/  @!UPT UIADD3 URZ, URZ, URZ, URZ ;  /* 0x0000003f3f3ff290 */ /* 0x000fe2000fffe03f */
[----:B------:R-:W-:Y:S04]  /*fe20*/  STL.64 [R1+0x170], R8 ;  /* 0x0001700801007387 */ /* 0x000fe80000100a00 */
[----:B------:R-:W-:Y:S04]  /*fe30*/  STL.64 [R1+0x178], R10 ;  /* 0x0001780a01007387 */ /* 0x000fe80000100a00 */
[----:B0-----:R-:W2:Y:S04]  /*fe40*/  LDL.LU.64 R16, [R1+0x80] ;  /* 0x0000800001107983 */ /* 0x001ea80000300a00 */
[----:B--2---:R0:W-:Y:S04]  /*fe50*/  STL.64 [R1+0x1698], R16 ;  /* 0x0016981001007387 */ /* 0x0041e80000100a00 */
[----:B0-----:R-:W2:Y:S04]  /*fe60*/  LDL.LU.64 R16, [R1+0x90] ;  /* 0x0000900001107983 */ /* 0x001ea80000300a00 */
[----:B--2---:R0:W-:Y:S04]  /*fe70*/  STL.64 [R1+0x16b0], R16 ;  /* 0x0016b01001007387 */ /* 0x0041e80000100a00 */
[----:B0-----:R-:W2:Y:S01]  /*fe80*/  LDL.LU.64 R16, [R1+0xa0] ;  /* 0x0000a00001107983 */ /* 0x001ea20000300a00 */
[C---:B------:R-:W-:Y:S03]  /*fe90*/  HMMA.16816.F32.BF16 R4, R12.reuse, R20, R4 ;  /* 0x000000140c04723c */ /* 0x040fe60000041804 */
[----:B--2---:R0:W-:Y:S04]  /*fea0*/  STL.64 [R1+0x16c8], R16 ;  /* 0x0016c81001007387 */ /* 0x0041e80000100a00 */
[----:B0-----:R-:W2:Y:S04]  /*feb0*/  LDL.LU.64 R16, [R1+0xb0] ;  /* 0x0000b00001107983 */ /* 0x001ea80000300a00 */
[----:B--2---:R0:W-:Y:S04]  /*fec0*/  STL.64 [R1+0x16d0], R16 ;  /* 0x0016d01001007387 */ /* 0x0041e80000100a00 */
[----:B0-----:R-:W2:Y:S04]  /*fed0*/  LDL.LU.64 R16, [R1+0xc0] ;  /* 0x0000c00001107983 */ /* 0x001ea80000300a00 */
        /* <DEDUP_REMOVED lines=9> */
[----:B------:R-:W4:Y:S04]  /*ff70*/  LDL.LU.64 R6, [R1+0x4b8] ;  /* 0x0004b80001067983 */ /* 0x000f280000300a00 */
[----:B----4-:R-:W-:Y:S04]  /*ff80*/  STL.64 [R1+0x16c0], R6 ;  /* 0x0016c00601007387 */ /* 0x010fe80000100a00 */
[----:B--2---:R0:W-:Y:S04]  /*ff90*/  STL.64 [R1+0x16b8], R4 ;  /* 0x0016b80401007387 */ /* 0x0041e80000100a00 */
        /* <DEDUP_REMOVED lines=10> */
[----:B------:R-:W3:Y:S04]  /*10040*/  LDL.LU.64 R22, [R1+0x498] ;  /* 0x0004980001167983 */ /* 0x000ee80000300a00 */
[----:B------:R-:W2:Y:S04]  /*10050*/  LDL.LU.64 R10, [R1+0x16f0] ;  /* 0x0016f000010a7983 */ /* 0x000ea80000300a00 */
[----:B------:R-:W2:Y:S04]  /*10060*/  LDL.LU.64 R8, [R1+0x16e8] ;  /* 0x0016e80001087983 */ /* 0x000ea80000300a00 */
[----:B------:R0:W-:Y:S04]  /*10070*/  STL.64 [R1+0xf0], R12 ;  /* 0x0000f00c01007387 */ /* 0x0001e80000100a00 */
[----:B------:R1:W-:Y:S01]  /*10080*/  STL.64 [R1+0xf8], R14 ;  /* 0x0000f80e01007387 */ /* 0x0003e20000100a00 */
[----:B------:R-:W-:-:S02]  /*10090*/  IMAD.MOV.U32 R29, RZ, RZ, R16 ;  /* 0x000000ffff1d7224 */ /* 0x000fc400078e0010 */
[----:B------:R-:W-:Y:S01]  /*100a0*/  IMAD.MOV.U32 R3, RZ, RZ, R17 ;  /* 0x000000ffff037224 */ /* 0x000fe200078e0011 */
[----:B0-----:R-:W4:Y:S04]  /*100b0*/  LDL.LU.64 R12, [R1+0xd0] ;  /* 0x0000d000010c7983 */ /* 0x001f280000300a00 */
[----:B-1----:R-:W4:Y:S01]  /*100c0*/  LDL.LU.64 R14, [R1+0xd8] ;  /* 0x0000d800010e7983 */ /* 0x002f220000300a00 */
[C---:B--2---:R-:W-:Y:S11]  /*100d0*/  HMMA.16816.F32.BF16 R4, R8.reuse, R16, R4 ;  /* 0x000000100804723c */ /* 0x044ff60000041804 */
[----:B------:R-:W-:Y:S11]  /*100e0*/  @!UPT UIADD3 URZ, URZ, URZ, URZ ;  /* 0x0000003f3f3ff290 */ /* 0x000ff6000fffe03f */
[----:B------:R-:W-:Y:S01]  /*100f0*/  @!UPT UIADD3 URZ, URZ, URZ, URZ ;  /* 0x0000003f3f3ff290 */ /* 0x000fe2000fffe03f */
[----:B------:R-:W-:Y:S04]  /*10100*/  STL.64 [R1+0xe0], R4 ;  /* 0x0000e00401007387 */ /* 0x000fe80000100a00 */
[----:B------:R0:W-:Y:S04]  /*10110*/  STL.64 [R1+0xe8], R6 ;  /* 0x0000e80601007387 */ /* 0x0001e80000100a00 */
[----:B0-----:R-:W2:Y:S04]  /*10120*/  LDL.LU.64 R6, [R1+0x16e0] ;  /* 0x0016e00001067983 */ /* 0x001ea80000300a00 */
[----:B------:R-:W2:Y:S04]  /*10130*/  LDL.LU.64 R4, [R1+0x16d8] ;  /* 0x0016d80001047983 */ /* 0x000ea80000300a00 */
[----:B------:R-:W4:Y:S02]  /*10140*/  LDL.LU.64 R16, [R1+0x16d0] ;  /* 0x0016d00001107983 */ /* 0x000f240000300a00 */
[C---:B----4-:R-:W-:Y:S11]  /*10150*/  HMMA.16816.F32.BF16 R12, R8.reuse, R16, R12 ;  /* 0x00000010080c723c */ /* 0x050ff6000004180c */
[----:B------:R-:W-:Y:S11]  /*10160*/  @!UPT UIADD3 URZ, URZ, URZ, URZ ;  /* 0x0000003f3f3ff290 */ /* 0x000ff6000fffe03f */
[----:B------:R-:W-:Y:S01]  /*10170*/  @!UPT UIADD3 URZ, URZ, URZ, URZ ;  /* 0x0000003f3f3ff290 */ /* 0x000fe2000fffe03f */
[----:B------:R0:W-:Y:S04]  /*10180*/  STL.64 [R1+0xd0], R12 ;  /* 0x0000d00c01007387 */ /* 0x0001e80000100a00 */
[----:B------:R1:W-:Y:S01]  /*10190*/  STL.64 [R1+0xd8], R14 ;  /* 0x0000d80e01007387 */ /* 0x0003e20000100a00 */
[----:B0-----:R-:W-:Y:S02]  /*101a0*/  IMAD.MOV.U32 R13, RZ, RZ, R16 ;  /* 0x000000ffff0d7224 */ /* 0x001fe400078e0010 */
[----:B------:R-:W-:Y:S02]  /*101b0*/  IMAD.MOV.U32 R12, RZ, RZ, R17 ;  /* 0x000000ffff0c7224 */ /* 0x000fe400078e0011 */
[----:B------:R-:W2:Y:S02]  /*101c0*/  LDL.LU.64 R16, [R1+0x16c8] ;  /* 0x0016c80001107983 */ /* 0x000ea40000300a00 */
[----:B--2---:R-:W-:Y:S01]  /*101d0*/  HMMA.16816.F32.BF16 R4, R8, R16, R4 ;  /* 0x000000100804723c */ /* 0x004fe20000041804 */
[----:B-1----:R-:W-:-:S02]  /*101e0*/  IMAD.MOV.U32 R15, RZ, RZ, R16 ;  /* 0x000000ffff0f7224 */ /* 0x002fc400078e0010 */
        /* <DEDUP_REMOVED lines=16> */
[----:B--2---:R-:W-:Y:S11]  /*102f0*/  HMMA.16816.F32.BF16 R4, R8, R16, R4 ;  /* 0x000000100804723c */ /* 0x004ff60000041804 */
[----:B------:R-:W-:Y:S11]  /*10300*/  @!UPT UIADD3 URZ, URZ, URZ, URZ ;  /* 0x0000003f3f3ff290 */ /* 0x000ff6000fffe03f */
[----:B------:R-:W-:Y:S01]  /*10310*/  @!UPT UIADD3 URZ, URZ, URZ, URZ ;  /* 0x0000003f3f3ff290 */ /* 0x000fe2000fffe03f */
[----:B------:R0:W-:Y:S04]  /*10320*/  STL.64 [R1+0x40], R4 ;  /* 0x0000400401007387 */ /* 0x0001e80000100a00 */
[----:B------:R-:W-:Y:S04]  /*10330*/  STL.64 [R1+0x48], R6 ;  /* 0x0000480601007387 */ /* 0x000fe80000100a00 */
[----:B------:R-:W2:Y:S01]  /*10340*/  LDL.LU.64 R18, [R1+0x1690] ;  /* 0x0016900001127983 */ /* 0x000ea20000300a00 */
[----:B0-----:R-:W-:Y:S02]  /*10350*/  IMAD.MOV.U32 R5, RZ, RZ, R16 ;  /* 0x000000ffff057224 */ /* 0x001fe400078e0010 */
[----:B------:R-:W-:-:S02]  /*10360*/  IMAD.MOV.U32 R4, RZ, RZ, R17 ;  /* 0x000000ffff047224 */ /* 0x000fc400078e0011 */
[----:B------:R-:W3:Y:S02]  /*10370*/  LDL.LU.64 R16, [R1+0x1688] ;  /* 0x0016880001107983 */ /* 0x000ee40000300a00 */
[----:B---3--:R-:W-:Y:S11]  /*10380*/  HMMA.16816.F32.BF16 R20, R8, R16, R20 ;  /* 0x000000100814723c */ /* 0x008ff60000041814 */
[----:B------:R-:W-:Y:S11]  /*10390*/  @!UPT UIADD3 URZ, URZ, URZ, URZ ;  /* 0x0000003f3f3ff290 */ /* 0x000ff6000fffe03f */
[----:B------:R-:W-:Y:S01]  /*103a0*/  @!UPT UIADD3 URZ, URZ, URZ, URZ ;  /* 0x0000003f3f3ff290 */ /* 0x000fe2000fffe03f */
[----:B------:R-:W-:Y:S04]  /*103b0*/  STL.64 [R1+0x30], R20 ;  /* 0x0000301401007387 */ /* 0x000fe80000100a00 */
[----:B------:R0:W-:Y:S04]  /*103c0*/  STL.64 [R1+0x38], R22 ;  /* 0x0000381601007387 */ /* 0x0001e80000100a00 */
[----:B0-----:R-:W3:Y:S04]  /*103d0*/  LDL.LU.64 R22, [R1+0x1680] ;  /* 0x0016800001167983 */ /* 0x001ee80000300a00 */
[----:B------:R-:W4:Y:S04]  /*103e0*/  LDL.LU.64 R20, [R1+0x1678] ;  /* 0x0016780001147983 */ /* 0x000f280000300a00 */
[----:B--2---:R-:W-:Y:S04]  /*103f0*/  STL.64 [R1+0x1600], R18 ;  /* 0x0016001201007387 */ /* 0x004fe80000100a00 */
[----:B------:R0:W-:Y:S02]  /*10400*/  STL.64 [R1+0x15f8], R16 ;  /* 0x0015f81001007387 */ /* 0x0001e40000100a00 */
[----:B0-----:R-:W-:-:S02]  /*10410*/  IMAD.MOV.U32 R16, RZ, RZ, R5 ;  /* 0x000000ffff107224 */ /* 0x001fc400078e0005 */
[----:B------:R-:W-:Y:S02]  /*10420*/  IMAD.MOV.U32 R17, RZ, RZ, R4 ;  /* 0x000000ffff117224 */ /* 0x000fe400078e0004 */
[----:B------:R-:W2:Y:S04]  /*10430*/  LDL.LU.64 R4, [R1+0x470] ;  /* 0x0004700001047983 */ /* 0x000ea80000300a00 */
[----:B------:R-:W2:Y:S04]  /*10440*/  LDL.LU.64 R6, [R1+0x478] ;  /* 0x0004780001067983 */ /* 0x000ea80000300a00 */
[----:B------:R0:W-:Y:S02]  /*10450*/  STL.64 [R1+0x1618], R16 ;  /* 0x0016181001007387 */ /* 0x0001e40000100a00 */
[----:B0-----:R-:W-:-:S02]  /*10460*/  IMAD.MOV.U32 R16, RZ, RZ, R26 ;  /* 0x000000ffff107224 */ /* 0x001fc400078e001a */
[----:B------:R-:W-:Y:S01]  /*10470*/  IMAD.MOV.U32 R17, RZ, RZ, R27 ;  /* 0x000000ffff117224 */ /* 0x000fe200078e001b */
[----:B------:R-:W3:Y:S04]  /*10480*/  LDL.LU R26, [R1+0x1670] ;  /* 0x00167000011a7983 */ /* 0x000ee80000300800 */
[----:B------:R-:W3:Y:S04]  /*10490*/  LDL.LU R27, [R1+0x166c] ;  /* 0x00166c00011b7983 */ /* 0x000ee80000300800 */
[----:B------:R0:W-:Y:S04]  /*104a0*/  STL.64 [R1+0x1630], R16 ;  /* 0x0016301001007387 */ /* 0x0001e80000100a00 */
[----:B0-----:R-:W4:Y:S04]  /*104b0*/  LDL.LU.64 R16, [R1+0x480] ;  /* 0x0004800001107983 */ /* 0x001f280000300a00 */
[----:B------:R-:W4:Y:S01]  /*104c0*/  LDL.LU.64 R18, [R1+0x488] ;  /* 0x0004880001127983 */ /* 0x000f220000300a00 */
[C---:B--2---:R-:W-:Y:S08]  /*104d0*/  HMMA.16816.F32.BF16 R4, R8.reuse, R24, R4 ;  /* 0x000000180804723c */ /* 0x044ff00000041804 */
[----:B----4-:R-:W-:Y:S11]  /*104e0*/  HMMA.16816.F32.BF16 R16, R8, R20, R16 ;  /* 0x000000140810723c */ /* 0x010ff60000041810 */
[----:B------:R-:W-:Y:S11]  /*104f0*/  @!UPT UIADD3 URZ, URZ, URZ, URZ ;  /* 0x0000003f3f3ff290 */ /* 0x000ff6000fffe03f */
[----:B------:R-:W-:Y:S01]  /*10500*/  @!UPT UIADD3 URZ, URZ, URZ, URZ ;  /* 0x0000003f3f3ff290 */ /* 0x000fe2000fffe03f */
[----:B------:R0:W-:Y:S04]  /*10510*/  STL.64 [R1+0x20], R16 ;  /* 0x0000201001007387 */ /* 0x0001e80000100a00 */
[----:B------:R-:W-:Y:S01]  /*10520*/  STL.64 [R1+0x28], R18 ;  /* 0x0000281201007387 */ /* 0x000fe20000100a00 */
[----:B0-----:R-:W-:Y:S02]  /*10530*/  IMAD.MOV.U32 R16, RZ, RZ, R15 ;  /* 0x000000ffff107224 */ /* 0x001fe400078e000f */
[----:B------:R-:W-:-:S05]  /*10540*/  IMAD.MOV.U32 R17, RZ, RZ, R14 ;  /* 0x000000ffff117224 */ /* 0x000fca00078e000e */
[----:B------:R0:W-:Y:S02]  /*10550*/  STL.64 [R1+0x1648], R16 ;  /* 0x0016481001007387 */ /* 0x0001e40000100a00 */
[----:B0-----:R-:W-:Y:S02]  /*10560*/  IMAD.MOV.U32 R16, RZ, RZ, R13 ;  /* 0x000000ffff107224 */ /* 0x001fe400078e000d */
[----:B------:R-:W-:Y:S02]  /*10570*/  IMAD.MOV.U32 R17, RZ, RZ, R12 ;  /* 0x000000ffff117224 */ /* 0x000fe400078e000c */
[----:B------:R-:W-:Y:S04]  /*10580*/  LDSM.16.MT88.4 R12, [R0+0x180] ;  /* 0x00018000000c783b */ /* 0x000fe80000004200 */
[----:B------:R-:W-:Y:S04]  /*10590*/  STL.64 [R1+0x1660], R16 ;  /* 0x0016601001007387 */ /* 0x000fe80000100a00 */
[----:B---3--:R-:W-:Y:S04]  /*105a0*/  STL.64 [R1+0x15f0], R22 ;  /* 0x0015f01601007387 */ /* 0x008fe80000100a00 */
[----:B------:R-:W-:Y:S04]  /*105b0*/  STL.64 [R1+0x15e8], R20 ;  /* 0x0015e81401007387 */ /* 0x000fe80000100a00 */
[----:B------:R0:W-:Y:S04]  /*105c0*/  STL [R1+0x14e0], R0 ;  /* 0x0014e00001007387 */ /* 0x0001e80000100800 */
[----:B0-----:R-:W2:Y:S04]  /*105d0*/  LDL R0, [R1+0x394] ;  /* 0x0003940001007983 */ /* 0x001ea80000100800 */
[----:B------:R-:W3:Y:S04]  /*105e0*/  LDL.LU.64 R16, [R1+0x430] ;  /* 0x0004300001107983 */ /* 0x000ee80000300a00 */
[----:B------:R-:W3:Y:S04]  /*105f0*/  LDL.LU.64 R18, [R1+0x438] ;  /* 0x0004380001127983 */ /* 0x000ee80000300a00 */
[----:B------:R-:W-:Y:S04]  /*10600*/  STL.64 [R1+0x10], R4 ;  /* 0x0000100401007387 */ /* 0x000fe80000100a00 */
[----:B------:R-:W-:Y:S04]  /*10610*/  STL.64 [R1+0x18], R6 ;  /* 0x0000180601007387 */ /* 0x000fe80000100a00 */
[----:B------:R-:W4:Y:S04]  /*10620*/  LDL.LU.64 R20, [R1+0x410] ;  /* 0x0004100001147983 */ /* 0x000f280000300a00 */
[----:B------:R-:W3:Y:S04]  /*10630*/  LDL.LU.64 R22, [R1+0x418] ;  /* 0x0004180001167983 */ /* 0x000ee80000300a00 */
[----:B--2---:R-:W0:Y:S04]  /*10640*/  LDSM.16.MT88.4 R4, [R0+0x2080] ;  /* 0x002080000004783b */ /* 0x004e280000004200 */
[----:B------:R-:W1:Y:S04]  /*10650*/  LDSM.16.MT88.4 R8, [R0+0x2000] ;  /* 0x002000000008783b */ /* 0x000e680000004200 */
[----:B---3--:R-:W-:Y:S04]  /*10660*/  STL.64 [R1+0x1610], R22 ;  /* 0x0016101601007387 */ /* 0x008fe80000100a00 */
[----:B----4-:R2:W-:Y:S04]  /*10670*/  STL.64 [R1+0x1608], R20 ;  /* 0x0016081401007387 */ /* 0x0105e80000100a00 */
[----:B--2---:R-:W2:Y:S04]  /*10680*/  LDL.LU.64 R20, [R1+0x420] ;  /* 0x0004200001147983 */ /* 0x004ea80000300a00 */
[----:B------:R-:W3:Y:S04]  /*10690*/  LDL.LU.64 R22, [R1+0x428] ;  /* 0x0004280001167983 */ /* 0x000ee80000300a00 */
[----:B---3--:R-:W-:Y:S04]  /*106a0*/  STL.64 [R1+0x1628], R22 ;  /* 0x0016281601007387 */ /* 0x008fe80000100a00 */
[----:B--2---:R2:W-:Y:S04]  /*106b0*/  STL.64 [R1+0x1620], R20 ;  /* 0x0016201401007387 */ /* 0x0045e80000100a00 */
        /* <DEDUP_REMOVED lines=9> */
[----:B------:R-:W2:Y:S04]  /*10750*/  LDL.LU.64 R22, [R1+0x468] ;  /* 0x0004680001167983 */ /* 0x000ea80000300a00 */
[----:B------:R-:W-:Y:S04]  /*10760*/  STL.64 [R1+0x15e0], R26 ;  /* 0x0015e01a01007387 */ /* 0x000fe80000100a00 */
[----:B------:R3:W-:Y:S04]  /*10770*/  STL.64 [R1+0x15d8], R24 ;  /* 0x0015d81801007387 */ /* 0x0007e80000100a00 */
[----:B---3--:R-:W3:Y:S04]  /*10780*/  LDL.LU.64 R24, [R1+0x150] ;  /* 0x0001500001187983 */ /* 0x008ee80000300a00 */
[----:B------:R-:W3:Y:S04]  /*10790*/  LDL.LU.64 R26, [R1+0x158] ;  /* 0x00015800011a7983 */ /* 0x000ee80000300a00 */
[----:B0-----:R-:W-:Y:S04]  /*107a0*/  STL.64 [R1+0x1558], R6 ;  /* 0x0015580601007387 */ /* 0x001fe80000100a00 */
[----:B------:R0:W-:Y:S02]  /*107b0*/  STL.64 [R1+0x1550], R4 ;  /* 0x0015500401007387 */ /* 0x0001e40000100a00 */
[----:B0-----:R-:W-:-:S02]  /*107c0*/  IMAD.MOV.U32 R4, RZ, RZ, R29 ;  /* 0x000000ffff047224 */ /* 0x001fc400078e001d */
[----:B------:R-:W-:Y:S01]  /*107d0*/  IMAD.MOV.U32 R5, RZ, RZ, R3 ;  /* 0x000000ffff057224 */ /* 0x000fe200078e0003 */
[----:B------:R-:W4:Y:S04]  /*107e0*/  LDL.LU R29, [R1+0x1668] ;  /* 0x00166800011d7983 */ /* 0x000f280000300800 */
[----:B------:R-:W1:Y:S02]  /*107f0*/  LDL R6, [R1+0xc8] ;  /* 0x0000c80001067983 */ /* 0x000e640000100800 */
[C---:B------:R-:W-:Y:S02]  /*10800*/  HMMA.16816.F32.BF16 R16, R12.reuse, R4, R16 ;  /* 0x000000040c10723c */ /* 0x040fe40000041810 */
[----:B------:R-:W1:Y:S11]  /*10810*/  LDL R7, [R1+0xcc] ;  /* 0x0000cc0001077983 */ /* 0x000e760000100800 */
[----:B------:R-:W-:Y:S10]  /*10820*/  @!UPT UIADD3 URZ, URZ, URZ, URZ ;  /* 0x0000003f3f3ff290 */ /* 0x000ff4000fffe03f */
        /* <DEDUP_REMOVED lines=37> */
[----:B0-----:R-:W2:Y:S04]  /*10a80*/  LDL.LU.64 R22, [R1+0x15f0] ;  /* 0x0015f00001167983 */ /* 0x001ea80000300a00 */
[----:B------:R-:W3:Y:S04]  /*10a90*/  LDL.LU.64 R20, [R1+0x15e8] ;  /* 0x0015e80001147983 */ /* 0x000ee80000300a00 */
[----:B------:R2:W-:Y:S04]  /*10aa0*/  STL.64 [R1+0x1598], R18 ;  /* 0x0015981201007387 */ /* 0x0005e80000100a00 */
[----:B------:R-:W1:Y:S04]  /*10ab0*/  LDL.LU R16, [R1+0x250] ;  /* 0x0002500001107983 */ /* 0x000e680000300800 */
[----:B------:R-:W1:Y:S01]  /*10ac0*/  LDL.LU R17, [R1+0x254] ;  /* 0x0002540001117983 */ /* 0x000e620000300800 */
[----:B--2---:R-:W-:-:S02]  /*10ad0*/  IMAD.MOV.U32 R18, RZ, RZ, R23 ;  /* 0x000000ffff127224 */ /* 0x004fc400078e0017 */
[----:B------:R-:W-:Y:S02]  /*10ae0*/  IMAD.MOV.U32 R19, RZ, RZ, R22 ;  /* 0x000000ffff137224 */ /* 0x000fe400078e0016 */
[C---:B---3--:R-:W-:Y:S01]  /*10af0*/  HMMA.16816.F32.BF16 R20, R12.reuse, R20, R24 ;  /* 0x000000140c14723c */ /* 0x048fe20000041818 */
[----:B------:R-:W2:Y:S04]  /*10b00*/  LDL.LU.64 R26, [R1+0x15e0] ;  /* 0x0015e000011a7983 */ /* 0x000ea80000300a00 */
[----:B------:R-:W3:Y:S11]  /*10b10*/  LDL.LU.64 R24, [R1+0x15d8] ;  /* 0x0015d80001187983 */ /* 0x000ef60000300a00 */
[----:B------:R-:W-:Y:S07]  /*10b20*/  @!UPT UIADD3 URZ, URZ, URZ, URZ ;  /* 0x0000003f3f3ff290 */ /* 0x000fee000fffe03f */
[----:B------:R-:W-:Y:S04]  /*10b30*/  STL.64 [R1+0x640], R20 ;  /* 0x0006401401007387 */ /* 0x000fe80000100a00 */
[----:B------:R0:W-:Y:S04]  /*10b40*/  STL.64 [R1+0x648], R22 ;  /* 0x0006481601007387 */ /* 0x0001e80000100a00 */
[----:B0-----:R-:W3:Y:S04]  /*10b50*/  LDL.LU.64 R22, [R1+0x15d0] ;  /* 0x0015d00001167983 */ /* 0x001ee80000300a00 */
[----:B------:R-:W3:Y:S04]  /*10b60*/  LDL.LU.64 R20, [R1+0x15c8] ;  /* 0x0015c80001147983 */ /* 0x000ee80000300a00 */
[----:B--2---:R-:W-:Y:S01]  /*10b70*/  STL.64 [R1+0x1560], R26 ;  /* 0x0015601a01007387 */ /* 0x004fe20000100a00 */
[----:B---3--:R-:W-:Y:S03]  /*10b80*/  HMMA.16816.F32.BF16 R20, R12, R24, R20 ;  /* 0x000000180c14723c */ /* 0x008fe60000041814 */
[----:B------:R-:W2:Y:S11]  /*10b90*/  LDL.64 R14, [R1+0x88] ;  /* 0x00008800010e7983 */ /* 0x000eb60000100a00 */
[----:B------:R-:W-:Y:S09]  /*10ba0*/  @!UPT UIADD3 URZ, URZ, URZ, URZ ;  /* 0x0000003f3f3ff290 */ /* 0x000ff2000fffe03f */
[----:B------:R0:W-:Y:S04]  /*10bb0*/  STL.64 [R1+0x540], R20 ;  /* 0x0005401401007387 */ /* 0x0001e80000100a00 */
[----:B------:R3:W-:Y:S04]  /*10bc0*/  STL.64 [R1+0x548], R22 ;  /* 0x0005481601007387 */ /* 0x0007e80000100a00 */
[----:B--2---:R-:W-:Y:S04]  /*10bd0*/  STL.64 [R1+0x1590], R14 ;  /* 0x0015900e01007387 */ /* 0x004fe80000100a00 */
[----:B0-----:R-:W2:Y:S04]  /*10be0*/  LDL.LU R20, [R1+0x380] ;  /* 0x0003800001147983 */ /* 0x001ea80000300800 */
[----:B------:R-:W2:Y:S04]  /*10bf0*/  LDL.LU R21, [R1+0x384] ;  /* 0x0003840001157983 */ /* 0x000ea80000300800 */
[----:B---3--:R-:W3:Y:S04]  /*10c00*/  LDL.LU R22, [R1+0x388] ;  /* 0x0003880001167983 */ /* 0x008ee80000300800 */
[----:B------:R-:W3:Y:S04]  /*10c10*/  LDL.LU R23, [R1+0x38c] ;  /* 0x00038c0001177983 */ /* 0x000ee80000300800 */
[----:B---3--:R-:W-:Y:S04]  /*10c20*/  STL.64 [R1+0x14f0], R22 ;  /* 0x0014f01601007387 */ /* 0x008fe80000100a00 */
[----:B--2---:R0:W-:Y:S04]  /*10c30*/  STL.64 [R1+0x14e8], R20 ;  /* 0x0014e81401007387 */ /* 0x0041e80000100a00 */
[----:B0-----:R-:W2:Y:S04]  /*10c40*/  LDL.LU R20, [R1+0x1d0] ;  /* 0x0001d00001147983 */ /* 0x001ea80000300800 */
[----:B------:R-:W2:Y:S04]  /*10c50*/  LDL.LU R21, [R1+0x1d4] ;  /* 0x0001d40001157983 */ /* 0x000ea80000300800 */
[----:B------:R-:W3:Y:S04]  /*10c60*/  LDL.LU R22, [R1+0x1d8] ;  /* 0x0001d80001167983 */ /* 0x000ee80000300800 */
[----:B------:R-:W3:Y:S04]  /*10c70*/  LDL.LU R23, [R1+0x1dc] ;  /* 0x0001dc0001177983 */ /* 0x000ee80000300800 */
[----:B---3--:R-:W-:Y:S04]  /*10c80*/  STL.64 [R1+0x1500], R22 ;  /* 0x0015001601007387 */ /* 0x008fe80000100a00 */
[----:B--2---:R0:W-:Y:S04]  /*10c90*/  STL.64 [R1+0x14f8], R20 ;  /* 0x0014f81401007387 */ /* 0x0041e80000100a00 */
[----:B0-----:R-:W2:Y:S04]  /*10ca0*/  LDL.LU R20, [R1+0x100] ;  /* 0x0001000001147983 */ /* 0x001ea80000300800 */
[----:B------:R-:W2:Y:S04]  /*10cb0*/  LDL.LU R21, [R1+0x104] ;  /* 0x0001040001157983 */ /* 0x000ea80000300800 */
[----:B------:R-:W3:Y:S04]  /*10cc0*/  LDL.LU R22, [R1+0x108] ;  /* 0x0001080001167983 */ /* 0x000ee80000300800 */
[----:B------:R-:W3:Y:S01]  /*10cd0*/  LDL.LU R23, [R1+0x10c] ;  /* 0x00010c0001177983 */ /* 0x000ee20000300800 */
[C---:B-1----:R-:W-:Y:S03]  /*10ce0*/  HMMA.16816.F32.BF16 R4, R8.reuse, R6, R16 ;  /* 0x000000060804723c */ /* 0x042fe60000041810 */
[----:B---3--:R0:W-:Y:S04]  /*10cf0*/  STL.64 [R1+0x1510], R22 ;  /* 0x0015101601007387 */ /* 0x0081e80000100a00 */
[----:B--2---:R-:W-:Y:S04]  /*10d00*/  STL.64 [R1+0x1508], R20 ;  /* 0x0015081401007387 */ /* 0x004fe80000100a00 */
[----:B0-----:R-:W2:Y:S04]  /*10d10*/  LDL R22, [R1+0xa8] ;  /* 0x0000a80001167983 */ /* 0x001ea80000100800 */
[----:B------:R-:W2:Y:S04]  /*10d20*/  LDL R23, [R1+0xac] ;  /* 0x0000ac0001177983 */ /* 0x000ea80000100800 */
[----:B--2---:R0:W-:Y:S04]  /*10d30*/  STL.64 [R1+0x15b0], R22 ;  /* 0x0015b01601007387 */ /* 0x0041e80000100a00 */
[----:B------:R-:W2:Y:S04]  /*10d40*/  LDL.LU R16, [R1+0x220] ;  /* 0x0002200001107983 */ /* 0x000ea80000300800 */
[----:B------:R-:W-:Y:S04]  /*10d50*/  STL.64 [R1+0x530], R4 ;  /* 0x0005300401007387 */ /* 0x000fe80000100a00 */
[----:B------:R-:W-:Y:S04]  /*10d60*/  STL.64 [R1+0x538], R6 ;  /* 0x0005380601007387 */ /* 0x000fe80000100a00 */
[----:B------:R-:W2:Y:S04]  /*10d70*/  LDL.LU R17, [R1+0x224] ;  /* 0x0002240001117983 */ /* 0x000ea80000300800 */
[----:B------:R-:W3:Y:S04]  /*10d80*/  LDL.LU R18, [R1+0x228] ;  /* 0x0002280001127983 */ /* 0x000ee80000300800 */
[----:B------:R-:W3:Y:S04]  /*10d90*/  LDL.LU R19, [R1+0x22c] ;  /* 0x00022c0001137983 */ /* 0x000ee80000300800 */
[----:B0-----:R-:W2:Y:S04]  /*10da0*/  LDL.64 R22, [R1+0xb8] ;  /* 0x0000b80001167983 */ /* 0x001ea80000100a00 */
        /* <DEDUP_REMOVED lines=10> */
[----:B------:R-:W2:Y:S04]  /*10e50*/  LDL.LU R18, [R1+0x248] ;  /* 0x0002480001127983 */ /* 0x000ea80000300800 */
[----:B------:R-:W2:Y:S04]  /*10e60*/  LDL.LU R19, [R1+0x24c] ;  /* 0x00024c0001137983 */ /* 0x000ea80000300800 */
[----:B------:R-:W3:Y:S04]  /*10e70*/  LDL R26, [R1+0x8] ;  /* 0x00000800011a7983 */ /* 0x000ee80000100800 */
[----:B------:R-:W3:Y:S04]  /*10e80*/  LDL R27, [R1+0xc] ;  /* 0x00000c00011b7983 */ /* 0x000ee80000100800 */
[----:B------:R-:W2:Y:S04]  /*10e90*/  LDL.64 R14, [R1+0x98] ;  /* 0x00009800010e7983 */ /* 0x000ea80000100a00 */
[----:B---3--:R0:W-:Y:S04]  /*10ea0*/  STL.64 [R1+0x1578], R26 ;  /* 0x0015781a01007387 */ /* 0x0081e80000100a00 */
[----:B------:R-:W3:Y:S04]  /*10eb0*/  LDL.LU R4, [R1+0x140] ;  /* 0x0001400001047983 */ /* 0x000ee80000300800 */
[----:B------:R-:W3:Y:S04]  /*10ec0*/  LDL.LU R5, [R1+0x144] ;  /* 0x0001440001057983 */ /* 0x000ee80000300800 */
[----:B------:R-:W3:Y:S04]  /*10ed0*/  LDL.LU R6, [R1+0x148] ;  /* 0x0001480001067983 */ /* 0x000ee80000300800 */
[----:B------:R-:W3:Y:S04]  /*10ee0*/  LDL.LU R7, [R1+0x14c] ;  /* 0x00014c0001077983 */ /* 0x000ee80000300800 */
[----:B------:R-:W3:Y:S04]  /*10ef0*/  LDL.LU R24, [R1+0x200] ;  /* 0x0002000001187983 */ /* 0x000ee80000300800 */
[----:B------:R-:W3:Y:S04]  /*10f00*/  LDL.LU R25, [R1+0x204] ;  /* 0x0002040001197983 */ /* 0x000ee80000300800 */
[----:B0-----:R-:W3:Y:S04]  /*10f10*/  LDL.LU R26, [R1+0x208] ;  /* 0x00020800011a7983 */ /* 0x001ee80000300800 */
[----:B------:R-:W3:Y:S01]  /*10f20*/  LDL.LU R27, [R1+0x20c] ;  /* 0x00020c00011b7983 */ /* 0x000ee20000300800 */
[----:B--2---:R-:W-:Y:S01]  /*10f30*/  HMMA.16816.F32.BF16 R16, R8, R22, R16 ;  /* 0x000000160810723c */ /* 0x004fe20000041810 */
[----:B------:R-:W-:-:S02]  /*10f40*/  IMAD.MOV.U32 R12, RZ, RZ, R22 ;  /* 0x000000ffff0c7224 */ /* 0x000fc400078e0016 */
[----:B------:R-:W-:Y:S01]  /*10f50*/  IMAD.MOV.U32 R3, RZ, RZ, R23 ;  /* 0x000000ffff037224 */ /* 0x000fe200078e0017 */
[----:B---3--:R-:W-:Y:S04]  /*10f60*/  STL.64 [R1+0x1588], R26 ;  /* 0x0015881a01007387 */ /* 0x008fe80000100a00 */
[----:B------:R0:W-:Y:S04]  /*10f70*/  STL.64 [R1+0x1580], R24 ;  /* 0x0015801801007387 */ /* 0x0001e80000100a00 */
[----:B0-----:R-:W2:Y:S04]  /*10f80*/  LDL.LU R24, [R1+0x210] ;  /* 0x0002100001187983 */ /* 0x001ea80000300800 */
[----:B------:R-:W2:Y:S04]  /*10f90*/  LDL.LU R25, [R1+0x214] ;  /* 0x0002140001197983 */ /* 0x000ea80000300800 */
[----:B------:R-:W2:Y:S04]  /*10fa0*/  LDL.LU R26, [R1+0x218] ;  /* 0x00021800011a7983 */ /* 0x000ea80000300800 */
[----:B------:R-:W2:Y:S04]  /*10fb0*/  LDL.LU R27, [R1+0x21c] ;  /* 0x00021c00011b7983 */ /* 0x000ea80000300800 */
[----:B------:R-:W-:Y:S04]  /*10fc0*/  STL.64 [R1+0x1570], R6 ;  /* 0x0015700601007387 */ /* 0x000fe80000100a00 */
[----:B------:R0:W-:Y:S04]  /*10fd0*/  STL.64 [R1+0x1568], R4 ;  /* 0x0015680401007387 */ /* 0x0001e80000100a00 */
[----:B0-----:R-:W3:Y:S04]  /*10fe0*/  LDL.LU R4, [R1+0x1f0] ;  /* 0x0001f00001047983 */ /* 0x001ee80000300800 */
[----:B------:R-:W3:Y:S04]  /*10ff0*/  LDL.LU R5, [R1+0x1f4] ;  /* 0x0001f40001057983 */ /* 0x000ee80000300800 */
[----:B------:R-:W3:Y:S04]  /*11000*/  LDL.LU R6, [R1+0x1f8] ;  /* 0x0001f80001067983 */ /* 0x000ee80000300800 */
[----:B------:R-:W3:Y:S04]  /*11010*/  LDL.LU R7, [R1+0x1fc] ;  /* 0x0001fc0001077983 */ /* 0x000ee80000300800 */
        /* <DEDUP_REMOVED lines=15> */
[----:B------:R0:W-:Y:S01]  /*11110*/  STL.64 [R1+0x1538], R22 ;  /* 0x0015381601007387 */ /* 0x0001e20000100a00 */
[----:B------:R-:W-:-:S03]  /*11120*/  IMAD.MOV.U32 R3, RZ, RZ, R15 ;  /* 0x000000ffff037224 */ /* 0x000fc600078e000f */
[----:B0-----:R-:W3:Y:S01]  /*11130*/  LDL.64 R22, [R1+0xc8] ;  /* 0x0000c80001167983 */ /* 0x001ee20000100a00 */
[----:B--2---:R-:W-:Y:S11]  /*11140*/  HMMA.16816.F32.BF16 R16, R8, R14, R16 ;  /* 0x0000000e0810723c */ /* 0x004ff60000041810 */
[----:B------:R-:W-:Y:S11]  /*11150*/  @!UPT UIADD3 URZ, URZ, URZ, URZ ;  /* 0x0000003f3f3ff290 */ /* 0x000ff6000fffe03f */
[----:B------:R-:W-:Y:S01]  /*11160*/  @!UPT UIADD3 URZ, URZ, URZ, URZ ;  /* 0x0000003f3f3ff290 */ /* 0x000fe2000fffe03f */
[----:B------:R0:W-:Y:S04]  /*11170*/  STL.64 [R1+0x500], R16 ;  /* 0x0005001001007387 */ /* 0x0001e80000100a00 */
[----:B------:R1:W-:Y:S01]  /*11180*/  STL.64 [R1+0x508], R18 ;  /* 0x0005081201007387 */ /* 0x0003e20000100a00 */
[----:B0-----:R-:W-:-:S03]  /*11190*/  IMAD.MOV.U32 R16, RZ, RZ, R14 ;  /* 0x000000ffff107224 */ /* 0x001fc600078e000e */
[----:B-1----:R-:W2:Y:S04]  /*111a0*/  LDL.LU.64 R18, [R1+0x1598] ;  /* 0x0015980001127983 */ /* 0x002ea80000300a00 */
[----:B------:R-:W2:Y:S02]  /*111b0*/  LDL.LU.64 R14, [R1+0x1590] ;  /* 0x00159000010e7983 */ /* 0x000ea40000300a00 */
[C---:B--2---:R-:W-:Y:S11]  /*111c0*/  HMMA.16816.F32.BF16 R24, R8.reuse, R14, R24 ;  /* 0x0000000e0818723c */ /* 0x044ff60000041818 */
[----:B------:R-:W-:Y:S11]  /*111d0*/  @!UPT UIADD3 URZ, URZ, URZ, URZ ;  /* 0x0000003f3f3ff290 */ /* 0x000ff6000fffe03f */
[----:B------:R-:W-:Y:S01]  /*111e0*/  @!UPT UIADD3 URZ, URZ, URZ, URZ ;  /* 0x0000003f3f3ff290 */ /* 0x000fe2000fffe03f */
[----:B------:R-:W-:Y:S04]  /*111f0*/  STL.64 [R1+0x4f0], R24 ;  /* 0x0004f01801007387 */ /* 0x000fe80000100a00 */
[----:B------:R0:W-:Y:S04]  /*11200*/  STL.64 [R1+0x4f8], R26 ;  /* 0x0004f81a01007387 */ /* 0x0001e80000100a00 */
[----:B0-----:R-:W2:Y:S04]  /*11210*/  LDL.LU.64 R26, [R1+0x1588] ;  /* 0x00158800011a7983 */ /* 0x001ea80000300a00 */
[----:B------:R-:W2:Y:S04]  /*11220*/  LDL.LU.64 R24, [R1+0x1580] ;  /* 0x0015800001187983 */ /* 0x000ea80000300a00 */
[----:B------:R0:W-:Y:S04]  /*11230*/  STL.64 [R1+0x1518], R14 ;  /* 0x0015180e01007387 */ /* 0x0001e80000100a00 */
[----:B------:R-:W2:Y:S04]  /*11240*/  LDL.LU R12, [R1+0x110] ;  /* 0x00011000010c7983 */ /* 0x000ea80000300800 */
[----:B------:R-:W2:Y:S04]  /*11250*/  LDL.LU R13, [R1+0x114] ;  /* 0x00011400010d7983 */ /* 0x000ea80000300800 */
[----:B0-----:R-:W2:Y:S04]  /*11260*/  LDL.LU R14, [R1+0x118] ;  /* 0x00011800010e7983 */ /* 0x001ea80000300800 */
[----:B------:R-:W2:Y:S04]  /*11270*/  LDL.LU R15, [R1+0x11c] ;  /* 0x00011c00010f7983 */ /* 0x000ea80000300800 */
[----:B--2---:R-:W-:Y:S04]  /*11280*/  STL.64 [R1+0x1530], R14 ;  /* 0x0015300e01007387 */ /* 0x004fe80000100a00 */
[----:B------:R0:W-:Y:S04]  /*11290*/  STL.64 [R1+0x1528], R12 ;  /* 0x0015280c01007387 */ /* 0x0001e80000100a00 */
[----:B0-----:R-:W2:Y:S04]  /*112a0*/  LDL.LU R12, [R1+0x120] ;  /* 0x00012000010c7983 */ /* 0x001ea80000300800 */
[----:B------:R-:W2:Y:S04]  /*112b0*/  LDL.LU R13, [R1+0x124] ;  /* 0x00012400010d7983 */ /* 0x000ea80000300800 */
[----:B------:R-:W2:Y:S04]  /*112c0*/  LDL.LU R14, [R1+0x128] ;  /* 0x00012800010e7983 */ /* 0x000ea80000300800 */
[----:B------:R-:W2:Y:S01]  /*112d0*/  LDL.LU R15, [R1+0x12c] ;  /* 0x00012c00010f7983 */ /* 0x000ea20000300800 */
[C---:B------:R-:W-:Y:S03]  /*112e0*/  HMMA.16816.F32.BF16 R24, R8.reuse, R18, R24 ;  /* 0x000000120818723c */ /* 0x040fe60000041818 */
[----:B--2---:R-:W-:Y:S04]  /*112f0*/  STL.64 [R1+0x1548], R14 ;  /* 0x0015480e01007387 */ /* 0x004fe80000100a00 */
[----:B------:R0:W-:Y:S04]  /*11300*/  STL.64 [R1+0x1540], R12 ;  /* 0x0015400c01007387 */ /* 0x0001e80000100a00 */
[----:B0-----:R-:W2:Y:S04]  /*11310*/  LDL.LU R12, [R1+0x130] ;  /* 0x00013000010c7983 */ /* 0x001ea80000300800 */
[----:B------:R-:W2:Y:S04]  /*11320*/  LDL.LU R13, [R1+0x134] ;  /* 0x00013400010d7983 */ /* 0x000ea80000300800 */
[----:B------:R-:W2:Y:S04]  /*11330*/  LDL.LU R14, [R1+0x138] ;  /* 0x00013800010e7983 */ /* 0x000ea80000300800 */
[----:B------:R-:W2:Y:S04]  /*11340*/  LDL.LU R15, [R1+0x13c] ;  /* 0x00013c00010f7983 */ /* 0x000ea80000300800 */
[----:B------:R-:W-:Y:S04]  /*11350*/  STL.64 [R1+0x250], R24 ;  /* 0x0002501801007387 */ /* 0x000fe80000100a00 */
[----:B------:R0:W-:Y:S04]  /*11360*/  STL.64 [R1+0x258], R26 ;  /* 0x0002581a01007387 */ /* 0x0001e80000100a00 */
[----:B0-----:R-:W3:Y:S02]  /*11370*/  LDL.LU.64 R26, [R1+0x1578] ;  /* 0x00157800011a7983 */ /* 0x001ee40000300a00 */
[C---:B---3--:R-:W-:Y:S02]  /*11380*/  HMMA.16816.F32.BF16 R24, R8.reuse, R26, R4 ;  /* 0x0000001a0818723c */ /* 0x048fe40000041804 */
[----:B------:R-:W3:Y:S04]  /*11390*/  LDL.LU.64 R6, [R1+0x1570] ;  /* 0x0015700001067983 */ /* 0x000ee80000300a00 */
[----:B------:R-:W3:Y:S11]  /*113a0*/  LDL.LU.64 R4, [R1+0x1568] ;  /* 0x0015680001047983 */ /* 0x000ef60000300a00 */
[----:B------:R-:W-:Y:S06]  /*113b0*/  @!UPT UIADD3 URZ, URZ, URZ, URZ ;  /* 0x0000003f3f3ff290 */ /* 0x000fec000fffe03f */
[----:B------:R-:W-:Y:S04]  /*113c0*/  STL.64 [R1+0x220], R24 ;  /* 0x0002201801007387 */ /* 0x000fe80000100a00 */
[----:B------:R0:W-:Y:S04]  /*113d0*/  STL.64 [R1+0x228], R26 ;  /* 0x0002281a01007387 */ /* 0x0001e80000100a00 */
[----:B0-----:R-:W3:Y:S02]  /*113e0*/  LDL.LU.64 R26, [R1+0x1560] ;  /* 0x00156000011a7983 */ /* 0x001ee40000300a00 */
[----:B---3--:R-:W-:Y:S02]  /*113f0*/  HMMA.16816.F32.BF16 R8, R8, R26, R4 ;  /* 0x0000001a0808723c */ /* 0x008fe40000041804 */
[----:B------:R-:W2:Y:S04]  /*11400*/  LDL.LU.64 R6, [R1+0x1558] ;  /* 0x0015580001067983 */ /* 0x000ea80000300a00 */
[----:B------:R-:W2:Y:S11]  /*11410*/  LDL.LU.64 R4, [R1+0x1550] ;  /* 0x0015500001047983 */ /* 0x000eb60000300a00 */
[----:B------:R-:W-:Y:S06]  /*11420*/  @!UPT UIADD3 URZ, URZ, URZ, URZ ;  /* 0x0000003f3f3ff290 */ /* 0x000fec000fffe03f */
[----:B------:R-:W-:Y:S04]  /*11430*/  STL.64 [R1+0x210], R8 ;  /* 0x0002100801007387 */ /* 0x000fe80000100a00 */
[----:B------:R0:W-:Y:S02]  /*11440*/  STL.64 [R1+0x218], R10 ;  /* 0x0002180a01007387 */ /* 0x0001e40000100a00 */
[----:B0-----:R-:W-:Y:S02]  /*11450*/  IMAD.MOV.U32 R11, RZ, RZ, R3 ;  /* 0x000000ffff0b7224 */ /* 0x001fe400078e0003 */
[----:B------:R-:W-:Y:S01]  /*11460*/  IMAD.MOV.U32 R3, RZ, RZ, R23 ;  /* 0x000000ffff037224 */ /* 0x000fe200078e0017 */
[C---:B--2---:R-:W-:Y:S11]  /*11470*/  HMMA.16816.F32.BF16 R12, R4.reuse, R22, R12 ;  /* 0x00000016040c723c */ /* 0x044ff6000004180c */
[----:B------:R-:W-:Y:S11]  /*11480*/  @!UPT UIADD3 URZ, URZ, URZ, URZ ;  /* 0x0000003f3f3ff290 */ /* 0x000ff6000fffe03f */
[----:B------:R-:W-:Y:S01]  /*11490*/  @!UPT UIADD3 URZ, URZ, URZ, URZ ;  /* 0x0000003f3f3ff290 */ /* 0x000fe2000fffe03f */
[----:B------:R-:W-:Y:S04]  /*114a0*/  STL.64 [R1+0x200], R12 ;  /* 0x0002000c01007387 */ /* 0x000fe80000100a00 */
[----:B------:R0:W-:Y:S04]  /*114b0*/  STL.64 [R1+0x208], R14 ;  /* 0x0002080e01007387 */ /* 0x0001e80000100a00 */
[----:B0-----:R-:W2:Y:S04]  /*114c0*/  LDL.LU.64 R14, [R1+0x1548] ;  /* 0x00154800010e7983 */ /* 0x001ea80000300a00 */
[----:B------:R-:W2:Y:S04]  /*114d0*/  LDL.LU.64 R12, [R1+0x1540] ;  /* 0x00154000010c7983 */ /* 0x000ea80000300a00 */
[----:B------:R-:W2:Y:S04]  /*114e0*/  LDL.LU.64 R22, [R1+0x1538] ;  /* 0x0015380001167983 */ /* 0x000ea80000300a00 */
[----:B------:R-:W-:Y:S01]  /*114f0*/  STL [R1+0x14dc], R3 ;  /* 0x0014dc0301007387 */ /* 0x000fe20000100800 */
[C---:B--2---:R-:W-:Y:S03]  /*11500*/  HMMA.16816.F32.BF16 R20, R4.reuse, R22, R12 ;  /* 0x000000160414723c */ /* 0x044fe6000004180c */
[----:B------:R-:W2:Y:S04]  /*11510*/  LDL.LU.64 R14, [R1+0x1530] ;  /* 0x00153000010e7983 */ /* 0x000ea80000300a00 */
[----:B------:R-:W2:Y:S11]  /*11520*/  LDL.LU.64 R12, [R1+0x1528] ;  /* 0x00152800010c7983 */ /* 0x000eb60000300a00 */
[----:B------:R-:W-:Y:S05]  /*11530*/  @!UPT UIADD3 URZ, URZ, URZ, URZ ;  /* 0x0000003f3f3ff290 */ /* 0x000fea000fffe03f */
[----:B------:R-:W-:Y:S04]  /*11540*/  STL.64 [R1+0x1f0], R20 ;  /* 0x0001f01401007387 */ /* 0x000fe80000100a00 */
[----:B------:R0:W-:Y:S04]  /*11550*/  STL.64 [R1+0x1f8], R22 ;  /* 0x0001f81601007387 */ /* 0x0001e80000100a00 */
[----:B0-----:R-:W2:Y:S02]  /*11560*/  LDL.LU.64 R22, [R1+0x1520] ;  /* 0x0015200001167983 */ /* 0x001ea40000300a00 */
[----:B--2---:R-:W-:Y:S02]  /*11570*/  HMMA.16816.F32.BF16 R20, R4, R22, R12 ;  /* 0x000000160414723c */ /* 0x004fe4000004180c */
[----:B------:R-:W2:Y:S11]  /*11580*/  LDL.LU.64 R14, [R1+0x1518] ;  /* 0x00151800010e7983 */ /* 0x000eb60000300a00 */
[----:B------:R-:W-:Y:S10]  /*11590*/  @!UPT UIADD3 URZ, URZ, URZ, URZ ;  /* 0x0000003f3f3ff290 */ /* 0x000ff4000fffe03f */
[----:B------:R-:W-:Y:S04]  /*115a0*/  STL.64 [R1+0x150], R20 ;  /* 0x0001501401007387 */ /* 0x000fe80000100a00 */
[----:B------:R0:W-:Y:S04]  /*115b0*/  STL.64 [R1+0x158], R22 ;  /* 0x0001581601007387 */ /* 0x0001e80000100a00 */
[----:B0-----:R-:W3:Y:S04]  /*115c0*/  LDL.LU.64 R22, [R1+0x1510] ;  /* 0x0015100001167983 */ /* 0x001ee80000300a00 */
[----:B------:R-:W3:Y:S01]  /*115d0*/  LDL.LU.64 R20, [R1+0x1508] ;  /* 0x0015080001147983 */ /* 0x000ee20000300a00 */
[----:B------:R-:W-:-:S07]  /*115e0*/  IMAD.MOV.U32 R10, RZ, RZ, R16 ;  /* 0x000000ffff0a7224 */ /* 0x000fce00078e0010 */
[C---:B---3--:R-:W-:Y:S01]  /*115f0*/  HMMA.16816.F32.BF16 R8, R4.reuse, R10, R20 ;  /* 0x0000000a0408723c */ /* 0x048fe20000041814 */
[----:B------:R-:W3:Y:S04]  /*11600*/  LDL.LU.64 R22, [R1+0x1500] ;  /* 0x0015000001167983 */ /* 0x000ee80000300a00 */
[----:B------:R-:W3:Y:S01]  /*11610*/  LDL.LU.64 R20, [R1+0x14f8] ;  /* 0x0014f80001147983 */ /* 0x000ee20000300a00 */
[----:B--2---:R-:W-:Y:S11]  /*11620*/  IMAD.MOV.U32 R3, RZ, RZ, R15 ;  /* 0x000000ffff037224 */ /* 0x004ff600078e000f */
[----:B------:R-:W-:Y:S06]  /*11630*/  @!UPT UIADD3 URZ, URZ, URZ, URZ ;  /* 0x0000003f3f3ff290 */ /* 0x000fec000fffe03f */
[----:B------:R-:W-:Y:S04]  /*11640*/  STL.64 [R1+0x140], R8 ;  /* 0x0001400801007387 */ /* 0x000fe80000100a00 */
[----:B------:R-:W-:Y:S04]  /*11650*/  STL.64 [R1+0x148], R10 ;  /* 0x0001480a01007387 */ /* 0x000fe80000100a00 */
[----:B------:R-:W-:Y:S01]  /*11660*/  LDSM.16.MT88.4 R8, [R0+0x2100] ;  /* 0x002100000008783b */ /* 0x000fe20000004200 */
[----:B---3--:R-:W-:Y:S03]  /*11670*/  HMMA.16816.F32.BF16 R20, R4, R14, R20 ;  /* 0x0000000e0414723c */ /* 0x008fe60000041814 */
[----:B------:R-:W0:Y:S11]  /*11680*/  LDSM.16.MT88.4 R12, [R0+0x2180] ;  /* 0x00218000000c783b */ /* 0x000e360000004200 */
[----:B------:R-:W-:Y:S09]  /*11690*/  @!UPT UIADD3 URZ, URZ, URZ, URZ ;  /* 0x0000003f3f3ff290 */ /* 0x000ff2000fffe03f */
[----:B------:R-:W-:Y:S04]  /*116a0*/  STL.64 [R1+0x130], R20 ;  /* 0x0001301401007387 */ /* 0x000fe80000100a00 */
[----:B------:R1:W-:Y:S04]  /*116b0*/  STL.64 [R1+0x138], R22 ;  /* 0x0001381601007387 */ /* 0x0003e80000100a00 */
[----:B-1----:R-:W2:Y:S04]  /*116c0*/  LDL.LU.64 R22, [R1+0x14f0] ;  /* 0x0014f00001167983 */ /* 0x002ea80000300a00 */
[----:B------:R-:W2:Y:S04]  /*116d0*/  LDL.LU.64 R20, [R1+0x14e8] ;  /* 0x0014e80001147983 */ /* 0x000ea80000300a00 */
[----:B------:R-:W3:Y:S04]  /*116e0*/  LDL.LU R0, [R1+0x14e0] ;  /* 0x0014e00001007983 */ /* 0x000ee80000300800 */
[----:B0-----:R-:W-:Y:S04]  /*116f0*/  STL.64 [R1+0x1458], R14 ;  /* 0x0014580e01007387 */ /* 0x001fe80000100a00 */
[----:B------:R0:W-:Y:S04]  /*11700*/  STL.64 [R1+0x1450], R12 ;  /* 0x0014500c01007387 */ /* 0x0001e80000100a00 */
[----:B0-----:R-:W2:Y:S01]  /*11710*/  LDL.LU R12, [R1+0x270] ;  /* 0x00027000010c7983 */ /* 0x001ea20000300800 */
[----:B----4-:R-:W-:-:S02]  /*11720*/  IMAD.MOV.U32 R13, RZ, RZ, R29 ;  /* 0x000000ffff0d7224 */ /* 0x010fc400078e001d */
[----:B------:R-:W-:Y:S02]  /*11730*/  IMAD.MOV.U32 R14, RZ, RZ, R28 ;  /* 0x000000ffff0e7224 */ /* 0x000fe400078e001c */
[----:B------:R-:W-:-:S07]  /*11740*/  IMAD.MOV.U32 R15, RZ, RZ, R2 ;  /* 0x000000ffff0f7224 */ /* 0x000fce00078e0002 */
[C---:B--2---:R-:W-:Y:S11]  /*11750*/  HMMA.16816.F32.BF16 R12, R4.reuse, R18, R12 ;  /* 0x00000012040c723c */ /* 0x044ff6000004180c */
[----:B------:R-:W-:Y:S11]  /*11760*/  @!UPT UIADD3 URZ, URZ, URZ, URZ ;  /* 0x0000003f3f3ff290 */ /* 0x000ff6000fffe03f */
[----:B------:R-:W-:Y:S01]  /*11770*/  @!UPT UIADD3 URZ, URZ, URZ, URZ ;  /* 0x0000003f3f3ff290 */ /* 0x000fe2000fffe03f */
[----:B------:R0:W-:Y:S02]  /*11780*/  STL.64 [R1+0x120], R12 ;  /* 0x0001200c01007387 */ /* 0x0001e40000100a00 */
[----:B0-----:R-:W-:Y:S02]  /*11790*/  IMAD.MOV.U32 R13, RZ, RZ, R18 ;  /* 0x000000ffff0d7224 */ /* 0x001fe400078e0012 */
[----:B------:R-:W-:Y:S02]  /*117a0*/  IMAD.MOV.U32 R12, RZ, RZ, R19 ;  /* 0x000000ffff0c7224 */ /* 0x000fe400078e0013 */
[----:B---3--:R-:W0:Y:S04]  /*117b0*/  LDSM.16.MT88.4 R16, [R0+0x2000] ;  /* 0x002000000010783b */ /* 0x008e280000004200 */
[----:B------:R-:W-:Y:S04]  /*117c0*/  STL.64 [R1+0x128], R14 ;  /* 0x0001280e01007387 */ /* 0x000fe80000100a00 */
[----:B0-----:R0:W-:Y:S04]  /*117d0*/  STL.64 [R1+0x13c0], R18 ;  /* 0x0013c01201007387 */ /* 0x0011e80000100a00 */
[----:B------:R1:W-:Y:S04]  /*117e0*/  STL.64 [R1+0x13b8], R16 ;  /* 0x0013b81001007387 */ /* 0x0003e80000100a00 */
[----:B0-----:R-:W2:Y:S02]  /*117f0*/  LDL.64 R18, [R1+0x8] ;  /* 0x0000080001127983 */ /* 0x001ea40000100a00 */
[----:B--2---:R-:W-:Y:S02]  /*11800*/  HMMA.16816.F32.BF16 R20, R4, R18, R20 ;  /* 0x000000120414723c */ /* 0x004fe40000041814 */
[----:B------:R0:W-:Y:S04]  /*11810*/  STL.64 [R1+0x1470], R18 ;  /* 0x0014701201007387 */ /* 0x0001e80000100a00 */
[----:B-1----:R-:W2:Y:S04]  /*11820*/  LDL.LU R16, [R1+0x370] ;  /* 0x0003700001107983 */ /* 0x002ea80000300800 */
[----:B------:R-:W2:Y:S04]  /*11830*/  LDL.LU R17, [R1+0x374] ;  /* 0x0003740001117983 */ /* 0x000ea80000300800 */
[----:B0-----:R-:W2:Y:S04]  /*11840*/  LDL.LU R18, [R1+0x378] ;  /* 0x0003780001127983 */ /* 0x001ea80000300800 */
[----:B------:R-:W2:Y:S06]  /*11850*/  LDL.LU R19, [R1+0x37c] ;  /* 0x00037c0001137983 */ /* 0x000eac0000300800 */
[----:B------:R-:W-:-:S05]  /*11860*/  IMAD.MOV.U32 R0, RZ, RZ, R23 ;  /* 0x000000ffff007224 */ /* 0x000fca00078e0017 */
[----:B------:R0:W-:Y:S04]  /*11870*/  STL [R1+0x1254], R0 ;  /* 0x0012540001007387 */ /* 0x0001e80000100800 */
[----:B0-----:R-:W3:Y:S01]  /*11880*/  LDL R0, [R1+0x398] ;  /* 0x0003980001007983 */ /* 0x001ee20000100800 */
[----:B------:R-:W-:Y:S02]  /*11890*/  IMAD.MOV.U32 R29, RZ, RZ, R20 ;  /* 0x000000ffff1d7224 */ /* 0x000fe400078e0014 */
[----:B------:R-:W-:Y:S02]  /*118a0*/  IMAD.MOV.U32 R28, RZ, RZ, R21 ;  /* 0x000000ffff1c7224 */ /* 0x000fe400078e0015 */
[----:B------:R-:W-:-:S05]  /*118b0*/  IMAD.MOV.U32 R2, RZ, RZ, R22 ;  /* 0x000000ffff027224 */ /* 0x000fca00078e0016 */
[----:B------:R-:W-:Y:S04]  /*118c0*/  STL [R1+0x1250], R2 ;  /* 0x0012500201007387 */ /* 0x000fe80000100800 */
[----:B------:R-:W-:Y:S04]  /*118d0*/  STL [R1+0x124c], R28 ;  /* 0x00124c1c01007387 */ /* 0x000fe80000100800 */
[----:B------:R-:W-:Y:S01]  /*118e0*/  STL [R1+0x1248], R29 ;  /* 0x0012481d01007387 */ /* 0x000fe20000100800 */
[----:B--2---:R-:W-:Y:S03]  /*118f0*/  HMMA.16816.F32.BF16 R4, R4, R26, R16 ;  /* 0x0000001a0404723c */ /* 0x004fe60000041810 */
[----:B---3--:R-:W0:Y:S04]  /*11900*/  LDSM.16.MT88.4 R20, [R0+0x2080] ;  /* 0x002080000014783b */ /* 0x008e280000004200 */
[----:B0-----:R-:W-:Y:S04]  /*11910*/  STL.64 [R1+0x1350], R22 ;  /* 0x0013501601007387 */ /* 0x001fe80000100a00 */
[----:B------:R0:W-:Y:S04]  /*11920*/  STL.64 [R1+0x1348], R20 ;  /* 0x0013481401007387 */ /* 0x0001e80000100a00 */
[----:B------:R-:W-:Y:S04]  /*11930*/  STL.64 [R1+0x1468], R26 ;  /* 0x0014681a01007387 */ /* 0x000fe80000100a00 */
[----:B0-----:R-:W2:Y:S04]  /*11940*/  LDL.LU R20, [R1+0x260] ;  /* 0x0002600001147983 */ /* 0x001ea80000300800 */
[----:B------:R-:W-:Y:S04]  /*11950*/  STL.64 [R1+0x100], R4 ;  /* 0x0001000401007387 */ /* 0x000fe80000100a00 */
[----:B------:R-:W-:Y:S04]  /*11960*/  STL.64 [R1+0x108], R6 ;  /* 0x0001080601007387 */ /* 0x000fe80000100a00 */
[----:B------:R-:W2:Y:S04]  /*11970*/  LDL.LU R21, [R1+0x264] ;  /* 0x0002640001157983 */ /* 0x000ea80000300800 */
[----:B------:R-:W3:Y:S04]  /*11980*/  LDL.LU R22, [R1+0x268] ;  /* 0x0002680001167983 */ /* 0x000ee80000300800 */
[----:B------:R-:W3:Y:S01]  /*11990*/  LDL.LU R23, [R1+0x26c] ;  /* 0x00026c0001177983 */ /* 0x000ee20000300800 */
[----:B------:R-:W-:-:S02]  /*119a0*/  IMAD.MOV.U32 R19, RZ, RZ, R12 ;  /* 0x000000ffff137224 */ /* 0x000fc400078e000c */
[----:B------:R-:W-:Y:S01]  /*119b0*/  IMAD.MOV.U32 R18, RZ, RZ, R13 ;  /* 0x000000ffff127224 */ /* 0x000fe200078e000d */
[----:B------:R-:W0:Y:S04]  /*119c0*/  LDSM.16.MT88.4 R4, [R0+0x2100] ;  /* 0x002100000004783b */ /* 0x000e280000004200 */
[----:B---3--:R-:W-:Y:S04]  /*119d0*/  STL.64 [R1+0x13d0], R22 ;  /* 0x0013d01601007387 */ /* 0x008fe80000100a00 */
[----:B--2---:R1:W-:Y:S04]  /*119e0*/  STL.64 [R1+0x13c8], R20 ;  /* 0x0013c81401007387 */ /* 0x0043e80000100a00 */
[----:B-1----:R-:W2:Y:S04]  /*119f0*/  LDL.LU R20, [R1+0x2f0] ;  /* 0x0002f00001147983 */ /* 0x002ea80000300800 */
[----:B------:R-:W2:Y:S04]  /*11a00*/  LDL.LU R21, [R1+0x2f4] ;  /* 0x0002f40001157983 */ /* 0x000ea80000300800 */
[----:B------:R-:W3:Y:S04]  /*11a10*/  LDL.LU R22, [R1+0x2f8] ;  /* 0x0002f80001167983 */ /* 0x000ee80000300800 */
[----:B------:R-:W3:Y:S04]  /*11a20*/  LDL.LU R23, [R1+0x2fc] ;  /* 0x0002fc0001177983 */ /* 0x000ee80000300800 */
[----:B---3--:R-:W-:Y:S04]  /*11a30*/  STL.64 [R1+0x13e0], R22 ;  /* 0x0013e01601007387 */ /* 0x008fe80000100a00 */
[----:B--2---:R1:W-:Y:S04]  /*11a40*/  STL.64 [R1+0x13d8], R20 ;  /* 0x0013d81401007387 */ /* 0x0043e80000100a00 */
[----:B-1----:R-:W2:Y:S04]  /*11a50*/  LDL.LU R20, [R1+0x300] ;  /* 0x0003000001147983 */ /* 0x002ea80000300800 */
[----:B------:R-:W2:Y:S04]  /*11a60*/  LDL.LU R21, [R1+0x304] ;  /* 0x0003040001157983 */ /* 0x000ea80000300800 */
[----:B------:R-:W3:Y:S04]  /*11a70*/  LDL.LU R22, [R1+0x308] ;  /* 0x0003080001167983 */ /* 0x000ee80000300800 */
[----:B------:R-:W3:Y:S04]  /*11a80*/  LDL.LU R23, [R1+0x30c] ;  /* 0x00030c0001177983 */ /* 0x000ee80000300800 */
[----:B------:R-:W4:Y:S04]  /*11a90*/  LDL.LU R24, [R1+0x3a0] ;  /* 0x0003a00001187983 */ /* 0x000f280000300800 */
[----:B------:R-:W4:Y:S04]  /*11aa0*/  LDL.LU R25, [R1+0x3a4] ;  /* 0x0003a40001197983 */ /* 0x000f280000300800 */
[----:B------:R-:W2:Y:S04]  /*11ab0*/  LDL.LU R26, [R1+0x3a8] ;  /* 0x0003a800011a7983 */ /* 0x000ea80000300800 */
[----:B------:R-:W2:Y:S04]  /*11ac0*/  LDL.LU R27, [R1+0x3ac] ;  /* 0x0003ac00011b7983 */ /* 0x000ea80000300800 */
[----:B--2---:R-:W-:Y:S04]  /*11ad0*/  STL.64 [R1+0x1480], R26 ;  /* 0x0014801a01007387 */ /* 0x004fe80000100a00 */
[----:B----4-:R-:W-:Y:S04]  /*11ae0*/  STL.64 [R1+0x1478], R24 ;  /* 0x0014781801007387 */ /* 0x010fe80000100a00 */
[----:B------:R-:W2:Y:S04]  /*11af0*/  LDL.LU R12, [R1+0x3d0] ;  /* 0x0003d000010c7983 */ /* 0x000ea80000300800 */
[----:B------:R-:W2:Y:S04]  /*11b00*/  LDL.LU R13, [R1+0x3d4] ;  /* 0x0003d400010d7983 */ /* 0x000ea80000300800 */
[----:B------:R-:W4:Y:S04]  /*11b10*/  LDL.LU R14, [R1+0x3d8] ;  /* 0x0003d800010e7983 */ /* 0x000f280000300800 */
[----:B------:R-:W4:Y:S04]  /*11b20*/  LDL.LU R15, [R1+0x3dc] ;  /* 0x0003dc00010f7983 */ /* 0x000f280000300800 */
[----:B----4-:R1:W-:Y:S04]  /*11b30*/  STL.64 [R1+0x14a8], R14 ;  /* 0x0014a80e01007387 */ /* 0x0103e80000100a00 */
[----:B--2---:R-:W-:Y:S04]  /*11b40*/  STL.64 [R1+0x14a0], R12 ;  /* 0x0014a00c01007387 */ /* 0x004fe80000100a00 */
[----:B-1----:R-:W2:Y:S04]  /*11b50*/  LDL R14, [R1+0xa8] ;  /* 0x0000a800010e7983 */ /* 0x002ea80000100800 */
[----:B------:R-:W2:Y:S04]  /*11b60*/  LDL R15, [R1+0xac] ;  /* 0x0000ac00010f7983 */ /* 0x000ea80000100800 */
[----:B--2---:R1:W-:Y:S04]  /*11b70*/  STL.64 [R1+0x14b8], R14 ;  /* 0x0014b80e01007387 */ /* 0x0043e80000100a00 */
[----:B-1----:R-:W2:Y:S04]  /*11b80*/  LDL.64 R14, [R1+0xb8] ;  /* 0x0000b800010e7983 */ /* 0x002ea80000100a00 */
[----:B--2---:R-:W-:Y:S04]  /*11b90*/  STL.64 [R1+0x14d0], R14 ;  /* 0x0014d00e01007387 */ /* 0x004fe80000100a00 */
[----:B------:R1:W-:Y:S04]  /*11ba0*/  STL.64 [R1+0x1488], R18 ;  /* 0x0014881201007387 */ /* 0x0003e80000100a00 */
[----:B------:R-:W2:Y:S04]  /*11bb0*/  LDL.LU R24, [R1+0x3b0] ;  /* 0x0003b00001187983 */ /* 0x000ea80000300800 */
[----:B------:R-:W2:Y:S04]  /*11bc0*/  LDL.LU R25, [R1+0x3b4] ;  /* 0x0003b40001197983 */ /* 0x000ea80000300800 */
[----:B------:R-:W4:Y:S04]  /*11bd0*/  LDL.LU R26, [R1+0x3b8] ;  /* 0x0003b800011a7983 */ /* 0x000f280000300800 */
[----:B------:R-:W4:Y:S01]  /*11be0*/  LDL.LU R27, [R1+0x3bc] ;  /* 0x0003bc00011b7983 */ /* 0x000f220000300800 */
[----:B-1----:R-:W-:-:S03]  /*11bf0*/  IMAD.MOV.U32 R19, RZ, RZ, R3 ;  /* 0x000000ffff137224 */ /* 0x002fc600078e0003 */
[----:B----4-:R-:W-:Y:S04]  /*11c00*/  STL.64 [R1+0x1498], R26 ;  /* 0x0014981a01007387 */ /* 0x010fe80000100a00 */
[----:B--2---:R-:W-:Y:S04]  /*11c10*/  STL.64 [R1+0x1490], R24 ;  /* 0x0014901801007387 */ /* 0x004fe80000100a00 */
[----:B------:R-:W2:Y:S04]  /*11c20*/  LDL R18, [R1+0x88] ;  /* 0x0000880001127983 */ /* 0x000ea80000100800 */
[----:B------:R-:W4:Y:S04]  /*11c30*/  LDL.LU R3, [R1+0x14dc] ;  /* 0x0014dc0001037983 */ /* 0x000f280000300800 */
[----:B------:R-:W3:Y:S04]  /*11c40*/  LDL.LU R12, [R1+0x400] ;  /* 0x00040000010c7983 */ /* 0x000ee80000300800 */
[----:B------:R-:W3:Y:S04]  /*11c50*/  LDL.LU R13, [R1+0x404] ;  /* 0x00040400010d7983 */ /* 0x000ee80000300800 */
[----:B------:R-:W3:Y:S04]  /*11c60*/  LDL.LU R14, [R1+0x408] ;  /* 0x00040800010e7983 */ /* 0x000ee80000300800 */
[----:B------:R-:W3:Y:S04]  /*11c70*/  LDL.LU R15, [R1+0x40c] ;  /* 0x00040c00010f7983 */ /* 0x000ee80000300800 */
[----:B--2---:R1:W-:Y:S04]  /*11c80*/  STL.64 [R1+0x14b0], R18 ;  /* 0x0014b01201007387 */ /* 0x0043e80000100a00 */
[----:B------:R-:W2:Y:S04]  /*11c90*/  LDL.LU R16, [R1+0x3e0] ;  /* 0x0003e00001107983 */ /* 0x000ea80000300800 */
[----:B------:R-:W2:Y:S04]  /*11ca0*/  LDL.LU R17, [R1+0x3e4] ;  /* 0x0003e40001117983 */ /* 0x000ea80000300800 */
[----:B-1----:R-:W2:Y:S04]  /*11cb0*/  LDL.LU R18, [R1+0x3e8] ;  /* 0x0003e80001127983 */ /* 0x002ea80000300800 */
[----:B------:R-:W2:Y:S04]  /*11cc0*/  LDL.LU R19, [R1+0x3ec] ;  /* 0x0003ec0001137983 */ /* 0x000ea80000300800 */
[----:B--2---:R-:W-:Y:S04]  /*11cd0*/  STL.64 [R1+0x14c8], R18 ;  /* 0x0014c81201007387 */ /* 0x004fe80000100a00 */
[----:B------:R1:W-:Y:S04]  /*11ce0*/  STL.64 [R1+0x14c0], R16 ;  /* 0x0014c01001007387 */ /* 0x0003e80000100a00 */
[----:B-1----:R-:W2:Y:S04]  /*11cf0*/  LDL.LU R16, [R1+0x3f0] ;  /* 0x0003f00001107983 */ /* 0x002ea80000300800 */
[----:B------:R-:W2:Y:S04]  /*11d00*/  LDL.LU R17, [R1+0x3f4] ;  /* 0x0003f40001117983 */ /* 0x000ea80000300800 */
[----:B------:R-:W2:Y:S04]  /*11d10*/  LDL.LU R18, [R1+0x3f8] ;  /* 0x0003f80001127983 */ /* 0x000ea80000300800 */
[----:B------:R-:W2:Y:S04]  /*11d20*/  LDL.LU R19, [R1+0x3fc] ;  /* 0x0003fc0001137983 */ /* 0x000ea80000300800 */
[----:B------:R-:W2:Y:S04]  /*11d30*/  LDL.LU R24, [R1+0x3c0] ;  /* 0x0003c00001187983 */ /* 0x000ea80000300800 */
[----:B------:R-:W2:Y:S04]  /*11d40*/  LDL.LU R25, [R1+0x3c4] ;  /* 0x0003c40001197983 */ /* 0x000ea80000300800 */
[----:B------:R-:W2:Y:S04]  /*11d50*/  LDL.LU R26, [R1+0x3c8] ;  /* 0x0003c800011a7983 */ /* 0x000ea80000300800 */
[----:B------:R-:W2:Y:S04]  /*11d60*/  LDL.LU R27, [R1+0x3cc] ;  /* 0x0003cc00011b7983 */ /* 0x000ea80000300800 */
[----:B---3--:R-:W-:Y:S04]  /*11d70*/  STL.64 [R1+0x13f8], R22 ;  /* 0x0013f81601007387 */ /* 0x008fe80000100a00 */
[----:B------:R1:W-:Y:S04]  /*11d80*/  STL.64 [R1+0x13f0], R20 ;  /* 0x0013f01401007387 */ /* 0x0003e80000100a00 */
[----:B-1----:R-:W3:Y:S04]  /*11d90*/  LDL.LU R20, [R1+0x310] ;  /* 0x0003100001147983 */ /* 0x002ee80000300800 */
[----:B------:R-:W3:Y:S04]  /*11da0*/  LDL.LU R21, [R1+0x314] ;  /* 0x0003140001157983 */ /* 0x000ee80000300800 */
[----:B------:R-:W2:Y:S04]  /*11db0*/  LDL.LU R22, [R1+0x318] ;  /* 0x0003180001167983 */ /* 0x000ea80000300800 */
[----:B------:R-:W2:Y:S04]  /*11dc0*/  LDL.LU R23, [R1+0x31c] ;  /* 0x00031c0001177983 */ /* 0x000ea80000300800 */
[----:B--2---:R1:W-:Y:S04]  /*11dd0*/  STL.64 [R1+0x1408], R22 ;  /* 0x0014081601007387 */ /* 0x0043e80000100a00 */
[----:B---3--:R-:W-:Y:S04]  /*11de0*/  STL.64 [R1+0x1400], R20 ;  /* 0x0014001401007387 */ /* 0x008fe80000100a00 */
[----:B-1----:R-:W2:Y:S04]  /*11df0*/  LDL R22, [R1+0x98] ;  /* 0x0000980001167983 */ /* 0x002ea80000100800 */
[----:B------:R-:W2:Y:S04]  /*11e00*/  LDL R23, [R1+0x9c] ;  /* 0x00009c0001177983 */ /* 0x000ea80000100800 */
[----:B0-----:R0:W-:Y:S04]  /*11e10*/  STL.64 [R1+0x12f8], R6 ;  /* 0x0012f80601007387 */ /* 0x0011e80000100a00 */
[----:B------:R-:W-:Y:S04]  /*11e20*/  STL.64 [R1+0x12f0], R4 ;  /* 0x0012f00401007387 */ /* 0x000fe80000100a00 */
[----:B0-----:R-:W3:Y:S01]  /*11e30*/  LDL R6, [R1+0xc8] ;  /* 0x0000c80001067983 */ /* 0x001ee20000100800 */
[----:B----4-:R-:W-:-:S03]  /*11e40*/  IMAD.MOV.U32 R7, RZ, RZ, R3 ;  /* 0x000000ffff077224 */ /* 0x010fc600078e0003 */
[----:B------:R-:W4:Y:S04]  /*11e50*/  LDL.LU R3, [R1+0x14d8] ;  /* 0x0014d80001037983 */ /* 0x000f280000300800 */
[C---:B---3--:R-:W-:Y:S11]  /*11e60*/  HMMA.16816.F32.BF16 R12, R8.reuse, R6, R12 ;  /* 0x00000006080c723c */ /* 0x048ff6000004180c */
[----:B------:R-:W-:Y:S11]  /*11e70*/  @!UPT UIADD3 URZ, URZ, URZ, URZ ;  /* 0x0000003f3f3ff290 */ /* 0x000ff6000fffe03f */
[----:B------:R-:W-:Y:S01]  /*11e80*/  @!UPT UIADD3 URZ, URZ, URZ, URZ ;  /* 0x0000003f3f3ff290 */ /* 0x000fe2000fffe03f */
[----:B------:R-:W-:Y:S04]  /*11e90*/  STL.64 [R1+0x5c0], R12 ;  /* 0x0005c00c01007387 */ /* 0x000fe80000100a00 */
[----:B------:R0:W-:Y:S04]  /*11ea0*/  STL.64 [R1+0x5c8], R14 ;  /* 0x0005c80e01007387 */ /* 0x0001e80000100a00 */
        /* <DEDUP_REMOVED lines=8> */
[----:B------:R-:W3:Y:S04]  /*11f30*/  LDL.LU.64 R16, [R1+0x14c0] ;  /* 0x0014c00001107983 */ /* 0x000ee80000300a00 */
[----:B------:R-:W3:Y:S02]  /*11f40*/  LDL.LU.64 R14, [R1+0x14b8] ;  /* 0x0014b800010e7983 */ /* 0x000ee40000300a00 */
[C---:B---3--:R-:W-:Y:S02]  /*11f50*/  HMMA.16816.F32.BF16 R12, R8.reuse, R14, R16 ;  /* 0x0000000e080c723c */ /* 0x048fe40000041810 */
[----:B------:R-:W3:Y:S11]  /*11f60*/  LDL.LU.64 R18, [R1+0x14b0] ;  /* 0x0014b00001127983 */ /* 0x000ef60000300a00 */
[----:B------:R-:W-:Y:S10]  /*11f70*/  @!UPT UIADD3 URZ, URZ, URZ, URZ ;  /* 0x0000003f3f3ff290 */ /* 0x000ff4000fffe03f */
[----:B------:R-:W-:Y:S04]  /*11f80*/  STL.64 [R1+0x5a0], R12 ;  /* 0x0005a00c01007387 */ /* 0x000fe80000100a00 */
[----:B------:R0:W-:Y:S04]  /*11f90*/  STL.64 [R1+0x5a8], R14 ;  /* 0x0005a80e01007387 */ /* 0x0001e80000100a00 */
[----:B0-----:R-:W2:Y:S04]  /*11fa0*/  LDL.LU.64 R14, [R1+0x14a8] ;  /* 0x0014a800010e7983 */ /* 0x001ea80000300a00 */
[----:B------:R-:W2:Y:S02]  /*11fb0*/  LDL.LU.64 R12, [R1+0x14a0] ;  /* 0x0014a000010c7983 */ /* 0x000ea40000300a00 */
[C---:B--2---:R-:W-:Y:S11]  /*11fc0*/  HMMA.16816.F32.BF16 R12, R8.reuse, R22, R12 ;  /* 0x00000016080c723c */ /* 0x044ff6000004180c */
[----:B------:R-:W-:Y:S11]  /*11fd0*/  @!UPT UIADD3 URZ, URZ, URZ, URZ ;  /* 0x0000003f3f3ff290 */ /* 0x000ff6000fffe03f */
[----:B------:R-:W-:Y:S01]  /*11fe0*/  @!UPT UIADD3 URZ, URZ, URZ, URZ ;  /* 0x0000003f3f3ff290 */ /* 0x000fe2000fffe03f */
[----:B------:R0:W-:Y:S04]  /*11ff0*/  STL.64 [R1+0x590], R12 ;  /* 0x0005900c01007387 */ /* 0x0001e80000100a00 */
[----:B------:R1:W-:Y:S04]  /*12000*/  STL.64 [R1+0x598], R14 ;  /* 0x0005980e01007387 */ /* 0x0003e80000100a00 */
[----:B0-----:R-:W2:Y:S04]  /*12010*/  LDL.LU R12, [R1+0x360] ;  /* 0x00036000010c7983 */ /* 0x001ea80000300800 */
[----:B------:R-:W2:Y:S04]  /*12020*/  LDL.LU R13, [R1+0x364] ;  /* 0x00036400010d7983 */ /* 0x000ea80000300800 */
[----:B-1----:R-:W2:Y:S04]  /*12030*/  LDL.LU R14, [R1+0x368] ;  /* 0x00036800010e7983 */ /* 0x002ea80000300800 */
[----:B------:R-:W2:Y:S04]  /*12040*/  LDL.LU R15, [R1+0x36c] ;  /* 0x00036c00010f7983 */ /* 0x000ea80000300800 */
[----:B------:R0:W-:Y:S04]  /*12050*/  STL.64 [R1+0x1418], R22 ;  /* 0x0014181601007387 */ /* 0x0001e80000100a00 */
[----:B0-----:R-:W2:Y:S01]  /*12060*/  LDL.64 R22, [R1+0xa8] ;  /* 0x0000a80001167983 */ /* 0x001ea20000100a00 */
[----:B---3--:R-:W-:Y:S03]  /*12070*/  HMMA.16816.F32.BF16 R16, R8, R18, R24 ;  /* 0x000000120810723c */ /* 0x008fe60000041818 */
[----:B--2---:R0:W-:Y:S02]  /*12080*/  STL.64 [R1+0x1430], R22 ;  /* 0x0014301601007387 */ /* 0x0041e40000100a00 */
[----:B0-----:R-:W-:-:S02]  /*12090*/  IMAD.MOV.U32 R22, RZ, RZ, R2 ;  /* 0x000000ffff167224 */ /* 0x001fc400078e0002 */
[----:B------:R-:W-:-:S05]  /*120a0*/  IMAD.MOV.U32 R23, RZ, RZ, R0 ;  /* 0x000000ffff177224 */ /* 0x000fca00078e0000 */
[----:B------:R0:W-:Y:S04]  /*120b0*/  STL.64 [R1+0x1448], R22 ;  /* 0x0014481601007387 */ /* 0x0001e80000100a00 */
[----:B------:R-:W2:Y:S04]  /*120c0*/  LDL.LU R20, [R1+0x350] ;  /* 0x0003500001147983 */ /* 0x000ea80000300800 */
[----:B------:R-:W2:Y:S04]  /*120d0*/  LDL.LU R21, [R1+0x354] ;  /* 0x0003540001157983 */ /* 0x000ea80000300800 */
[----:B0-----:R-:W2:Y:S04]  /*120e0*/  LDL.LU R22, [R1+0x358] ;  /* 0x0003580001167983 */ /* 0x001ea80000300800 */
[----:B------:R-:W2:Y:S04]  /*120f0*/  LDL.LU R23, [R1+0x35c] ;  /* 0x00035c0001177983 */ /* 0x000ea80000300800 */
[----:B------:R-:W3:Y:S04]  /*12100*/  LDL.LU.64 R26, [R1+0x1498] ;  /* 0x00149800011a7983 */ /* 0x000ee80000300a00 */
[----:B------:R-:W3:Y:S04]  /*12110*/  LDL.LU.64 R24, [R1+0x1490] ;  /* 0x0014900001187983 */ /* 0x000ee80000300a00 */
        /* <DEDUP_REMOVED lines=10> */
[----:B---3--:R-:W-:Y:S11]  /*121c0*/  HMMA.16816.F32.BF16 R24, R8, R18, R24 ;  /* 0x000000120818723c */ /* 0x008ff60000041818 */
[----:B------:R-:W-:Y:S11]  /*121d0*/  @!UPT UIADD3 URZ, URZ, URZ, URZ ;  /* 0x0000003f3f3ff290 */ /* 0x000ff6000fffe03f */
[----:B------:R-:W-:Y:S01]  /*121e0*/  @!UPT UIADD3 URZ, URZ, URZ, URZ ;  /* 0x0000003f3f3ff290 */ /* 0x000fe2000fffe03f */
[----:B------:R-:W-:Y:S04]  /*121f0*/  STL.64 [R1+0x560], R24 ;  /* 0x0005601801007387 */ /* 0x000fe80000100a00 */
[----:B------:R0:W-:Y:S04]  /*12200*/  STL.64 [R1+0x568], R26 ;  /* 0x0005681a01007387 */ /* 0x0001e80000100a00 */
[----:B0-----:R-:W3:Y:S04]  /*12210*/  LDL.LU.64 R26, [R1+0x1468] ;  /* 0x00146800011a7983 */ /* 0x001ee80000300a00 */
[----:B------:R0:W-:Y:S04]  /*12220*/  STL.64 [R1+0x13e8], R18 ;  /* 0x0013e81201007387 */ /* 0x0001e80000100a00 */
[----:B0-----:R-:W2:Y:S04]  /*12230*/  LDL.64 R18, [R1+0x78] ;  /* 0x0000780001127983 */ /* 0x001ea80000100a00 */
[----:B--2---:R0:W-:Y:S04]  /*12240*/  STL.64 [R1+0x1410], R18 ;  /* 0x0014101201007387 */ /* 0x0041e80000100a00 */
[----:B------:R-:W2:Y:S04]  /*12250*/  LDL.LU R16, [R1+0x320] ;  /* 0x0003200001107983 */ /* 0x000ea80000300800 */
[----:B------:R-:W2:Y:S04]  /*12260*/  LDL.LU R17, [R1+0x324] ;  /* 0x0003240001117983 */ /* 0x000ea80000300800 */
[----:B0-----:R-:W2:Y:S01]  /*12270*/  LDL.LU R18, [R1+0x328] ;  /* 0x0003280001127983 */ /* 0x001ea20000300800 */
[----:B----4-:R-:W-:-:S03]  /*12280*/  IMAD.MOV.U32 R19, RZ, RZ, R3 ;  /* 0x000000ffff137224 */ /* 0x010fc600078e0003 */
[----:B------:R-:W4:Y:S04]  /*12290*/  LDL.LU R3, [R1+0x1460] ;  /* 0x0014600001037983 */ /* 0x000f280000300800 */
[----:B--2---:R-:W-:Y:S01]  /*122a0*/  STL.64 [R1+0x1428], R18 ;  /* 0x0014281201007387 */ /* 0x004fe20000100a00 */
[----:B------:R0:W-:Y:S03]  /*122b0*/  STL.64 [R1+0x1420], R16 ;  /* 0x0014201001007387 */ /* 0x0001e60000100a00 */
[----:B0-----:R-:W2:Y:S01]  /*122c0*/  LDL.LU R16, [R1+0x330] ;  /* 0x0003300001107983 */ /* 0x001ea20000300800 */
[----:B------:R-:W2:Y:S02]  /*122d0*/  LDL.LU R17, [R1+0x334] ;  /* 0x0003340001117983 */ /* 0x000ea40000300800 */
[----:B------:R-:W2:Y:S02]  /*122e0*/  LDL.LU R18, [R1+0x338] ;  /* 0x0003380001127983 */ /* 0x000ea40000300800 */
[----:B------:R-:W2:Y:S01]  /*122f0*/  LDL.LU R19, [R1+0x33c] ;  /* 0x00033c0001137983 */ /* 0x000ea20000300800 */
[----:B---3--:R-:W-:Y:S01]  /*12300*/  HMMA.16816.F32.BF16 R8, R8, R26, R12 ;  /* 0x0000001a0808723c */ /* 0x008fe2000004180c */
[----:B--2---:R-:W-:Y:S01]  /*12310*/  STL.64 [R1+0x1440], R18 ;  /* 0x0014401201007387 */ /* 0x004fe20000100a00 */
[----:B------:R0:W-:Y:S03]  /*12320*/  STL.64 [R1+0x1438], R16 ;  /* 0x0014381001007387 */ /* 0x0001e60000100a00 */
[----:B0-----:R-:W2:Y:S01]  /*12330*/  LDL.LU R16, [R1+0x340] ;  /* 0x0003400001107983 */ /* 0x001ea20000300800 */
[----:B------:R-:W2:Y:S02]  /*12340*/  LDL.LU R17, [R1+0x344] ;  /* 0x0003440001117983 */ /* 0x000ea40000300800 */
[----:B------:R-:W2:Y:S02]  /*12350*/  LDL.LU R18, [R1+0x348] ;  /* 0x0003480001127983 */ /* 0x000ea40000300800 */
[----:B------:R-:W3:Y:S01]  /*12360*/  LDL.LU.64 R14, [R1+0x1458] ;  /* 0x00145800010e7983 */ /* 0x000ee20000300a00 */
[----:B------:R-:W3:Y:S11]  /*12370*/  LDL.LU.64 R12, [R1+0x1450] ;  /* 0x00145000010c7983 */ /* 0x000ef60000300a00 */
[----:B------:R-:W-:Y:S01]  /*12380*/  @!UPT UIADD3 URZ, URZ, URZ, URZ ;  /* 0x0000003f3f3ff290 */ /* 0x000fe2000fffe03f */
[----:B------:R-:W-:Y:S02]  /*12390*/  STL.64 [R1+0x4e0], R8 ;  /* 0x0004e00801007387 */ /* 0x000fe40000100a00 */
[----:B------:R0:W-:Y:S02]  /*123a0*/  STL.64 [R1+0x4e8], R10 ;  /* 0x0004e80a01007387 */ /* 0x0001e40000100a00 */
[----:B0-----:R-:W2:Y:S01]  /*123b0*/  LDL.64 R10, [R1+0x88] ;  /* 0x00008800010a7983 */ /* 0x001ea20000100a00 */
[----:B---3--:R-:W-:Y:S11]  /*123c0*/  HMMA.16816.F32.BF16 R20, R12, R6, R20 ;  /* 0x000000060c14723c */ /* 0x008ff60000041814 */
[----:B------:R-:W-:Y:S11]  /*123d0*/  @!UPT UIADD3 URZ, URZ, URZ, URZ ;  /* 0x0000003f3f3ff290 */ /* 0x000ff6000fffe03f */
[----:B------:R-:W-:Y:S01]  /*123e0*/  @!UPT UIADD3 URZ, URZ, URZ, URZ ;  /* 0x0000003f3f3ff290 */ /* 0x000fe2000fffe03f */
[----:B------:R-:W-:Y:S01]  /*123f0*/  STL.64 [R1+0x4d0], R20 ;  /* 0x0004d01401007387 */ /* 0x000fe20000100a00 */
[----:B------:R0:W-:Y:S03]  /*12400*/  STL.64 [R1+0x4d8], R22 ;  /* 0x0004d81601007387 */ /* 0x0001e60000100a00 */
[----:B0-----:R-:W2:Y:S01]  /*12410*/  LDL.LU.64 R22, [R1+0x1448] ;  /* 0x0014480001167983 */ /* 0x001ea20000300a00 */
[----:B----4-:R-:W-:-:S07]  /*12420*/  IMAD.MOV.U32 R19, RZ, RZ, R3 ;  /* 0x000000ffff137224 */ /* 0x010fce00078e0003 */
[C---:B--2---:R-:W-:Y:S01]  /*12430*/  HMMA.16816.F32.BF16 R20, R12.reuse, R22, R16 ;  /* 0x000000160c14723c */ /* 0x044fe20000041810 */
[----:B------:R-:W2:Y:S01]  /*12440*/  LDL.LU.64 R18, [R1+0x1440] ;  /* 0x0014400001127983 */ /* 0x000ea20000300a00 */
[----:B------:R-:W2:Y:S11]  /*12450*/  LDL.LU.64 R16, [R1+0x1438] ;  /* 0x0014380001107983 */ /* 0x000eb60000300a00 */
[----:B------:R-:W-:Y:S10]  /*12460*/  @!UPT UIADD3 URZ, URZ, URZ, URZ ;  /* 0x0000003f3f3ff290 */ /* 0x000ff4000fffe03f */
[----:B------:R-:W-:Y:S01]  /*12470*/  STL.64 [R1+0x4c0], R20 ;  /* 0x0004c01401007387 */ /* 0x000fe20000100a00 */
[----:B------:R0:W-:Y:S03]  /*12480*/  STL.64 [R1+0x4c8], R22 ;  /* 0x0004c81601007387 */ /* 0x0001e60000100a00 */
[----:B0-----:R-:W2:Y:S02]  /*12490*/  LDL.LU.64 R22, [R1+0x1430] ;  /* 0x0014300001167983 */ /* 0x001ea40000300a00 */
[C---:B--2---:R-:W-:Y:S01]  /*124a0*/  HMMA.16816.F32.BF16 R16, R12.reuse, R22, R16 ;  /* 0x000000160c10723c */ /* 0x044fe20000041810 */
[----:B------:R-:W-:Y:S02]  /*124b0*/  IMAD.MOV.U32 R9, RZ, RZ, R22 ;  /* 0x000000ffff097224 */ /* 0x000fe400078e0016 */
[----:B------:R-:W-:Y:S11]  /*124c0*/  IMAD.MOV.U32 R8, RZ, RZ, R23 ;  /* 0x000000ffff087224 */ /* 0x000ff600078e0017 */
[----:B------:R-:W-:Y:S09]  /*124d0*/  @!UPT UIADD3 URZ, URZ, URZ, URZ ;  /* 0x0000003f3f3ff290 */ /* 0x000ff2000fffe03f */
[----:B------:R-:W-:Y:S01]  /*124e0*/  STL.64 [R1+0x4b0], R16 ;  /* 0x0004b01001007387 */ /* 0x000fe20000100a00 */
[----:B------:R0:W-:Y:S03]  /*124f0*/  STL.64 [R1+0x4b8], R18 ;  /* 0x0004b81201007387 */ /* 0x0001e60000100a00 */
[----:B0-----:R-:W2:Y:S01]  /*12500*/  LDL.LU.64 R18, [R1+0x1428] ;  /* 0x0014280001127983 */ /* 0x001ea20000300a00 */
[----:B------:R-:W2:Y:S02]  /*12510*/  LDL.LU.64 R16, [R1+0x1420] ;  /* 0x0014200001107983 */ /* 0x000ea40000300a00 */
[----:B------:R-:W2:Y:S02]  /*12520*/  LDL.LU.64 R22, [R1+0x1418] ;  /* 0x0014180001167983 */ /* 0x000ea40000300a00 */
[C---:B--2---:R-:W-:Y:S01]  /*12530*/  HMMA.16816.F32.BF16 R20, R12.reuse, R22, R16 ;  /* 0x000000160c14723c */ /* 0x044fe20000041810 */
[----:B------:R-:W2:Y:S11]  /*12540*/  LDL.LU.64 R18, [R1+0x1410] ;  /* 0x0014100001127983 */ /* 0x000eb60000300a00 */
[----:B------:R-:W-:Y:S11]  /*12550*/  @!UPT UIADD3 URZ, URZ, URZ, URZ ;  /* 0x0000003f3f3ff290 */ /* 0x000ff6000fffe03f */
[----:B------:R-:W-:Y:S01]  /*12560*/  STL.64 [R1+0x4a0], R20 ;  /* 0x0004a01401007387 */ /* 0x000fe20000100a00 */
[----:B------:R0:W-:Y:S03]  /*12570*/  STL.64 [R1+0x4a8], R22 ;  /* 0x0004a81601007387 */ /* 0x0001e60000100a00 */
[----:B0-----:R-:W3:Y:S01]  /*12580*/  LDL.LU.64 R22, [R1+0x1408] ;  /* 0x0014080001167983 */ /* 0x001ee20000300a00 */
[----:B------:R-:W3:Y:S02]  /*12590*/  LDL.LU.64 R20, [R1+0x1400] ;  /* 0x0014000001147983 */ /* 0x000ee40000300a00 */
[C---:B---3--:R-:W-:Y:S11]  /*125a0*/  HMMA.16816.F32.BF16 R20, R12.reuse, R10, R20 ;  /* 0x0000000a0c14723c */ /* 0x048ff60000041814 */
[----:B------:R-:W-:Y:S11]  /*125b0*/  @!UPT UIADD3 URZ, URZ, URZ, URZ ;  /* 0x0000003f3f3ff290 */ /* 0x000ff6000fffe03f */
[----:B------:R-:W-:Y:S01]  /*125c0*/  @!UPT UIADD3 URZ, URZ, URZ, URZ ;  /* 0x0000003f3f3ff290 */ /* 0x000fe2000fffe03f */
[----:B------:R-:W-:Y:S01]  /*125d0*/  STL.64 [R1+0x490], R20 ;  /* 0x0004901401007387 */ /* 0x000fe20000100a00 */
[----:B------:R0:W-:Y:S03]  /*125e0*/  STL.64 [R1+0x498], R22 ;  /* 0x0004981601007387 */ /* 0x0001e60000100a00 */
[----:B0-----:R-:W3:Y:S01]  /*125f0*/  LDL.LU.64 R22, [R1+0x13f8] ;  /* 0x0013f80001167983 */ /* 0x001ee20000300a00 */
[----:B------:R-:W3:Y:S02]  /*12600*/  LDL.LU.64 R20, [R1+0x13f0] ;  /* 0x0013f00001147983 */ /* 0x000ee40000300a00 */
[----:B------:R-:W-:Y:S02]  /*12610*/  STL.64 [R1+0x1388], R10 ;  /* 0x0013880a01007387 */ /* 0x000fe40000100a00 */
[----:B--2---:R-:W-:Y:S02]  /*12620*/  IMAD.MOV.U32 R2, RZ, RZ, R18 ;  /* 0x000000ffff027224 */ /* 0x004fe400078e0012 */
[----:B------:R-:W-:Y:S01]  /*12630*/  IMAD.MOV.U32 R0, RZ, RZ, R19 ;  /* 0x000000ffff007224 */ /* 0x000fe200078e0013 */
[C---:B---3--:R-:W-:Y:S01]  /*12640*/  HMMA.16816.F32.BF16 R20, R12.reuse, R18, R20 ;  /* 0x000000120c14723c */ /* 0x048fe20000041814 */
[----:B------:R-:W2:Y:S11]  /*12650*/  LDL.LU.64 R18, [R1+0x13e8] ;  /* 0x0013e80001127983 */ /* 0x000eb60000300a00 */
[----:B------:R-:W-:Y:S11]  /*12660*/  @!UPT UIADD3 URZ, URZ, URZ, URZ ;  /* 0x0000003f3f3ff290 */ /* 0x000ff6000fffe03f */
[----:B------:R-:W-:Y:S01]  /*12670*/  STL.64 [R1+0x480], R20 ;  /* 0x0004801401007387 */ /* 0x000fe20000100a00 */
[----:B------:R0:W-:Y:S02]  /*12680*/  STL [R1+0x488], R22 ;  /* 0x0004881601007387 */ /* 0x0001e40000100800 */
[----:B------:R-:W-:Y:S02]  /*12690*/  IMAD.MOV.U32 R3, RZ, RZ, R23 ;  /* 0x000000ffff037224 */ /* 0x000fe400078e0017 */
[----:B0-----:R-:W2:Y:S01]  /*126a0*/  LDL.LU.64 R22, [R1+0x13e0] ;  /* 0x0013e00001167983 */ /* 0x001ea20000300a00 */
[----:B------:R-:W2:Y:S02]  /*126b0*/  LDL.LU.64 R20, [R1+0x13d8] ;  /* 0x0013d80001147983 */ /* 0x000ea40000300a00 */
[----:B------:R-:W-:Y:S01]  /*126c0*/  STL [R1+0xff8], R3 ;  /* 0x000ff80301007387 */ /* 0x000fe20000100800 */
[C---:B--2---:R-:W-:Y:S11]  /*126d0*/  HMMA.16816.F32.BF16 R20, R12.reuse, R18, R20 ;  /* 0x000000120c14723c */ /* 0x044ff60000041814 */
[----:B------:R-:W-:Y:S11]  /*126e0*/  @!UPT UIADD3 URZ, URZ, URZ, URZ ;  /* 0x0000003f3f3ff290 */ /* 0x000ff6000fffe03f */
[----:B------:R-:W-:Y:S01]  /*126f0*/  @!UPT UIADD3 URZ, URZ, URZ, URZ ;  /* 0x0000003f3f3ff290 */ /* 0x000fe2000fffe03f */
[----:B------:R-:W-:Y:S01]  /*12700*/  STL.64 [R1+0x470], R20 ;  /* 0x0004701401007387 */ /* 0x000fe20000100a00 */
[----:B------:R0:W-:Y:S03]  /*12710*/  STL.64 [R1+0x478], R22 ;  /* 0x0004781601007387 */ /* 0x0001e60000100a00 */
[----:B0-----:R-:W2:Y:S01]  /*12720*/  LDL.LU.64 R22, [R1+0x13d0] ;  /* 0x0013d00001167983 */ /* 0x001ea20000300a00 */
[----:B------:R-:W2:Y:S02]  /*12730*/  LDL.LU.64 R20, [R1+0x13c8] ;  /* 0x0013c80001147983 */ /* 0x000ea40000300a00 */
[----:B------:R-:W-:Y:S02]  /*12740*/  IMAD.MOV.U32 R5, RZ, RZ, R18 ;  /* 0x000000ffff057224 */ /* 0x000fe400078e0012 */
[----:B------:R-:W-:Y:S02]  /*12750*/  IMAD.MOV.U32 R4, RZ, RZ, R19 ;  /* 0x000000ffff047224 */ /* 0x000fe400078e0013 */
[----:B------:R-:W3:Y:S01]  /*12760*/  LDL.LU.64 R18, [R1+0x13c0] ;  /* 0x0013c00001127983 */ /* 0x000ee20000300a00 */
[----:B------:R-:W3:Y:S01]  /*12770*/  LDL.LU.64 R16, [R1+0x13b8] ;  /* 0x0013b80001107983 */ /* 0x000ee20000300a00 */
[----:B--2---:R-:W-:Y:S11]  /*12780*/  HMMA.16816.F32.BF16 R12, R12, R26, R20 ;  /* 0x0000001a0c0c723c */ /* 0x004ff60000041814 */
[----:B------:R-:W-:Y:S11]  /*12790*/  @!UPT UIADD3 URZ, URZ, URZ, URZ ;  /* 0x0000003f3f3ff290 */ /* 0x000ff6000fffe03f */
[----:B------:R-:W-:Y:S01]  /*127a0*/  @!UPT UIADD3 URZ, URZ, URZ, URZ ;  /* 0x0000003f3f3ff290 */ /* 0x000fe2000fffe03f */
[----:B------:R-:W-:Y:S01]  /*127b0*/  STL.64 [R1+0x240], R12 ;  /* 0x0002400c01007387 */ /* 0x000fe20000100a00 */
[----:B------:R-:W-:Y:S02]  /*127c0*/  STL [R1+0x248], R14 ;  /* 0x0002480e01007387 */ /* 0x000fe40000100800 */
[----:B------:R0:W-:Y:S02]  /*127d0*/  STL.64 [R1+0x1358], R26 ;  /* 0x0013581a01007387 */ /* 0x0001e40000100a00 */
[----:B------:R-:W3:Y:S01]  /*127e0*/  LDL.LU R24, [R1+0x2e0] ;  /* 0x0002e00001187983 */ /* 0x000ee20000300800 */
[----:B------:R-:W3:Y:S01]  /*127f0*/  LDL.LU R25, [R1+0x2e4] ;  /* 0x0002e40001197983 */ /* 0x000ee20000300800 */
[----:B------:R-:W-:Y:S02]  /*12800*/  IMAD.MOV.U32 R3, RZ, RZ, R15 ;  /* 0x000000ffff037224 */ /* 0x000fe400078e000f */
[----:B------:R-:W-:Y:S01]  /*12810*/  IMAD.MOV.U32 R15, RZ, RZ, R8 ;  /* 0x000000ffff0f7224 */ /* 0x000fe200078e0008 */
[----:B0-----:R-:W3:Y:S01]  /*12820*/  LDL.LU R26, [R1+0x2e8] ;  /* 0x0002e800011a7983 */ /* 0x001ee20000300800 */
[----:B------:R-:W3:Y:S02]  /*12830*/  LDL.LU R27, [R1+0x2ec] ;  /* 0x0002ec00011b7983 */ /* 0x000ee40000300800 */
[----:B------:R-:W-:-:S05]  /*12840*/  IMAD.MOV.U32 R14, RZ, RZ, R9 ;  /* 0x000000ffff0e7224 */ /* 0x000fca00078e0009 */
[----:B------:R0:W-:Y:S01]  /*12850*/  STL.64 [R1+0x13b0], R14 ;  /* 0x0013b00e01007387 */ /* 0x0001e20000100a00 */
[----:B------:R-:W2:Y:S02]  /*12860*/  LDL.LU R20, [R1+0x2c0] ;  /* 0x0002c00001147983 */ /* 0x000ea40000300800 */
[----:B------:R-:W2:Y:S02]  /*12870*/  LDL.LU R21, [R1+0x2c4] ;  /* 0x0002c40001157983 */ /* 0x000ea40000300800 */
[----:B------:R-:W4:Y:S01]  /*12880*/  LDL.LU R22, [R1+0x2c8] ;  /* 0x0002c80001167983 */ /* 0x000f220000300800 */
[----:B------:R-:W4:Y:S01]  /*12890*/  LDL.LU R23, [R1+0x2cc] ;  /* 0x0002cc0001177983 */ /* 0x000f220000300800 */
[----:B------:R-:W2:Y:S02]  /*128a0*/  LDL.LU R12, [R1+0x2d0] ;  /* 0x0002d000010c7983 */ /* 0x000ea40000300800 */
[----:B------:R-:W2:Y:S01]  /*128b0*/  LDL.LU R13, [R1+0x2d4] ;  /* 0x0002d400010d7983 */ /* 0x000ea20000300800 */
[----:B0-----:R-:W2:Y:S01]  /*128c0*/  LDL.LU R14, [R1+0x2d8] ;  /* 0x0002d800010e7983 */ /* 0x001ea20000300800 */
[----:B------:R-:W2:Y:S01]  /*128d0*/  LDL.LU R15, [R1+0x2dc] ;  /* 0x0002dc00010f7983 */ /* 0x000ea20000300800 */
[----:B---3--:R-:W-:Y:S02]  /*128e0*/  HMMA.16816.F32.BF16 R24, R16, R6, R24 ;  /* 0x000000061018723c */ /* 0x008fe40000041818 */
[----:B----4-:R0:W-:Y:S01]  /*128f0*/  STL.64 [R1+0x13a8], R22 ;  /* 0x0013a81601007387 */ /* 0x0101e20000100a00 */
[----:B--2---:R-:W-:Y:S03]  /*12900*/  STL.64 [R1+0x13a0], R20 ;  /* 0x0013a01401007387 */ /* 0x004fe60000100a00 */
[----:B------:R-:W2:Y:S04]  /*12910*/  LDL.64 R10, [R1+0x98] ;  /* 0x00009800010a7983 */ /* 0x000ea80000100a00 */
[----:B0-----:R-:W3:Y:S01]  /*12920*/  LDL.64 R22, [R1+0xb8] ;  /* 0x0000b80001167983 */ /* 0x001ee20000100a00 */
[----:B------:R-:W-:Y:S02]  /*12930*/  STL [R1+0xffc], R3 ;  /* 0x000ffc0301007387 */ /* 0x000fe40000100800 */
[----:B------:R0:W-:Y:S10]  /*12940*/  STL.64 [R1+0x1360], R6 ;  /* 0x0013600601007387 */ /* 0x0001f40000100a00 */
[----:B------:R-:W-:Y:S01]  /*12950*/  STL.64 [R1+0x450], R24 ;  /* 0x0004501801007387 */ /* 0x000fe20000100a00 */
[----:B------:R-:W-:Y:S01]  /*12960*/  STL.64 [R1+0x458], R26 ;  /* 0x0004581a01007387 */ /* 0x000fe20000100a00 */
[----:B0-----:R-:W-:-:S02]  /*12970*/  IMAD.MOV.U32 R6, RZ, RZ, R2 ;  /* 0x000000ffff067224 */ /* 0x001fc400078e0002 */
[----:B------:R-:W-:-:S05]  /*12980*/  IMAD.MOV.U32 R7, RZ, RZ, R0 ;  /* 0x000000ffff077224 */ /* 0x000fca00078e0000 */
[----:B------:R-:W-:Y:S01]  /*12990*/  STL.64 [R1+0x1380], R6 ;  /* 0x0013800601007387 */ /* 0x000fe20000100a00 */
[----:B------:R0:W-:Y:S03]  /*129a0*/  STL.64 [R1+0x1378], R4 ;  /* 0x0013780401007387 */ /* 0x0001e60000100a00 */
[----:B0-----:R-:W4:Y:S01]  /*129b0*/  LDL.LU R4, [R1+0x2a0] ;  /* 0x0002a00001047983 */ /* 0x001f220000300800 */
[----:B------:R-:W4:Y:S02]  /*129c0*/  LDL.LU R5, [R1+0x2a4] ;  /* 0x0002a40001057983 */ /* 0x000f240000300800 */
[----:B------:R-:W2:Y:S02]  /*129d0*/  LDL.LU R6, [R1+0x2a8] ;  /* 0x0002a80001067983 */ /* 0x000ea40000300800 */
[----:B------:R-:W2:Y:S02]  /*129e0*/  LDL.LU R7, [R1+0x2ac] ;  /* 0x0002ac0001077983 */ /* 0x000ea40000300800 */
[----:B--2---:R-:W-:Y:S01]  /*129f0*/  STL.64 [R1+0x1398], R6 ;  /* 0x0013980601007387 */ /* 0x004fe20000100a00 */
[----:B----4-:R0:W-:Y:S03]  /*12a00*/  STL.64 [R1+0x1390], R4 ;  /* 0x0013900401007387 */ /* 0x0101e60000100a00 */
[----:B0-----:R-:W2:Y:S01]  /*12a10*/  LDL.LU R4, [R1+0x2b0] ;  /* 0x0002b00001047983 */ /* 0x001ea20000300800 */
[----:B------:R-:W2:Y:S02]  /*12a20*/  LDL.LU R5, [R1+0x2b4] ;  /* 0x0002b40001057983 */ /* 0x000ea40000300800 */
[----:B------:R-:W2:Y:S02]  /*12a30*/  LDL.LU R6, [R1+0x2b8] ;  /* 0x0002b80001067983 */ /* 0x000ea40000300800 */
[----:B------:R-:W2:Y:S01]  /*12a40*/  LDL.LU R7, [R1+0x2bc] ;  /* 0x0002bc0001077983 */ /* 0x000ea20000300800 */
[----:B------:R-:W4:Y:S01]  /*12a50*/  LDL.LU R24, [R1+0x280] ;  /* 0x0002800001187983 */ /* 0x000f220000300800 */
[----:B------:R-:W4:Y:S02]  /*12a60*/  LDL.LU R25, [R1+0x284] ;  /* 0x0002840001197983 */ /* 0x000f240000300800 */
[----:B------:R-:W2:Y:S02]  /*12a70*/  LDL.LU R26, [R1+0x288] ;  /* 0x00028800011a7983 */ /* 0x000ea40000300800 */
[----:B------:R-:W2:Y:S01]  /*12a80*/  LDL.LU R27, [R1+0x28c] ;  /* 0x00028c00011b7983 */ /* 0x000ea20000300800 */
[C---:B---3--:R-:W-:Y:S01]  /*12a90*/  HMMA.16816.F32.BF16 R12, R16.reuse, R22, R12 ;  /* 0x00000016100c723c */ /* 0x048fe2000004180c */
[----:B--2---:R-:W-:Y:S01]  /*12aa0*/  STL.64 [R1+0x1370], R26 ;  /* 0x0013701a01007387 */ /* 0x004fe20000100a00 */
[----:B----4-:R0:W-:Y:S03]  /*12ab0*/  STL.64 [R1+0x1368], R24 ;  /* 0x0013681801007387 */ /* 0x0101e60000100a00 */
[----:B0-----:R-:W2:Y:S01]  /*12ac0*/  LDL.LU R24, [R1+0x290] ;  /* 0x0002900001187983 */ /* 0x001ea20000300800 */
[----:B------:R-:W2:Y:S02]  /*12ad0*/  LDL.LU R25, [R1+0x294] ;  /* 0x0002940001197983 */ /* 0x000ea40000300800 */
[----:B------:R-:W2:Y:S02]  /*12ae0*/  LDL.LU R26, [R1+0x298] ;  /* 0x00029800011a7983 */ /* 0x000ea40000300800 */
[----:B------:R-:W2:Y:S11]  /*12af0*/  LDL.LU R27, [R1+0x29c] ;  /* 0x00029c00011b7983 */ /* 0x000eb60000300800 */
[----:B------:R-:W-:Y:S02]  /*12b00*/  @!UPT UIADD3 URZ, URZ, URZ, URZ ;  /* 0x0000003f3f3ff290 */ /* 0x000fe4000fffe03f */
[----:B------:R0:W-:Y:S01]  /*12b10*/  STL.64 [R1+0x440], R12 ;  /* 0x0004400c01007387 */ /* 0x0001e20000100a00 */
[----:B------:R1:W-:Y:S02]  /*12b20*/  STL.64 [R1+0x448], R14 ;  /* 0x0004480e01007387 */ /* 0x0003e40000100a00 */
[----:B0-----:R-:W-:Y:S01]  /*12b30*/  IMAD.MOV.U32 R13, RZ, RZ, R22 ;  /* 0x000000ffff0d7224 */ /* 0x001fe200078e0016 */
[----:B-1----:R-:W3:Y:S01]  /*12b40*/  LDL.LU.64 R14, [R1+0x13b0] ;  /* 0x0013b000010e7983 */ /* 0x002ee20000300a00 */
[----:B------:R-:W-:Y:S02]  /*12b50*/  IMAD.MOV.U32 R12, RZ, RZ, R23 ;  /* 0x000000ffff0c7224 */ /* 0x000fe400078e0017 */
[----:B------:R-:W3:Y:S02]  /*12b60*/  LDL.LU.64 R22, [R1+0x13a8] ;  /* 0x0013a80001167983 */ /* 0x000ee40000300a00 */
[----:B------:R-:W3:Y:S01]  /*12b70*/  LDL.LU.64 R20, [R1+0x13a0] ;  /* 0x0013a00001147983 */ /* 0x000ee20000300a00 */
[----:B------:R-:W-:Y:S01]  /*12b80*/  HMMA.16816.F32.BF16 R4, R16, R10, R4 ;  /* 0x0000000a1004723c */ /* 0x000fe20000041804 */
[----:B------:R-:W-:-:S02]  /*12b90*/  IMAD.MOV.U32 R2, RZ, RZ, R10 ;  /* 0x000000ffff027224 */ /* 0x000fc400078e000a */
[----:B------:R-:W-:-:S05]  /*12ba0*/  IMAD.MOV.U32 R0, RZ, RZ, R11 ;  /* 0x000000ffff007224 */ /* 0x000fca00078e000b */
[C---:B---3--:R-:W-:Y:S11]  /*12bb0*/  HMMA.16816.F32.BF16 R20, R16.reuse, R14, R20 ;  /* 0x0000000e1014723c */ /* 0x048ff60000041814 */
[----:B------:R-:W-:Y:S11]  /*12bc0*/  @!UPT UIADD3 URZ, URZ, URZ, URZ ;  /* 0x0000003f3f3ff290 */ /* 0x000ff6000fffe03f */
[----:B------:R-:W-:Y:S01]  /*12bd0*/  @!UPT UIADD3 URZ, URZ, URZ, URZ ;  /* 0x0000003f3f3ff290 */ /* 0x000fe2000fffe03f */
[----:B------:R0:W-:Y:S01]  /*12be0*/  STL.64 [R1+0x420], R20 ;  /* 0x0004201401007387 */ /* 0x0001e20000100a00 */
[----:B------:R1:W-:Y:S03]  /*12bf0*/  STL.64 [R1+0x428], R22 ;  /* 0x0004281601007387 */ /* 0x0003e60000100a00 */
[----:B0-----:R-:W3:Y:S01]  /*12c00*/  LDL.LU R20, [R1+0x1e0] ;  /* 0x0001e00001147983 */ /* 0x001ee20000300800 */
[----:B------:R-:W3:Y:S02]  /*12c10*/  LDL.LU R21, [R1+0x1e4] ;  /* 0x0001e40001157983 */ /* 0x000ee40000300800 */
[----:B-1----:R-:W3:Y:S02]  /*12c20*/  LDL.LU R22, [R1+0x1e8] ;  /* 0x0001e80001167983 */ /* 0x002ee40000300800 */
[----:B------:R-:W3:Y:S01]  /*12c30*/  LDL.LU R23, [R1+0x1ec] ;  /* 0x0001ec0001177983 */ /* 0x000ee20000300800 */
[----:B------:R-:W-:Y:S01]  /*12c40*/  STL.64 [R1+0x1330], R14 ;  /* 0x0013300e01007387 */ /* 0x000fe20000100a00 */
[----:B------:R-:W-:Y:S02]  /*12c50*/  STL.64 [R1+0x410], R4 ;  /* 0x0004100401007387 */ /* 0x000fe40000100a00 */
[----:B------:R0:W-:Y:S02]  /*12c60*/  STL.64 [R1+0x418], R6 ;  /* 0x0004180601007387 */ /* 0x0001e40000100a00 */
[----:B0-----:R-:W4:Y:S01]  /*12c70*/  LDL.LU.64 R6, [R1+0x1398] ;  /* 0x0013980001067983 */ /* 0x001f220000300a00 */
[----:B------:R-:W4:Y:S02]  /*12c80*/  LDL.LU.64 R4, [R1+0x1390] ;  /* 0x0013900001047983 */ /* 0x000f240000300a00 */
[----:B------:R-:W4:Y:S02]  /*12c90*/  LDL.LU.64 R10, [R1+0x1388] ;  /* 0x00138800010a7983 */ /* 0x000f240000300a00 */
[----:B----4-:R-:W-:Y:S01]  /*12ca0*/  HMMA.16816.F32.BF16 R4, R16, R10, R4 ;  /* 0x0000000a1004723c */ /* 0x010fe20000041804 */
[----:B------:R-:W-:-:S02]  /*12cb0*/  IMAD.MOV.U32 R28, RZ, RZ, R10 ;  /* 0x000000ffff1c7224 */ /* 0x000fc400078e000a */
[----:B------:R-:W-:Y:S11]  /*12cc0*/  IMAD.MOV.U32 R3, RZ, RZ, R11 ;  /* 0x000000ffff037224 */ /* 0x000ff600078e000b */
[----:B------:R-:W-:Y:S09]  /*12cd0*/  @!UPT UIADD3 URZ, URZ, URZ, URZ ;  /* 0x0000003f3f3ff290 */ /* 0x000ff2000fffe03f */
[----:B------:R-:W-:Y:S01]  /*12ce0*/  STL.64 [R1+0x330], R4 ;  /* 0x0003300401007387 */ /* 0x000fe20000100a00 */
[----:B------:R0:W-:Y:S03]  /*12cf0*/  STL.64 [R1+0x338], R6 ;  /* 0x0003380601007387 */ /* 0x0001e60000100a00 */
[----:B0-----:R-:W2:Y:S01]  /*12d00*/  LDL.LU.64 R6, [R1+0x1380] ;  /* 0x0013800001067983 */ /* 0x001ea20000300a00 */
[----:B------:R-:W4:Y:S02]  /*12d10*/  LDL.LU.64 R4, [R1+0x1378] ;  /* 0x0013780001047983 */ /* 0x000f240000300a00 */
[----:B------:R-:W2:Y:S02]  /*12d20*/  LDL.LU R8, [R1+0x170] ;  /* 0x0001700001087983 */ /* 0x000ea40000300800 */
[----:B------:R-:W2:Y:S01]  /*12d30*/  LDL.LU R9, [R1+0x174] ;  /* 0x0001740001097983 */ /* 0x000ea20000300800 */
[----:B------:R-:W2:Y:S01]  /*12d40*/  LDL.LU R10, [R1+0x178] ;  /* 0x00017800010a7983 */ /* 0x000ea20000300800 */
[----:B------:R-:W2:Y:S02]  /*12d50*/  LDL.LU R11, [R1+0x17c] ;  /* 0x00017c00010b7983 */ /* 0x000ea40000300800 */
[----:B------:R-:W-:-:S02]  /*12d60*/  IMAD.MOV.U32 R14, RZ, RZ, R13 ;  /* 0x000000ffff0e7224 */ /* 0x000fc400078e000d */
[----:B------:R-:W-:-:S05]  /*12d70*/  IMAD.MOV.U32 R15, RZ, RZ, R12 ;  /* 0x000000ffff0f7224 */ /* 0x000fca00078e000c */
[----:B------:R0:W-:Y:S01]  /*12d80*/  STL.64 [R1+0x1340], R14 ;  /* 0x0013400e01007387 */ /* 0x0001e20000100a00 */
[----:B------:R-:W3:Y:S02]  /*12d90*/  LDL.LU R12, [R1+0x1c0] ;  /* 0x0001c000010c7983 */ /* 0x000ee40000300800 */
[----:B------:R-:W3:Y:S01]  /*12da0*/  LDL.LU R13, [R1+0x1c4] ;  /* 0x0001c400010d7983 */ /* 0x000ee20000300800 */
[----:B0-----:R-:W3:Y:S01]  /*12db0*/  LDL.LU R14, [R1+0x1c8] ;  /* 0x0001c800010e7983 */ /* 0x001ee20000300800 */
[----:B------:R-:W3:Y:S03]  /*12dc0*/  LDL.LU R15, [R1+0x1cc] ;  /* 0x0001cc00010f7983 */ /* 0x000ee60000300800 */
[----:B--2---:R0:W-:Y:S01]  /*12dd0*/  STL.64 [R1+0x1308], R10 ;  /* 0x0013080a01007387 */ /* 0x0041e20000100a00 */
[----:B------:R-:W-:Y:S02]  /*12de0*/  STL.64 [R1+0x1300], R8 ;  /* 0x0013000801007387 */ /* 0x000fe40000100a00 */
[----:B0-----:R-:W-:-:S02]  /*12df0*/  IMAD.MOV.U32 R10, RZ, RZ, R28 ;  /* 0x000000ffff0a7224 */ /* 0x001fc400078e001c */
[----:B------:R-:W-:-:S05]  /*12e00*/  IMAD.MOV.U32 R11, RZ, RZ, R3 ;  /* 0x000000ffff0b7224 */ /* 0x000fca00078e0003 */
[----:B------:R4:W-:Y:S02]  /*12e10*/  STL.64 [R1+0x1318], R10 ;  /* 0x0013180a01007387 */ /* 0x0009e40000100a00 */
[----:B----4-:R-:W-:Y:S02]  /*12e20*/  IMAD.MOV.U32 R10, RZ, RZ, R5 ;  /* 0x000000ffff0a7224 */ /* 0x010fe400078e0005 */
[----:B------:R-:W-:Y:S02]  /*12e30*/  IMAD.MOV.U32 R11, RZ, RZ, R4 ;  /* 0x000000ffff0b7224 */ /* 0x000fe400078e0004 */
[C---:B------:R-:W-:Y:S01]  /*12e40*/  HMMA.16816.F32.BF16 R4, R16.reuse, R6, R24 ;  /* 0x000000061004723c */ /* 0x040fe20000041818 */
[----:B------:R-:W2:Y:S01]  /*12e50*/  LDL.LU.64 R26, [R1+0x1370] ;  /* 0x00137000011a7983 */ /* 0x000ea20000300a00 */
[----:B------:R-:W2:Y:S11]  /*12e60*/  LDL.LU.64 R24, [R1+0x1368] ;  /* 0x0013680001187983 */ /* 0x000eb60000300a00 */
[----:B------:R-:W-:Y:S10]  /*12e70*/  @!UPT UIADD3 URZ, URZ, URZ, URZ ;  /* 0x0000003f3f3ff290 */ /* 0x000ff4000fffe03f */
[----:B------:R-:W-:Y:S01]  /*12e80*/  STL.64 [R1+0x360], R4 ;  /* 0x0003600401007387 */ /* 0x000fe20000100a00 */
[----:B------:R0:W-:Y:S03]  /*12e90*/  STL.64 [R1+0x368], R6 ;  /* 0x0003680601007387 */ /* 0x0001e60000100a00 */
[----:B0-----:R-:W4:Y:S01]  /*12ea0*/  LDL.LU.64 R6, [R1+0x1360] ;  /* 0x0013600001067983 */ /* 0x001f220000300a00 */
[----:B--2---:R-:W-:Y:S03]  /*12eb0*/  HMMA.16816.F32.BF16 R8, R16, R10, R24 ;  /* 0x0000000a1008723c */ /* 0x004fe60000041818 */
[----:B------:R-:W3:Y:S11]  /*12ec0*/  LDL.LU.64 R26, [R1+0x1358] ;  /* 0x00135800011a7983 */ /* 0x000ef60000300a00 */
[----:B------:R-:W-:Y:S09]  /*12ed0*/  @!UPT UIADD3 URZ, URZ, URZ, URZ ;  /* 0x0000003f3f3ff290 */ /* 0x000ff2000fffe03f */
[----:B------:R-:W-:Y:S01]  /*12ee0*/  STL.64 [R1+0x3e0], R8 ;  /* 0x0003e00801007387 */ /* 0x000fe20000100a00 */
[----:B------:R0:W-:Y:S02]  /*12ef0*/  STL [R1+0x3e8], R10 ;  /* 0x0003e80a01007387 */ /* 0x0001e40000100800 */
[----:B------:R-:W-:Y:S02]  /*12f00*/  IMAD.MOV.U32 R3, RZ, RZ, R11 ;  /* 0x000000ffff037224 */ /* 0x000fe400078e000b */
[----:B------:R-:W-:Y:S02]  /*12f10*/  IMAD.MOV.U32 R11, RZ, RZ, R0 ;  /* 0x000000ffff0b7224 */ /* 0x000fe400078e0000 */
[----:B0-----:R-:W-:-:S05]  /*12f20*/  IMAD.MOV.U32 R10, RZ, RZ, R2 ;  /* 0x000000ffff0a7224 */ /* 0x001fca00078e0002 */
[----:B------:R0:W-:Y:S01]  /*12f30*/  STL.64 [R1+0x1338], R10 ;  /* 0x0013380a01007387 */ /* 0x0001e20000100a00 */
[----:B------:R-:W2:Y:S02]  /*12f40*/  LDL.LU R8, [R1+0x1b0] ;  /* 0x0001b00001087983 */ /* 0x000ea40000300800 */
[----:B------:R-:W2:Y:S01]  /*12f50*/  LDL.LU R9, [R1+0x1b4] ;  /* 0x0001b40001097983 */ /* 0x000ea20000300800 */
[----:B0-----:R-:W2:Y:S01]  /*12f60*/  LDL.LU R10, [R1+0x1b8] ;  /* 0x0001b800010a7983 */ /* 0x001ea20000300800 */
[----:B------:R-:W2:Y:S02]  /*12f70*/  LDL.LU R11, [R1+0x1bc] ;  /* 0x0001bc00010b7983 */ /* 0x000ea40000300800 */
[----:B------:R-:W-:Y:S01]  /*12f80*/  STL [R1+0x10b4], R3 ;  /* 0x0010b40301007387 */ /* 0x000fe20000100800 */
[----:B---3--:R-:W-:Y:S01]  /*12f90*/  HMMA.16816.F32.BF16 R16, R16, R26, R20 ;  /* 0x0000001a1010723c */ /* 0x008fe20000041814 */
[----:B------:R-:W4:Y:S01]  /*12fa0*/  LDL.LU.64 R22, [R1+0x1350] ;  /* 0x0013500001167983 */ /* 0x000f220000300a00 */
[----:B------:R-:W4:Y:S11]  /*12fb0*/  LDL.LU.64 R20, [R1+0x1348] ;  /* 0x0013480001147983 */ /* 0x000f360000300a00 */
[----:B------:R-:W-:Y:S10]  /*12fc0*/  @!UPT UIADD3 URZ, URZ, URZ, URZ ;  /* 0x0000003f3f3ff290 */ /* 0x000ff4000fffe03f */
[----:B------:R0:W-:Y:S01]  /*12fd0*/  STL.64 [R1+0x3d0], R16 ;  /* 0x0003d01001007387 */ /* 0x0001e20000100a00 */
[----:B------:R1:W-:Y:S03]  /*12fe0*/  STL.64 [R1+0x3d8], R18 ;  /* 0x0003d81201007387 */ /* 0x0003e60000100a00 */
[----:B0-----:R-:W3:Y:S01]  /*12ff0*/  LDL.LU R16, [R1+0x1a0] ;  /* 0x0001a00001107983 */ /* 0x001ee20000300800 */
[----:B------:R-:W3:Y:S02]  /*13000*/  LDL.LU R17, [R1+0x1a4] ;  /* 0x0001a40001117983 */ /* 0x000ee40000300800 */
[----:B-1----:R-:W3:Y:S02]  /*13010*/  LDL.LU R18, [R1+0x1a8] ;  /* 0x0001a80001127983 */ /* 0x002ee40000300800 */
[----:B------:R-:W3:Y:S01]  /*13020*/  LDL.LU R19, [R1+0x1ac] ;  /* 0x0001ac0001137983 */ /* 0x000ee20000300800 */
[----:B------:R0:W-:Y:S01]  /*13030*/  STL.64 [R1+0x1310], R26 ;  /* 0x0013101a01007387 */ /* 0x0001e20000100a00 */
[----:B------:R-:W2:Y:S02]  /*13040*/  LDL.LU R24, [R1+0x180] ;  /* 0x0001800001187983 */ /* 0x000ea40000300800 */
[----:B------:R-:W2:Y:S01]  /*13050*/  LDL.LU R25, [R1+0x184] ;  /* 0x0001840001197983 */ /* 0x000ea20000300800 */
[----:B0-----:R-:W2:Y:S01]  /*13060*/  LDL.LU R26, [R1+0x188] ;  /* 0x00018800011a7983 */ /* 0x001ea20000300800 */
[----:B------:R-:W2:Y:S01]  /*13070*/  LDL.LU R27, [R1+0x18c] ;  /* 0x00018c00011b7983 */ /* 0x000ea20000300800 */
[C---:B----4-:R-:W-:Y:S02]  /*13080*/  HMMA.16816.F32.BF16 R4, R20.reuse, R6, R12 ;  /* 0x000000061404723c */ /* 0x050fe4000004180c */
[----:B--2---:R-:W-:Y:S01]  /*13090*/  STL.64 [R1+0x1328], R26 ;  /* 0x0013281a01007387 */ /* 0x004fe20000100a00 */
[----:B------:R0:W-:Y:S03]  /*130a0*/  STL.64 [R1+0x1320], R24 ;  /* 0x0013201801007387 */ /* 0x0001e60000100a00 */
[----:B0-----:R-:W2:Y:S01]  /*130b0*/  LDL.LU R24, [R1+0x190] ;  /* 0x0001900001187983 */ /* 0x001ea20000300800 */
[----:B------:R-:W2:Y:S02]  /*130c0*/  LDL.LU R25, [R1+0x194] ;  /* 0x0001940001197983 */ /* 0x000ea40000300800 */
[----:B------:R-:W2:Y:S02]  /*130d0*/  LDL.LU R26, [R1+0x198] ;  /* 0x00019800011a7983 */ /* 0x000ea40000300800 */
[----:B------:R-:W2:Y:S01]  /*130e0*/  LDL.LU R27, [R1+0x19c] ;  /* 0x00019c00011b7983 */ /* 0x000ea20000300800 */
[----:B------:R-:W4:Y:S11]  /*130f0*/  LDL.LU.64 R14, [R1+0x1340] ;  /* 0x00134000010e7983 */ /* 0x000f360000300a00 */
[----:B------:R0:W-:Y:S02]  /*13100*/  STL.64 [R1+0x630], R4 ;  /* 0x0006300401007387 */ /* 0x0001e40000100a00 */
[----:B------:R1:W-:Y:S01]  /*13110*/  STL.64 [R1+0x638], R6 ;  /* 0x0006380601007387 */ /* 0x0003e20000100a00 */
[----:B0-----:R-:W2:Y:S01]  /*13120*/  LDL.LU R4, [R1+0x160] ;  /* 0x0001600001047983 */ /* 0x001ea20000300800 */
[----:B------:R-:W2:Y:S02]  /*13130*/  LDL.LU R5, [R1+0x164] ;  /* 0x0001640001057983 */ /* 0x000ea40000300800 */
[----:B-1----:R-:W2:Y:S02]  /*13140*/  LDL.LU R6, [R1+0x168] ;  /* 0x0001680001067983 */ /* 0x002ea40000300800 */
[----:B------:R-:W2:Y:S01]  /*13150*/  LDL.LU R7, [R1+0x16c] ;  /* 0x00016c0001077983 */ /* 0x000ea20000300800 */
[C---:B----4-:R-:W-:Y:S01]  /*13160*/  HMMA.16816.F32.BF16 R12, R20.reuse, R14, R8 ;  /* 0x0000000e140c723c */ /* 0x050fe20000041808 */
[----:B------:R-:W2:Y:S11]  /*13170*/  LDL.LU.64 R10, [R1+0x1338] ;  /* 0x00133800010a7983 */ /* 0x000eb60000300a00 */
[----:B------:R-:W-:Y:S11]  /*13180*/  @!UPT UIADD3 URZ, URZ, URZ, URZ ;  /* 0x0000003f3f3ff290 */ /* 0x000ff6000fffe03f */
[----:B------:R-:W-:Y:S01]  /*13190*/  STL.64 [R1+0x620], R12 ;  /* 0x0006200c01007387 */ /* 0x000fe20000100a00 */
[----:B------:R0:W-:Y:S03]  /*131a0*/  STL.64 [R1+0x628], R14 ;  /* 0x0006280e01007387 */ /* 0x0001e60000100a00 */
[----:B0-----:R-:W3:Y:S02]  /*131b0*/  LDL.LU.64 R14, [R1+0x1330] ;  /* 0x00133000010e7983 */ /* 0x001ee40000300a00 */
[C---:B---3--:R-:W-:Y:S02]  /*131c0*/  HMMA.16816.F32.BF16 R16, R20.reuse, R14, R16 ;  /* 0x0000000e1410723c */ /* 0x048fe40000041810 */
[----:B------:R-:W3:Y:S04]  /*131d0*/  LDL R15, [R1+0x398] ;  /* 0x00039800010f7983 */ /* 0x000ee80000100800 */
[----:B---3--:R0:W-:Y:S11]  /*131e0*/  STL [R1+0x125c], R15 ;  /* 0x00125c0f01007387 */ /* 0x0081f60000100800 */
[----:B------:R-:W-:Y:S06]  /*131f0*/  @!UPT UIADD3 URZ, URZ, URZ, URZ ;  /* 0x0000003f3f3ff290 */ /* 0x000fec000fffe03f */
[----:B------:R1:W-:Y:S02]  /*13200*/  STL.64 [R1+0x610], R16 ;  /* 0x0006101001007387 */ /* 0x0003e40000100a00 */
[----:B------:R3:W-:Y:S01]  /*13210*/  STL.64 [R1+0x618], R18 ;  /* 0x0006181201007387 */ /* 0x0007e20000100a00 */
[----:B0-----:R-:W4:Y:S01]  /*13220*/  LDL.LU.64 R14, [R1+0x8] ;  /* 0x00000800010e7983 */ /* 0x001f220000300a00 */
[----:B-1----:R-:W4:Y:S02]  /*13230*/  LDL.LU R16, [R1+0x10] ;  /* 0x0000100001107983 */ /* 0x002f240000300800 */
[----:B------:R-:W4:Y:S01]  /*13240*/  LDL.LU R17, [R1+0x14] ;  /* 0x0000140001117983 */ /* 0x000f220000300800 */
[----:B---3--:R-:W3:Y:S01]  /*13250*/  LDL.LU R18, [R1+0x18] ;  /* 0x0000180001127983 */ /* 0x008ee20000300800 */
[----:B------:R-:W3:Y:S01]  /*13260*/  LDL.LU R19, [R1+0x1c] ;  /* 0x00001c0001137983 */ /* 0x000ee20000300800 */
[C---:B--2---:R-:W-:Y:S02]  /*13270*/  HMMA.16816.F32.BF16 R8, R20.reuse, R10, R24 ;  /* 0x0000000a1408723c */ /* 0x044fe40000041818 */
[----:B---3--:R-:W-:Y:S01]  /*13280*/  STL.64 [R1+0x1268], R18 ;  /* 0x0012681201007387 */ /* 0x008fe20000100a00 */
[----:B----4-:R0:W-:Y:S03]  /*13290*/  STL.64 [R1+0x1260], R16 ;  /* 0x0012601001007387 */ /* 0x0101e60000100a00 */
[----:B0-----:R-:W2:Y:S01]  /*132a0*/  LDL.LU R16, [R1+0x20] ;  /* 0x0000200001107983 */ /* 0x001ea20000300800 */
[----:B------:R-:W2:Y:S02]  /*132b0*/  LDL.LU R17, [R1+0x24] ;  /* 0x0000240001117983 */ /* 0x000ea40000300800 */
[----:B------:R-:W3:Y:S02]  /*132c0*/  LDL.LU R18, [R1+0x28] ;  /* 0x0000280001127983 */ /* 0x000ee40000300800 */
[----:B------:R-:W3:Y:S02]  /*132d0*/  LDL.LU R19, [R1+0x2c] ;  /* 0x00002c0001137983 */ /* 0x000ee40000300800 */
[----:B---3--:R0:W-:Y:S01]  /*132e0*/  STL.64 [R1+0x1278], R18 ;  /* 0x0012781201007387 */ /* 0x0081e20000100a00 */
[----:B--2---:R-:W-:Y:S03]  /*132f0*/  STL.64 [R1+0x1270], R16 ;  /* 0x0012701001007387 */ /* 0x004fe60000100a00 */
[----:B0-----:R-:W2:Y:S01]  /*13300*/  LDL.LU.64 R18, [R1+0x78] ;  /* 0x0000780001127983 */ /* 0x001ea20000300a00 */
[----:B------:R-:W3:Y:S02]  /*13310*/  LDL.LU.64 R26, [R1+0x1328] ;  /* 0x00132800011a7983 */ /* 0x000ee40000300a00 */
[----:B------:R-:W3:Y:S03]  /*13320*/  LDL.LU.64 R24, [R1+0x1320] ;  /* 0x0013200001187983 */ /* 0x000ee60000300a00 */
[----:B------:R-:W-:Y:S01]  /*13330*/  STL.64 [R1+0x600], R8 ;  /* 0x0006000801007387 */ /* 0x000fe20000100a00 */
[----:B------:R0:W-:Y:S04]  /*13340*/  STL.64 [R1+0x608], R10 ;  /* 0x0006080a01007387 */ /* 0x0001e80000100a00 */
[----:B0-----:R-:W3:Y:S02]  /*13350*/  LDL.LU.64 R10, [R1+0x1318] ;  /* 0x00131800010a7983 */ /* 0x001ee40000300a00 */
[C---:B---3--:R-:W-:Y:S02]  /*13360*/  HMMA.16816.F32.BF16 R8, R20.reuse, R10, R24 ;  /* 0x0000000a1408723c */ /* 0x048fe40000041818 */
[----:B------:R-:W3:Y:S11]  /*13370*/  LDL.LU.64 R26, [R1+0x1310] ;  /* 0x00131000011a7983 */ /* 0x000ef60000300a00 */
[----:B------:R-:W-:Y:S10]  /*13380*/  @!UPT UIADD3 URZ, URZ, URZ, URZ ;  /* 0x0000003f3f3ff290 */ /* 0x000ff4000fffe03f */
[----:B------:R-:W-:Y:S01]  /*13390*/  STL.64 [R1+0x5f0], R8 ;  /* 0x0005f00801007387 */ /* 0x000fe20000100a00 */
[----:B------:R0:W-:Y:S03]  /*133a0*/  STL.64 [R1+0x5f8], R10 ;  /* 0x0005f80a01007387 */ /* 0x0001e60000100a00 */
[----:B0-----:R-:W4:Y:S01]  /*133b0*/  LDL.LU.64 R10, [R1+0x1308] ;  /* 0x00130800010a7983 */ /* 0x001f220000300a00 */
[----:B------:R-:W4:Y:S02]  /*133c0*/  LDL.LU.64 R8, [R1+0x1300] ;  /* 0x0013000001087983 */ /* 0x000f240000300a00 */
[----:B--2---:R0:W-:Y:S01]  /*133d0*/  STL.64 [R1+0x1288], R18 ;  /* 0x0012881201007387 */ /* 0x0041e20000100a00 */
[C---:B----4-:R-:W-:Y:S01]  /*133e0*/  HMMA.16816.F32.BF16 R8, R20.reuse, R18, R8 ;  /* 0x000000121408723c */ /* 0x050fe20000041808 */
[----:B0-----:R-:W2:Y:S11]  /*133f0*/  LDL.LU.64 R18, [R1+0x88] ;  /* 0x0000880001127983 */ /* 0x001eb60000300a00 */
[----:B------:R-:W-:Y:S11]  /*13400*/  @!UPT UIADD3 URZ, URZ, URZ, URZ ;  /* 0x0000003f3f3ff290 */ /* 0x000ff6000fffe03f */
[----:B------:R-:W-:Y:S01]  /*13410*/  STL.64 [R1+0x5e0], R8 ;  /* 0x0005e00801007387 */ /* 0x000fe20000100a00 */
[----:B------:R-:W-:Y:S03]  /*13420*/  STL.64 [R1+0x5e8], R10 ;  /* 0x0005e80a01007387 */ /* 0x000fe60000100a00 */
[----:B--2---:R0:W-:Y:S04]  /*13430*/  STL.64 [R1+0x12a0], R18 ;  /* 0x0012a01201007387 */ /* 0x0041e80000100a00 */
[----:B0-----:R-:W2:Y:S04]  /*13440*/  LDL.LU.64 R18, [R1+0x98] ;  /* 0x0000980001127983 */ /* 0x001ea80000300a00 */
[----:B--2---:R0:W-:Y:S04]  /*13450*/  STL.64 [R1+0x12b8], R18 ;  /* 0x0012b81201007387 */ /* 0x0041e80000100a00 */
[----:B0-----:R-:W2:Y:S01]  /*13460*/  LDL.LU.64 R18, [R1+0xa8] ;  /* 0x0000a80001127983 */ /* 0x001ea20000300a00 */
[C---:B------:R-:W-:Y:S03]  /*13470*/  HMMA.16816.F32.BF16 R4, R20.reuse, R14, R4 ;  /* 0x0000000e1404723c */ /* 0x040fe60000041804 */
[----:B--2---:R0:W-:Y:S04]  /*13480*/  STL.64 [R1+0x12d0], R18 ;  /* 0x0012d01201007387 */ /* 0x0041e80000100a00 */
[----:B0-----:R-:W2:Y:S04]  /*13490*/  LDL.LU.64 R18, [R1+0xb8] ;  /* 0x0000b80001127983 */ /* 0x001ea80000300a00 */
[----:B--2---:R-:W-:Y:S01]  /*134a0*/  STL.64 [R1+0x12e8], R18 ;  /* 0x0012e81201007387 */ /* 0x004fe20000100a00 */
[----:B------:R-:W2:Y:S11]  /*134b0*/  LDL.LU R8, [R1+0xe0] ;  /* 0x0000e00001087983 */ /* 0x000eb60000300800 */
[----:B------:R0:W-:Y:S02]  /*134c0*/  STL.64 [R1+0x5d0], R4 ;  /* 0x0005d00401007387 */ /* 0x0001e40000100a00 */
[----:B------:R1:W-:Y:S01]  /*134d0*/  STL.64 [R1+0x5d8], R6 ;  /* 0x0005d80601007387 */ /* 0x0003e20000100a00 */
[----:B------:R-:W2:Y:S01]  /*134e0*/  LDL.LU R9, [R1+0xe4] ;  /* 0x0000e40001097983 */ /* 0x000ea20000300800 */
[----:B------:R-:W2:Y:S02]  /*134f0*/  LDL.LU R10, [R1+0xe8] ;  /* 0x0000e800010a7983 */ /* 0x000ea40000300800 */
[----:B------:R-:W2:Y:S01]  /*13500*/  LDL.LU R11, [R1+0xec] ;  /* 0x0000ec00010b7983 */ /* 0x000ea20000300800 */
[----:B0-----:R-:W3:Y:S01]  /*13510*/  LDL.LU R4, [R1+0xf0] ;  /* 0x0000f00001047983 */ /* 0x001ee20000300800 */
[----:B------:R-:W3:Y:S02]  /*13520*/  LDL.LU R5, [R1+0xf4] ;  /* 0x0000f40001057983 */ /* 0x000ee40000300800 */
[----:B-1----:R-:W3:Y:S02]  /*13530*/  LDL.LU R6, [R1+0xf8] ;  /* 0x0000f80001067983 */ /* 0x002ee40000300800 */
[----:B------:R-:W3:Y:S01]  /*13540*/  LDL.LU R7, [R1+0xfc] ;  /* 0x0000fc0001077983 */ /* 0x000ee20000300800 */
[----:B------:R-:W2:Y:S01]  /*13550*/  LDL.LU.64 R18, [R1+0xc8] ;  /* 0x0000c80001127983 */ /* 0x000ea20000300a00 */
[----:B------:R0:W-:Y:S02]  /*13560*/  STL.64 [R1+0x1280], R14 ;  /* 0x0012800e01007387 */ /* 0x0001e40000100a00 */
[----:B------:R-:W4:Y:S02]  /*13570*/  LDL.LU R12, [R1+0x30] ;  /* 0x00003000010c7983 */ /* 0x000f240000300800 */
[----:B------:R-:W4:Y:S01]  /*13580*/  LDL.LU R13, [R1+0x34] ;  /* 0x00003400010d7983 */ /* 0x000f220000300800 */
[----:B0-----:R-:W2:Y:S01]  /*13590*/  LDL.LU R14, [R1+0x38] ;  /* 0x00003800010e7983 */ /* 0x001ea20000300800 */
[----:B------:R-:W2:Y:S03]  /*135a0*/  LDL.LU R15, [R1+0x3c] ;  /* 0x00003c00010f7983 */ /* 0x000ea60000300800 */
[----:B--2---:R-:W-:Y:S01]  /*135b0*/  STL.64 [R1+0x1298], R14 ;  /* 0x0012980e01007387 */ /* 0x004fe20000100a00 */
[----:B----4-:R0:W-:Y:S03]  /*135c0*/  STL.64 [R1+0x1290], R12 ;  /* 0x0012900c01007387 */ /* 0x0101e60000100a00 */
[----:B0-----:R-:W2:Y:S01]  /*135d0*/  LDL.LU R12, [R1+0x40] ;  /* 0x00004000010c7983 */ /* 0x001ea20000300800 */
[----:B------:R-:W2:Y:S02]  /*135e0*/  LDL.LU R13, [R1+0x44] ;  /* 0x00004400010d7983 */ /* 0x000ea40000300800 */
[----:B------:R-:W4:Y:S02]  /*135f0*/  LDL.LU R14, [R1+0x48] ;  /* 0x00004800010e7983 */ /* 0x000f240000300800 */
[----:B------:R-:W4:Y:S02]  /*13600*/  LDL.LU R15, [R1+0x4c] ;  /* 0x00004c00010f7983 */ /* 0x000f240000300800 */
[----:B----4-:R-:W-:Y:S01]  /*13610*/  STL.64 [R1+0x12b0], R14 ;  /* 0x0012b00e01007387 */ /* 0x010fe20000100a00 */
[----:B--2---:R0:W-:Y:S03]  /*13620*/  STL.64 [R1+0x12a8], R12 ;  /* 0x0012a80c01007387 */ /* 0x0041e60000100a00 */
        /* <DEDUP_REMOVED lines=9> */
[----:B------:R-:W4:Y:S01]  /*136c0*/  LDL.LU R15, [R1+0x6c] ;  /* 0x00006c00010f7983 */ /* 0x000f220000300800 */
[----:B---3--:R-:W-:Y:S01]  /*136d0*/  HMMA.16816.F32.BF16 R20, R20, R26, R4 ;  /* 0x0000001a1414723c */ /* 0x008fe20000041804 */
[----:B----4-:R-:W-:Y:S01]  /*136e0*/  STL.64 [R1+0x12e0], R14 ;  /* 0x0012e00e01007387 */ /* 0x010fe20000100a00 */
[----:B--2---:R0:W-:Y:S03]  /*136f0*/  STL.64 [R1+0x12d8], R12 ;  /* 0x0012d80c01007387 */ /* 0x0041e60000100a00 */
[----:B0-----:R-:W2:Y:S01]  /*13700*/  LDL.LU R12, [R1+0xd0] ;  /* 0x0000d000010c7983 */ /* 0x001ea20000300800 */
[----:B------:R-:W2:Y:S02]  /*13710*/  LDL.LU R13, [R1+0xd4] ;  /* 0x0000d400010d7983 */ /* 0x000ea40000300800 */
[----:B------:R-:W2:Y:S02]  /*13720*/  LDL.LU R14, [R1+0xd8] ;  /* 0x0000d800010e7983 */ /* 0x000ea40000300800 */
[----:B------:R-:W2:Y:S01]  /*13730*/  LDL.LU R15, [R1+0xdc] ;  /* 0x0000dc00010f7983 */ /* 0x000ea20000300800 */
[----:B------:R-:W3:Y:S01]  /*13740*/  LDL.LU.64 R6, [R1+0x12f8] ;  /* 0x0012f80001067983 */ /* 0x000ee20000300a00 */
[----:B------:R-:W3:Y:S11]  /*13750*/  LDL.LU.64 R4, [R1+0x12f0] ;  /* 0x0012f00001047983 */ /* 0x000ef60000300a00 */
[----:B------:R-:W-:Y:S02]  /*13760*/  STL.64 [R1+0x400], R20 ;  /* 0x0004001401007387 */ /* 0x000fe40000100a00 */
[----:B------:R0:W-:Y:S02]  /*13770*/  STL.64 [R1+0x408], R22 ;  /* 0x0004081601007387 */ /* 0x0001e40000100a00 */
[----:B0-----:R-:W4:Y:S01]  /*13780*/  LDL R23, [R1+0x394] ;  /* 0x0003940001177983 */ /* 0x001f220000100800 */
[C---:B---3--:R-:W-:Y:S11]  /*13790*/  HMMA.16816.F32.BF16 R8, R4.reuse, R18, R8 ;  /* 0x000000120408723c */ /* 0x048ff60000041808 */
[----:B------:R-:W-:Y:S11]  /*137a0*/  @!UPT UIADD3 URZ, URZ, URZ, URZ ;  /* 0x0000003f3f3ff290 */ /* 0x000ff6000fffe03f */
[----:B------:R-:W-:Y:S01]  /*137b0*/  @!UPT UIADD3 URZ, URZ, URZ, URZ ;  /* 0x0000003f3f3ff290 */ /* 0x000fe2000fffe03f */
[----:B------:R0:W-:Y:S01]  /*137c0*/  STL.64 [R1+0x3f0], R8 ;  /* 0x0003f00801007387 */ /* 0x0001e20000100a00 */
[----:B------:R1:W-:Y:S02]  /*137d0*/  STL.64 [R1+0x3f8], R10 ;  /* 0x0003f80a01007387 */ /* 0x0003e40000100a00 */
[----:B0-----:R-:W-:Y:S02]  /*137e0*/  IMAD.MOV.U32 R9, RZ, RZ, R18 ;  /* 0x000000ffff097224 */ /* 0x001fe400078e0012 */
[----:B------:R-:W-:Y:S02]  /*137f0*/  IMAD.MOV.U32 R8, RZ, RZ, R19 ;  /* 0x000000ffff087224 */ /* 0x000fe400078e0013 */
[----:B------:R-:W2:Y:S01]  /*13800*/  LDL.LU.64 R18, [R1+0x12e8] ;  /* 0x0012e80001127983 */ /* 0x000ea20000300a00 */
[----:B------:R-:W-:Y:S01]  /*13810*/  STL [R1+0x1258], R9 ;  /* 0x0012580901007387 */ /* 0x000fe20000100800 */
[----:B--2---:R-:W-:Y:S01]  /*13820*/  HMMA.16816.F32.BF16 R12, R4, R18, R12 ;  /* 0x00000012040c723c */ /* 0x004fe2000004180c */
[----:B-1----:R-:W-:-:S02]  /*13830*/  IMAD.MOV.U32 R11, RZ, RZ, R18 ;  /* 0x000000ffff0b7224 */ /* 0x002fc400078e0012 */
[----:B------:R-:W-:Y:S11]  /*13840*/  IMAD.MOV.U32 R10, RZ, RZ, R19 ;  /* 0x000000ffff0a7224 */ /* 0x000ff600078e0013 */
[----:B------:R-:W-:Y:S09]  /*13850*/  @!UPT UIADD3 URZ, URZ, URZ, URZ ;  /* 0x0000003f3f3ff290 */ /* 0x000ff2000fffe03f */
[----:B------:R-:W-:Y:S01]  /*13860*/  STL.64 [R1+0x3c0], R12 ;  /* 0x0003c00c01007387 */ /* 0x000fe20000100a00 */
[----:B------:R0:W-:Y:S03]  /*13870*/  STL.64 [R1+0x3c8], R14 ;  /* 0x0003c80e01007387 */ /* 0x0001e60000100a00 */
[----:B0-----:R-:W2:Y:S01]  /*13880*/  LDL.LU.64 R14, [R1+0x12e0] ;  /* 0x0012e000010e7983 */ /* 0x001ea20000300a00 */
[----:B------:R-:W2:Y:S02]  /*13890*/  LDL.LU.64 R12, [R1+0x12d8] ;  /* 0x0012d800010c7983 */ /* 0x000ea40000300a00 */
[----:B------:R-:W2:Y:S02]  /*138a0*/  LDL.LU.64 R18, [R1+0x12d0] ;  /* 0x0012d00001127983 */ /* 0x000ea40000300a00 */
[----:B--2---:R-:W-:Y:S01]  /*138b0*/  HMMA.16816.F32.BF16 R12, R4, R18, R12 ;  /* 0x00000012040c723c */ /* 0x004fe2000004180c */
[----:B------:R-:W-:-:S02]  /*138c0*/  IMAD.MOV.U32 R22, RZ, RZ, R18 ;  /* 0x000000ffff167224 */ /* 0x000fc400078e0012 */
        /* <DEDUP_REMOVED lines=42> */
[----:B------:R-:W3:Y:S01]  /*13b70*/  LDL.LU R15, [R1+0x125c] ;  /* 0x00125c00010f7983 */ /* 0x000ee20000300800 */
[----:B------:R-:W3:Y:S01]  /*13b80*/  LDL R20, [R1+0x6d4] ;  /* 0x0006d40001147983 */ /* 0x000ee20000100800 */
[----:B--2---:R-:W-:Y:S02]  /*13b90*/  HMMA.16816.F32.BF16 R4, R4, R26, R16 ;  /* 0x0000001a0404723c */ /* 0x004fe40000041810 */
[----:B----4-:R-:W0:Y:S04]  /*13ba0*/  LDSM.16.MT88.4 R16, [R23+0x4000] ;  /* 0x004000001710783b */ /* 0x010e280000004200 */
[----:B0-----:R-:W-:Y:S11]  /*13bb0*/  STL.64 [R1+0x11a8], R18 ;  /* 0x0011a81201007387 */ /* 0x001ff60000100a00 */
[----:B------:R-:W-:Y:S06]  /*13bc0*/  @!UPT UIADD3 URZ, URZ, URZ, URZ ;  /* 0x0000003f3f3ff290 */ /* 0x000fec000fffe03f */
[----:B------:R-:W-:Y:S02]  /*13bd0*/  STL.64 [R1+0x340], R4 ;  /* 0x0003400401007387 */ /* 0x000fe40000100a00 */
[----:B------:R-:W-:Y:S02]  /*13be0*/  STL.64 [R1+0x348], R6 ;  /* 0x0003480601007387 */ /* 0x000fe40000100a00 */
[----:B------:R0:W-:Y:S01]  /*13bf0*/  STL.64 [R1+0x11a0], R16 ;  /* 0x0011a01001007387 */ /* 0x0001e20000100a00 */
[----:B---3--:R-:W-:Y:S04]  /*13c00*/  LDSM.16.M88.4 R4, [R20+0x9000] ;  /* 0x009000001404783b */ /* 0x008fe80000000200 */
[----:B0-----:R-:W2:Y:S01]  /*13c10*/  LDL.LU R16, [R1+0x640] ;  /* 0x0006400001107983 */ /* 0x001ea20000300800 */
[----:B------:R-:W2:Y:S02]  /*13c20*/  LDL.LU R17, [R1+0x644] ;  /* 0x0006440001117983 */ /* 0x000ea40000300800 */
[----:B------:R-:W3:Y:S02]  /*13c30*/  LDL.LU R18, [R1+0x648] ;  /* 0x0006480001127983 */ /* 0x000ee40000300800 */
[----:B------:R-:W3:Y:S02]  /*13c40*/  LDL.LU R19, [R1+0x64c] ;  /* 0x00064c0001137983 */ /* 0x000ee40000300800 */
[----:B---3--:R0:W-:Y:S01]  /*13c50*/  STL.64 [R1+0x11b8], R18 ;  /* 0x0011b81201007387 */ /* 0x0081e20000100a00 */
[----:B--2---:R-:W-:Y:S02]  /*13c60*/  STL.64 [R1+0x11b0], R16 ;  /* 0x0011b01001007387 */ /* 0x004fe40000100a00 */
[----:B0-----:R-:W-:-:S02]  /*13c70*/  IMAD.MOV.U32 R18, RZ, RZ, R9 ;  /* 0x000000ffff127224 */ /* 0x001fc400078e0009 */
[----:B------:R-:W-:Y:S01]  /*13c80*/  IMAD.MOV.U32 R19, RZ, RZ, R0 ;  /* 0x000000ffff137224 */ /* 0x000fe200078e0000 */
[----:B------:R-:W2:Y:S01]  /*13c90*/  LDL.LU R9, [R1+0x1258] ;  /* 0x0012580001097983 */ /* 0x000ea20000300800 */
[----:B------:R-:W3:Y:S03]  /*13ca0*/  LDL.LU R0, [R1+0x1254] ;  /* 0x0012540001007983 */ /* 0x000ee60000300800 */
[----:B------:R-:W-:Y:S02]  /*13cb0*/  STL.64 [R1+0x11d0], R18 ;  /* 0x0011d01201007387 */ /* 0x000fe40000100a00 */
[----:B------:R-:W0:Y:S02]  /*13cc0*/  LDSM.16.M88.4 R16, [R20+0x8000] ;  /* 0x008000001410783b */ /* 0x000e240000000200 */
[----:B0-----:R-:W-:Y:S02]  /*13cd0*/  STL.64 [R1+0x60], R16 ;  /* 0x0000601001007387 */ /* 0x001fe40000100a00 */
[----:B------:R-:W-:Y:S02]  /*13ce0*/  STL.64 [R1+0x68], R18 ;  /* 0x0000681201007387 */ /* 0x000fe40000100a00 */
[----:B------:R-:W0:Y:S04]  /*13cf0*/  LDSM.16.M88.4 R16, [R20+0xa000] ;  /* 0x00a000001410783b */ /* 0x000e280000000200 */
[----:B------:R-:W-:Y:S01]  /*13d00*/  STL.64 [R1+0x50], R4 ;  /* 0x0000500401007387 */ /* 0x000fe20000100a00 */
[----:B------:R-:W-:Y:S02]  /*13d10*/  STL.64 [R1+0x58], R6 ;  /* 0x0000580601007387 */ /* 0x000fe40000100a00 */
[----:B------:R-:W1:Y:S02]  /*13d20*/  LDSM.16.M88.4 R4, [R20+0xb000] ;  /* 0x00b000001404783b */ /* 0x000e640000000200 */
[----:B0-----:R-:W-:Y:S02]  /*13d30*/  STL.64 [R1+0x40], R16 ;  /* 0x0000401001007387 */ /* 0x001fe40000100a00 */
[----:B------:R0:W-:Y:S02]  /*13d40*/  STL.64 [R1+0x48], R18 ;  /* 0x0000481201007387 */ /* 0x0001e40000100a00 */
[----:B-1----:R-:W-:Y:S02]  /*13d50*/  STL.64 [R1+0x30], R4 ;  /* 0x0000300401007387 */ /* 0x002fe40000100a00 */
[----:B------:R-:W-:Y:S02]  /*13d60*/  STL.64 [R1+0x38], R6 ;  /* 0x0000380601007387 */ /* 0x000fe40000100a00 */
[----:B------:R-:W1:Y:S01]  /*13d70*/  LDSM.16.M88.4 R4, [R20+0xc000] ;  /* 0x00c000001404783b */ /* 0x000e620000000200 */
[----:B0-----:R-:W-:-:S02]  /*13d80*/  IMAD.MOV.U32 R18, RZ, RZ, R24 ;  /* 0x000000ffff127224 */ /* 0x001fc400078e0018 */
[----:B------:R-:W-:-:S05]  /*13d90*/  IMAD.MOV.U32 R19, RZ, RZ, R3 ;  /* 0x000000ffff137224 */ /* 0x000fca00078e0003 */
[----:B------:R0:W-:Y:S02]  /*13da0*/  STL.64 [R1+0x11e8], R18 ;  /* 0x0011e81201007387 */ /* 0x0001e40000100a00 */
[----:B0-----:R-:W-:Y:S02]  /*13db0*/  IMAD.MOV.U32 R18, RZ, RZ, R2 ;  /* 0x000000ffff127224 */ /* 0x001fe400078e0002 */
[----:B------:R-:W-:Y:S02]  /*13dc0*/  IMAD.MOV.U32 R19, RZ, RZ, R25 ;  /* 0x000000ffff137224 */ /* 0x000fe400078e0019 */
[----:B-1----:R-:W-:Y:S01]  /*13dd0*/  IMAD.MOV.U32 R24, RZ, RZ, R4 ;  /* 0x000000ffff187224 */ /* 0x002fe200078e0004 */
[----:B------:R-:W-:Y:S01]  /*13de0*/  STL.64 [R1+0x28], R6 ;  /* 0x0000280601007387 */ /* 0x000fe20000100a00 */
[----:B------:R-:W4:Y:S02]  /*13df0*/  LDL.LU R2, [R1+0x1250] ;  /* 0x0012500001027983 */ /* 0x000f240000300800 */
[----:B------:R-:W-:Y:S02]  /*13e00*/  STL.64 [R1+0x1200], R18 ;  /* 0x0012001201007387 */ /* 0x000fe40000100a00 */
[----:B------:R-:W-:Y:S01]  /*13e10*/  STL.64 [R1+0x11c8], R26 ;  /* 0x0011c81a01007387 */ /* 0x000fe20000100a00 */
[----:B------:R0:W-:Y:S04]  /*13e20*/  STL [R1+0x11c0], R24 ;  /* 0x0011c01801007387 */ /* 0x0001e80000100800 */
[----:B0-----:R-:W2:Y:S01]  /*13e30*/  LDL.LU R24, [R1+0x650] ;  /* 0x0006500001187983 */ /* 0x001ea20000300800 */
[----:B------:R-:W2:Y:S02]  /*13e40*/  LDL.LU R25, [R1+0x654] ;  /* 0x0006540001197983 */ /* 0x000ea40000300800 */
[----:B------:R-:W2:Y:S02]  /*13e50*/  LDL.LU R26, [R1+0x658] ;  /* 0x00065800011a7983 */ /* 0x000ea40000300800 */
[----:B------:R-:W2:Y:S02]  /*13e60*/  LDL.LU R27, [R1+0x65c] ;  /* 0x00065c00011b7983 */ /* 0x000ea40000300800 */
[----:B------:R-:W-:-:S02]  /*13e70*/  IMAD.MOV.U32 R18, RZ, RZ, R22 ;  /* 0x000000ffff127224 */ /* 0x000fc400078e0016 */
[----:B------:R-:W-:-:S05]  /*13e80*/  IMAD.MOV.U32 R19, RZ, RZ, R21 ;  /* 0x000000ffff137224 */ /* 0x000fca00078e0015 */
[----:B------:R-:W-:Y:S04]  /*13e90*/  STL.64 [R1+0x1218], R18 ;  /* 0x0012181201007387 */ /* 0x000fe80000100a00 */
[----:B--2---:R-:W-:Y:S01]  /*13ea0*/  STL.64 [R1+0x11e0], R26 ;  /* 0x0011e01a01007387 */ /* 0x004fe20000100a00 */
[----:B------:R0:W-:Y:S03]  /*13eb0*/  STL.64 [R1+0x11d8], R24 ;  /* 0x0011d81801007387 */ /* 0x0001e60000100a00 */
        /* <DEDUP_REMOVED lines=25> */
[----:B------:R-:W-:-:S02]  /*14050*/  IMAD.MOV.U32 R18, RZ, RZ, R9 ;  /* 0x000000ffff127224 */ /* 0x000fc400078e0009 */
[----:B------:R-:W-:Y:S02]  /*14060*/  IMAD.MOV.U32 R19, RZ, RZ, R8 ;  /* 0x000000ffff137224 */ /* 0x000fe400078e0008 */
[----:B------:R-:W-:Y:S01]  /*14070*/  IMAD.MOV.U32 R3, RZ, RZ, R5 ;  /* 0x000000ffff037224 */ /* 0x000fe200078e0005 */
[----:B------:R-:W0:Y:S04]  /*14080*/  LDSM.16.M88.4 R8, [R20+0xe000] ;  /* 0x00e000001408783b */ /* 0x000e280000000200 */
[----:B------:R-:W1:Y:S01]  /*14090*/  LDSM.16.M88.4 R4, [R20+0xd000] ;  /* 0x00d000001404783b */ /* 0x000e620000000200 */
[----:B------:R-:W-:Y:S02]  /*140a0*/  IMAD.MOV.U32 R28, RZ, RZ, R14 ;  /* 0x000000ffff1c7224 */ /* 0x000fe400078e000e */
[----:B------:R-:W-:Y:S01]  /*140b0*/  LDSM.16.MT88.4 R12, [R15+0x2180] ;  /* 0x002180000f0c783b */ /* 0x000fe20000004200 */
[----:B--2---:R-:W-:Y:S03]  /*140c0*/  STL.64 [R1+0x1240], R26 ;  /* 0x0012401a01007387 */ /* 0x004fe60000100a00 */
[----:B------:R2:W-:Y:S02]  /*140d0*/  STL.64 [R1+0x1238], R24 ;  /* 0x0012381801007387 */ /* 0x0005e40000100a00 */
[----:B--2---:R-:W2:Y:S01]  /*140e0*/  LDL.LU R24, [R1+0x430] ;  /* 0x0004300001187983 */ /* 0x004ea20000300800 */
[----:B------:R-:W2:Y:S02]  /*140f0*/  LDL.LU R25, [R1+0x434] ;  /* 0x0004340001197983 */ /* 0x000ea40000300800 */
[----:B------:R-:W2:Y:S02]  /*14100*/  LDL.LU R26, [R1+0x438] ;  /* 0x00043800011a7983 */ /* 0x000ea40000300800 */
[----:B------:R-:W2:Y:S01]  /*14110*/  LDL.LU R27, [R1+0x43c] ;  /* 0x00043c00011b7983 */ /* 0x000ea20000300800 */
[----:B0-----:R-:W-:Y:S01]  /*14120*/  STL [R1+0xd54], R10 ;  /* 0x000d540a01007387 */ /* 0x001fe20000100800 */
[----:B-1----:R-:W-:Y:S02]  /*14130*/  STL.64 [R1+0x10], R4 ;  /* 0x0000100401007387 */ /* 0x002fe40000100a00 */
[----:B------:R-:W-:Y:S02]  /*14140*/  STL.64 [R1+0x18], R6 ;  /* 0x0000180601007387 */ /* 0x000fe40000100a00 */
[----:B------:R-:W0:Y:S04]  /*14150*/  LDSM.16.M88.4 R4, [R20+0xf000] ;  /* 0x00f000001404783b */ /* 0x000e280000000200 */
[----:B------:R-:W1:Y:S04]  /*14160*/  LDSM.16.MT88.4 R20, [R23+0x4080] ;  /* 0x004080001714783b */ /* 0x000e680000004200 */
[----:B------:R-:W-:Y:S04]  /*14170*/  STL [R1+0xd50], R11 ;  /* 0x000d500b01007387 */ /* 0x000fe80000100800 */
[----:B0-----:R-:W-:Y:S01]  /*14180*/  STL [R1+0xdac], R6 ;  /* 0x000dac0601007387 */ /* 0x001fe20000100800 */
[----:B------:R-:W-:Y:S02]  /*14190*/  STL [R1+0xda8], R7 ;  /* 0x000da80701007387 */ /* 0x000fe40000100800 */
[----:B------:R0:W-:Y:S02]  /*141a0*/  STL.64 [R1+0x1140], R4 ;  /* 0x0011400401007387 */ /* 0x0001e40000100a00 */
[----:B0-----:R-:W3:Y:S01]  /*141b0*/  LDL.LU R4, [R1+0x540] ;  /* 0x0005400001047983 */ /* 0x001ee20000300800 */
[----:B------:R-:W3:Y:S02]  /*141c0*/  LDL.LU R5, [R1+0x544] ;  /* 0x0005440001057983 */ /* 0x000ee40000300800 */
[----:B------:R-:W3:Y:S02]  /*141d0*/  LDL.LU R6, [R1+0x548] ;  /* 0x0005480001067983 */ /* 0x000ee40000300800 */
[----:B------:R-:W3:Y:S01]  /*141e0*/  LDL.LU R7, [R1+0x54c] ;  /* 0x00054c0001077983 */ /* 0x000ee20000300800 */
[----:B-1----:R0:W-:Y:S01]  /*141f0*/  STL.64 [R1+0x1138], R22 ;  /* 0x0011381601007387 */ /* 0x0021e20000100a00 */
[----:B------:R-:W-:Y:S02]  /*14200*/  STL.64 [R1+0x1130], R20 ;  /* 0x0011301401007387 */ /* 0x000fe40000100a00 */
[----:B0-----:R-:W-:-:S02]  /*14210*/  IMAD.MOV.U32 R22, RZ, RZ, R28 ;  /* 0x000000ffff167224 */ /* 0x001fc400078e001c */
[----:B------:R-:W-:Y:S01]  /*14220*/  IMAD.MOV.U32 R23, RZ, RZ, R29 ;  /* 0x000000ffff177224 */ /* 0x000fe200078e001d */
[----:B------:R-:W3:Y:S01]  /*14230*/  LDL.LU R28, [R1+0x124c] ;  /* 0x00124c00011c7983 */ /* 0x000ee20000300800 */
[----:B------:R-:W3:Y:S01]  /*14240*/  LDL.LU R29, [R1+0x1248] ;  /* 0x00124800011d7983 */ /* 0x000ee20000300800 */
[C---:B--2---:R-:W-:Y:S02]  /*14250*/  HMMA.16816.F32.BF16 R16, R12.reuse, R18, R24 ;  /* 0x000000120c10723c */ /* 0x044fe40000041818 */
[----:B------:R-:W2:Y:S01]  /*14260*/  LDL.LU.64 R26, [R1+0x1240] ;  /* 0x00124000011a7983 */ /* 0x000ea20000300a00 */
[----:B------:R-:W2:Y:S11]  /*14270*/  LDL.LU.64 R24, [R1+0x1238] ;  /* 0x0012380001187983 */ /* 0x000eb60000300a00 */
[----:B------:R-:W-:Y:S09]  /*14280*/  @!UPT UIADD3 URZ, URZ, URZ, URZ ;  /* 0x0000003f3f3ff290 */ /* 0x000ff2000fffe03f */
[----:B------:R-:W-:Y:S01]  /*14290*/  STL.64 [R1+0x320], R16 ;  /* 0x0003201001007387 */ /* 0x000fe20000100a00 */
[----:B------:R0:W-:Y:S03]  /*142a0*/  STL.64 [R1+0x328], R18 ;  /* 0x0003281201007387 */ /* 0x0001e60000100a00 */
[----:B0-----:R-:W2:Y:S02]  /*142b0*/  LDL.LU.64 R18, [R1+0x1230] ;  /* 0x0012300001127983 */ /* 0x001ea40000300a00 */
        /* <DEDUP_REMOVED lines=29> */
[----:B------:R-:W3:Y:S01]  /*14490*/  LDL.LU.64 R26, [R1+0x11c8] ;  /* 0x0011c800011a7983 */ /* 0x000ee20000300a00 */
[----:B------:R-:W2:Y:S11]  /*144a0*/  LDL.LU R24, [R1+0x11c0] ;  /* 0x0011c00001187983 */ /* 0x000eb60000300800 */
[----:B------:R-:W-:Y:S09]  /*144b0*/  @!UPT UIADD3 URZ, URZ, URZ, URZ ;  /* 0x0000003f3f3ff290 */ /* 0x000ff2000fffe03f */
[----:B------:R-:W-:Y:S01]  /*144c0*/  STL.64 [R1+0x2d0], R16 ;  /* 0x0002d01001007387 */ /* 0x000fe20000100a00 */
[----:B------:R0:W-:Y:S03]  /*144d0*/  STL.64 [R1+0x2d8], R18 ;  /* 0x0002d81201007387 */ /* 0x0001e60000100a00 */
[----:B0-----:R-:W2:Y:S01]  /*144e0*/  LDL.LU.64 R18, [R1+0x11b8] ;  /* 0x0011b80001127983 */ /* 0x001ea20000300a00 */
[----:B------:R-:W2:Y:S02]  /*144f0*/  LDL.LU.64 R16, [R1+0x11b0] ;  /* 0x0011b00001107983 */ /* 0x000ea40000300a00 */
[----:B------:R-:W-:Y:S01]  /*14500*/  IMAD.MOV.U32 R25, RZ, RZ, R3 ;  /* 0x000000ffff197224 */ /* 0x000fe200078e0003 */
[C---:B---3--:R-:W-:Y:S08]  /*14510*/  HMMA.16816.F32.BF16 R4, R12.reuse, R26, R4 ;  /* 0x0000001a0c04723c */ /* 0x048ff00000041804 */
[----:B--2---:R-:W-:Y:S01]  /*14520*/  HMMA.16816.F32.BF16 R20, R12, R22, R16 ;  /* 0x000000160c14723c */ /* 0x004fe20000041810 */
[----:B------:R-:W2:Y:S01]  /*14530*/  LDL.LU.64 R18, [R1+0x11a8] ;  /* 0x0011a80001127983 */ /* 0x000ea20000300a00 */
[----:B------:R-:W2:Y:S11]  /*14540*/  LDL.LU.64 R16, [R1+0x11a0] ;  /* 0x0011a00001107983 */ /* 0x000eb60000300a00 */
[----:B------:R-:W-:Y:S10]  /*14550*/  @!UPT UIADD3 URZ, URZ, URZ, URZ ;  /* 0x0000003f3f3ff290 */ /* 0x000ff4000fffe03f */
[----:B------:R0:W-:Y:S01]  /*14560*/  STL.64 [R1+0x2c0], R20 ;  /* 0x0002c01401007387 */ /* 0x0001e20000100a00 */
[----:B------:R1:W-:Y:S02]  /*14570*/  STL.64 [R1+0x2c8], R22 ;  /* 0x0002c81601007387 */ /* 0x0003e40000100a00 */
[----:B------:R3:W-:Y:S02]  /*14580*/  STL.64 [R1+0x230], R4 ;  /* 0x0002300401007387 */ /* 0x0007e40000100a00 */
[----:B------:R3:W-:Y:S01]  /*14590*/  STL.64 [R1+0x238], R6 ;  /* 0x0002380601007387 */ /* 0x0007e20000100a00 */
[----:B------:R-:W2:Y:S01]  /*145a0*/  LDL.64 R12, [R1+0x60] ;  /* 0x00006000010c7983 */ /* 0x000ea20000100a00 */
[----:B------:R4:W-:Y:S03]  /*145b0*/  STL.64 [R1+0x1158], R24 ;  /* 0x0011581801007387 */ /* 0x0009e60000100a00 */
[----:B0-----:R-:W2:Y:S01]  /*145c0*/  LDL.LU R20, [R1+0x250] ;  /* 0x0002500001147983 */ /* 0x001ea20000300800 */
[----:B------:R-:W2:Y:S02]  /*145d0*/  LDL.LU R21, [R1+0x254] ;  /* 0x0002540001157983 */ /* 0x000ea40000300800 */
[----:B-1----:R-:W2:Y:S02]  /*145e0*/  LDL.LU R22, [R1+0x258] ;  /* 0x0002580001167983 */ /* 0x002ea40000300800 */
[----:B------:R-:W2:Y:S01]  /*145f0*/  LDL.LU R23, [R1+0x25c] ;  /* 0x00025c0001177983 */ /* 0x000ea20000300800 */
[----:B---3--:R-:W3:Y:S01]  /*14600*/  LDL.LU R4, [R1+0x520] ;  /* 0x0005200001047983 */ /* 0x008ee20000300800 */
[----:B------:R-:W3:Y:S02]  /*14610*/  LDL.LU R5, [R1+0x524] ;  /* 0x0005240001057983 */ /* 0x000ee40000300800 */
[----:B------:R-:W3:Y:S02]  /*14620*/  LDL.LU R6, [R1+0x528] ;  /* 0x0005280001067983 */ /* 0x000ee40000300800 */
[----:B------:R-:W3:Y:S01]  /*14630*/  LDL.LU R7, [R1+0x52c] ;  /* 0x00052c0001077983 */ /* 0x000ee20000300800 */
[----:B----4-:R-:W4:Y:S04]  /*14640*/  LDL.64 R24, [R1+0x30] ;  /* 0x0000300001187983 */ /* 0x010f280000100a00 */
[----:B----4-:R0:W-:Y:S04]  /*14650*/  STL.64 [R1+0x1170], R24 ;  /* 0x0011701801007387 */ /* 0x0101e80000100a00 */
[----:B0-----:R-:W4:Y:S04]  /*14660*/  LDL.64 R24, [R1+0x40] ;  /* 0x0000400001187983 */ /* 0x001f280000100a00 */
[----:B----4-:R0:W-:Y:S04]  /*14670*/  STL.64 [R1+0x1188], R24 ;  /* 0x0011881801007387 */ /* 0x0101e80000100a00 */
[----:B0-----:R-:W4:Y:S01]  /*14680*/  LDL.LU R24, [R1+0x530] ;  /* 0x0005300001187983 */ /* 0x001f220000300800 */
[----:B------:R-:W4:Y:S02]  /*14690*/  LDL.LU R25, [R1+0x534] ;  /* 0x0005340001197983 */ /* 0x000f240000300800 */
[----:B------:R-:W4:Y:S02]  /*146a0*/  LDL.LU R26, [R1+0x538] ;  /* 0x00053800011a7983 */ /* 0x000f240000300800 */
[----:B------:R-:W4:Y:S01]  /*146b0*/  LDL.LU R27, [R1+0x53c] ;  /* 0x00053c00011b7983 */ /* 0x000f220000300800 */
        /* <DEDUP_REMOVED lines=17> */
[----:B------:R-:W2:Y:S01]  /*147d0*/  LDL.LU R23, [R1+0x51c] ;  /* 0x00051c0001177983 */ /* 0x000ea20000300800 */
[----:B----4-:R-:W-:Y:S01]  /*147e0*/  HMMA.16816.F32.BF16 R24, R16, R12, R24 ;  /* 0x0000000c1018723c */ /* 0x010fe20000041818 */
[----:B--2---:R-:W-:Y:S01]  /*147f0*/  STL.64 [R1+0x1198], R22 ;  /* 0x0011981601007387 */ /* 0x004fe20000100a00 */
[----:B------:R0:W-:Y:S03]  /*14800*/  STL.64 [R1+0x1190], R20 ;  /* 0x0011901401007387 */ /* 0x0001e60000100a00 */
[----:B0-----:R-:W3:Y:S11]  /*14810*/  LDL.64 R20, [R1+0x50] ;  /* 0x0000500001147983 */ /* 0x001ef60000100a00 */
[----:B------:R-:W-:Y:S07]  /*14820*/  @!UPT UIADD3 URZ, URZ, URZ, URZ ;  /* 0x0000003f3f3ff290 */ /* 0x000fee000fffe03f */
[----:B------:R-:W-:Y:S02]  /*14830*/  STL.64 [R1+0x2b0], R24 ;  /* 0x0002b01801007387 */ /* 0x000fe40000100a00 */
[----:B------:R-:W-:Y:S02]  /*14840*/  STL.64 [R1+0x2b8], R26 ;  /* 0x0002b81a01007387 */ /* 0x000fe40000100a00 */
[----:B------:R-:W-:Y:S02]  /*14850*/  IMAD.MOV.U32 R11, RZ, RZ, R12 ;  /* 0x000000ffff0b7224 */ /* 0x000fe400078e000c */
[----:B------:R-:W-:Y:S02]  /*14860*/  IMAD.MOV.U32 R10, RZ, RZ, R13 ;  /* 0x000000ffff0a7224 */ /* 0x000fe400078e000d */
[----:B------:R-:W-:Y:S02]  /*14870*/  IMAD.MOV.U32 R14, RZ, RZ, R2 ;  /* 0x000000ffff0e7224 */ /* 0x000fe400078e0002 */
[----:B------:R-:W-:-:S02]  /*14880*/  IMAD.MOV.U32 R15, RZ, RZ, R0 ;  /* 0x000000ffff0f7224 */ /* 0x000fc400078e0000 */
[----:B------:R-:W-:Y:S02]  /*14890*/  IMAD.MOV.U32 R12, RZ, RZ, R29 ;  /* 0x000000ffff0c7224 */ /* 0x000fe400078e001d */
[----:B------:R-:W-:Y:S01]  /*148a0*/  IMAD.MOV.U32 R13, RZ, RZ, R28 ;  /* 0x000000ffff0d7224 */ /* 0x000fe200078e001c */
[----:B------:R-:W-:Y:S04]  /*148b0*/  STL.64 [R1+0x10c0], R14 ;  /* 0x0010c00e01007387 */ /* 0x000fe80000100a00 */
[----:B------:R0:W-:Y:S02]  /*148c0*/  STL.64 [R1+0x10b8], R12 ;  /* 0x0010b80c01007387 */ /* 0x0001e40000100a00 */
[----:B0-----:R-:W2:Y:S01]  /*148d0*/  LDL.64 R12, [R1+0x10] ;  /* 0x00001000010c7983 */ /* 0x001ea20000100a00 */
[----:B------:R-:W4:Y:S01]  /*148e0*/  LDL.LU.64 R22, [R1+0x1198] ;  /* 0x0011980001167983 */ /* 0x000f220000300a00 */
[----:B---3--:R-:W-:Y:S07]  /*148f0*/  HMMA.16816.F32.BF16 R24, R16, R20, R4 ;  /* 0x000000141018723c */ /* 0x008fee0000041804 */
[----:B------:R-:W-:-:S02]  /*14900*/  IMAD.MOV.U32 R5, RZ, RZ, R20 ;  /* 0x000000ffff057224 */ /* 0x000fc400078e0014 */
[----:B------:R-:W-:Y:S02]  /*14910*/  IMAD.MOV.U32 R4, RZ, RZ, R21 ;  /* 0x000000ffff047224 */ /* 0x000fe400078e0015 */
[----:B------:R-:W4:Y:S11]  /*14920*/  LDL.LU.64 R20, [R1+0x1190] ;  /* 0x0011900001147983 */ /* 0x000f360000300a00 */
[----:B------:R-:W-:Y:S02]  /*14930*/  @!UPT UIADD3 URZ, URZ, URZ, URZ ;  /* 0x0000003f3f3ff290 */ /* 0x000fe4000fffe03f */
[----:B------:R-:W-:Y:S02]  /*14940*/  IMAD.MOV.U32 R29, RZ, RZ, R24 ;  /* 0x000000ffff1d7224 */ /* 0x000fe400078e0018 */
[----:B------:R-:W-:Y:S02]  /*14950*/  IMAD.MOV.U32 R28, RZ, RZ, R25 ;  /* 0x000000ffff1c7224 */ /* 0x000fe400078e0019 */
[----:B------:R-:W4:Y:S01]  /*14960*/  LDL.LU.64 R24, [R1+0x1188] ;  /* 0x0011880001187983 */ /* 0x000f220000300a00 */
[----:B------:R-:W-:Y:S02]  /*14970*/  IMAD.MOV.U32 R0, RZ, RZ, R27 ;  /* 0x000000ffff007224 */ /* 0x000fe400078e001b */
[----:B------:R-:W-:-:S03]  /*14980*/  IMAD.MOV.U32 R2, RZ, RZ, R26 ;  /* 0x000000ffff027224 */ /* 0x000fc600078e001a */
[----:B------:R-:W-:Y:S02]  /*14990*/  STL [R1+0xdd0], R0 ;  /* 0x000dd00001007387 */ /* 0x000fe40000100800 */
[----:B------:R0:W-:Y:S02]  /*149a0*/  STL [R1+0xdb8], R2 ;  /* 0x000db80201007387 */ /* 0x0001e40000100800 */
[----:B0-----:R-:W3:Y:S01]  /*149b0*/  LDL R2, [R1+0x394] ;  /* 0x0003940001027983 */ /* 0x001ee20000100800 */
[----:B------:R-:W-:Y:S02]  /*149c0*/  STL [R1+0xdb4], R28 ;  /* 0x000db41c01007387 */ /* 0x000fe40000100800 */
[----:B------:R-:W-:Y:S01]  /*149d0*/  STL [R1+0xdb0], R29 ;  /* 0x000db01d01007387 */ /* 0x000fe20000100800 */
[C---:B----4-:R-:W-:Y:S01]  /*149e0*/  HMMA.16816.F32.BF16 R20, R16.reuse, R24, R20 ;  /* 0x000000181014723c */ /* 0x050fe20000041814 */
[----:B------:R-:W-:Y:S02]  /*149f0*/  IMAD.MOV.U32 R7, RZ, RZ, R24 ;  /* 0x000000ffff077224 */ /* 0x000fe400078e0018 */
[----:B------:R-:W-:Y:S11]  /*14a00*/  IMAD.MOV.U32 R6, RZ, RZ, R25 ;  /* 0x000000ffff067224 */ /* 0x000ff600078e0019 */
[----:B------:R-:W-:Y:S09]  /*14a10*/  @!UPT UIADD3 URZ, URZ, URZ, URZ ;  /* 0x0000003f3f3ff290 */ /* 0x000ff2000fffe03f */
[----:B------:R-:W-:Y:S01]  /*14a20*/  STL.64 [R1+0x290], R20 ;  /* 0x0002901401007387 */ /* 0x000fe20000100a00 */
[----:B------:R0:W-:Y:S03]  /*14a30*/  STL.64 [R1+0x298], R22 ;  /* 0x0002981601007387 */ /* 0x0001e60000100a00 */
        /* <DEDUP_REMOVED lines=9> */
[----:B0-----:R-:W4:Y:S01]  /*14ad0*/  LDL.LU.64 R22, [R1+0x1168] ;  /* 0x0011680001167983 */ /* 0x001f220000300a00 */
[----:B------:R-:W4:Y:S02]  /*14ae0*/  LDL.LU.64 R20, [R1+0x1160] ;  /* 0x0011600001147983 */ /* 0x000f240000300a00 */
[----:B------:R-:W4:Y:S02]  /*14af0*/  LDL.LU.64 R24, [R1+0x1158] ;  /* 0x0011580001187983 */ /* 0x000f240000300a00 */
[----:B----4-:R-:W-:Y:S11]  /*14b00*/  HMMA.16816.F32.BF16 R20, R16, R24, R20 ;  /* 0x000000181014723c */ /* 0x010ff60000041814 */
[----:B------:R-:W-:Y:S11]  /*14b10*/  @!UPT UIADD3 URZ, URZ, URZ, URZ ;  /* 0x0000003f3f3ff290 */ /* 0x000ff6000fffe03f */
[----:B------:R-:W-:Y:S01]  /*14b20*/  @!UPT UIADD3 URZ, URZ, URZ, URZ ;  /* 0x0000003f3f3ff290 */ /* 0x000fe2000fffe03f */
[----:B------:R-:W-:Y:S01]  /*14b30*/  STL.64 [R1+0x270], R20 ;  /* 0x0002701401007387 */ /* 0x000fe20000100a00 */
[----:B------:R0:W-:Y:S03]  /*14b40*/  STL.64 [R1+0x278], R22 ;  /* 0x0002781601007387 */ /* 0x0001e60000100a00 */
[----:B0-----:R-:W2:Y:S01]  /*14b50*/  LDL.LU.64 R22, [R1+0x1150] ;  /* 0x0011500001167983 */ /* 0x001ea20000300a00 */
[----:B------:R-:W2:Y:S02]  /*14b60*/  LDL.LU.64 R20, [R1+0x1148] ;  /* 0x0011480001147983 */ /* 0x000ea40000300a00 */
[----:B------:R0:W-:Y:S02]  /*14b70*/  STL.64 [R1+0x10f0], R24 ;  /* 0x0010f01801007387 */ /* 0x0001e40000100a00 */
[----:B0-----:R-:W-:Y:S02]  /*14b80*/  IMAD.MOV.U32 R24, RZ, RZ, R7 ;  /* 0x000000ffff187224 */ /* 0x001fe400078e0007 */
[----:B------:R-:W-:-:S05]  /*14b90*/  IMAD.MOV.U32 R25, RZ, RZ, R6 ;  /* 0x000000ffff197224 */ /* 0x000fca00078e0006 */
[----:B------:R0:W-:Y:S02]  /*14ba0*/  STL.64 [R1+0x1100], R24 ;  /* 0x0011001801007387 */ /* 0x0001e40000100a00 */
[----:B0-----:R-:W-:Y:S02]  /*14bb0*/  IMAD.MOV.U32 R25, RZ, RZ, R4 ;  /* 0x000000ffff197224 */ /* 0x001fe400078e0004 */
[----:B------:R-:W-:Y:S01]  /*14bc0*/  IMAD.MOV.U32 R24, RZ, RZ, R5 ;  /* 0x000000ffff187224 */ /* 0x000fe200078e0005 */
[----:B--2---:R-:W-:Y:S11]  /*14bd0*/  HMMA.16816.F32.BF16 R20, R16, R12, R20 ;  /* 0x0000000c1014723c */ /* 0x004ff60000041814 */
[----:B------:R-:W-:Y:S11]  /*14be0*/  @!UPT UIADD3 URZ, URZ, URZ, URZ ;  /* 0x0000003f3f3ff290 */ /* 0x000ff6000fffe03f */
[----:B------:R-:W-:Y:S01]  /*14bf0*/  @!UPT UIADD3 URZ, URZ, URZ, URZ ;  /* 0x0000003f3f3ff290 */ /* 0x000fe2000fffe03f */
[----:B------:R0:W-:Y:S01]  /*14c00*/  STL.64 [R1+0x260], R20 ;  /* 0x0002601401007387 */ /* 0x0001e20000100a00 */
[----:B------:R1:W-:Y:S02]  /*14c10*/  STL.64 [R1+0x268], R22 ;  /* 0x0002681601007387 */ /* 0x0003e40000100a00 */
[----:B------:R-:W2:Y:S02]  /*14c20*/  LDL.LU R4, [R1+0x220] ;  /* 0x0002200001047983 */ /* 0x000ea40000300800 */
[----:B------:R-:W2:Y:S01]  /*14c30*/  LDL.LU R5, [R1+0x224] ;  /* 0x0002240001057983 */ /* 0x000ea20000300800 */
[----:B------:R-:W2:Y:S01]  /*14c40*/  LDL.LU R6, [R1+0x228] ;  /* 0x0002280001067983 */ /* 0x000ea20000300800 */
[----:B------:R-:W2:Y:S03]  /*14c50*/  LDL.LU R7, [R1+0x22c] ;  /* 0x00022c0001077983 */ /* 0x000ea60000300800 */
[----:B0-----:R-:W4:Y:S01]  /*14c60*/  LDL.LU R20, [R1+0x210] ;  /* 0x0002100001147983 */ /* 0x001f220000300800 */
[----:B------:R-:W4:Y:S02]  /*14c70*/  LDL.LU R21, [R1+0x214] ;  /* 0x0002140001157983 */ /* 0x000f240000300800 */
[----:B-1----:R-:W4:Y:S02]  /*14c80*/  LDL.LU R22, [R1+0x218] ;  /* 0x0002180001167983 */ /* 0x002f240000300800 */
[----:B------:R-:W4:Y:S01]  /*14c90*/  LDL.LU R23, [R1+0x21c] ;  /* 0x00021c0001177983 */ /* 0x000f220000300800 */
[----:B------:R-:W-:Y:S01]  /*14ca0*/  STL.64 [R1+0x1118], R24 ;  /* 0x0011181801007387 */ /* 0x000fe20000100a00 */
[----:B------:R0:W-:Y:S03]  /*14cb0*/  STL.64 [R1+0x10d0], R12 ;  /* 0x0010d00c01007387 */ /* 0x0001e60000100a00 */
[----:B0-----:R-:W2:Y:S01]  /*14cc0*/  LDL.LU R12, [R1+0x130] ;  /* 0x00013000010c7983 */ /* 0x001ea20000300800 */
[----:B------:R-:W2:Y:S02]  /*14cd0*/  LDL.LU R13, [R1+0x134] ;  /* 0x00013400010d7983 */ /* 0x000ea40000300800 */
[----:B------:R-:W2:Y:S02]  /*14ce0*/  LDL.LU R14, [R1+0x138] ;  /* 0x00013800010e7983 */ /* 0x000ea40000300800 */
[----:B------:R-:W2:Y:S02]  /*14cf0*/  LDL.LU R15, [R1+0x13c] ;  /* 0x00013c00010f7983 */ /* 0x000ea40000300800 */
[----:B--2---:R-:W-:Y:S01]  /*14d00*/  STL.64 [R1+0x10e0], R14 ;  /* 0x0010e00e01007387 */ /* 0x004fe20000100a00 */
[----:B------:R0:W-:Y:S02]  /*14d10*/  STL.64 [R1+0x10d8], R12 ;  /* 0x0010d80c01007387 */ /* 0x0001e40000100a00 */
[----:B0-----:R-:W-:-:S02]  /*14d20*/  IMAD.MOV.U32 R12, RZ, RZ, R3 ;  /* 0x000000ffff0c7224 */ /* 0x001fc400078e0003 */
[----:B------:R-:W-:-:S05]  /*14d30*/  IMAD.MOV.U32 R13, RZ, RZ, R0 ;  /* 0x000000ffff0d7224 */ /* 0x000fca00078e0000 */
[----:B------:R0:W-:Y:S04]  /*14d40*/  STL.64 [R1+0x10f8], R12 ;  /* 0x0010f80c01007387 */ /* 0x0001e80000100a00 */
[----:B0-----:R-:W2:Y:S01]  /*14d50*/  LDL.LU R12, [R1+0x150] ;  /* 0x00015000010c7983 */ /* 0x001ea20000300800 */
[----:B------:R-:W2:Y:S02]  /*14d60*/  LDL.LU R13, [R1+0x154] ;  /* 0x00015400010d7983 */ /* 0x000ea40000300800 */
[----:B------:R-:W2:Y:S02]  /*14d70*/  LDL.LU R14, [R1+0x158] ;  /* 0x00015800010e7983 */ /* 0x000ea40000300800 */
[----:B------:R-:W2:Y:S01]  /*14d80*/  LDL.LU R15, [R1+0x15c] ;  /* 0x00015c00010f7983 */ /* 0x000ea20000300800 */
[----:B------:R-:W-:Y:S01]  /*14d90*/  HMMA.16816.F32.BF16 R4, R16, R8, R4 ;  /* 0x000000081004723c */ /* 0x000fe20000041804 */
        /* <DEDUP_REMOVED lines=12> */
[----:B------:R0:W-:Y:S01]  /*14e60*/  STL.64 [R1+0x250], R4 ;  /* 0x0002500401007387 */ /* 0x0001e20000100a00 */
[----:B------:R-:W-:Y:S03]  /*14e70*/  STL.64 [R1+0x258], R6 ;  /* 0x0002580601007387 */ /* 0x000fe60000100a00 */
[----:B0-----:R-:W4:Y:S01]  /*14e80*/  LDL.LU.64 R4, [R1+0x1140] ;  /* 0x0011400001047983 */ /* 0x001f220000300a00 */
[----:B------:R0:W-:Y:S02]  /*14e90*/  STL.64 [R1+0x10e8], R8 ;  /* 0x0010e80801007387 */ /* 0x0001e40000100a00 */
[----:B------:R-:W-:-:S02]  /*14ea0*/  IMAD.MOV.U32 R25, RZ, RZ, R10 ;  /* 0x000000ffff197224 */ /* 0x000fc400078e000a */
[----:B------:R-:W-:Y:S01]  /*14eb0*/  IMAD.MOV.U32 R24, RZ, RZ, R11 ;  /* 0x000000ffff187224 */ /* 0x000fe200078e000b */
[----:B0-----:R-:W2:Y:S01]  /*14ec0*/  LDL.LU R8, [R1+0x140] ;  /* 0x0001400001087983 */ /* 0x001ea20000300800 */
[----:B------:R-:W2:Y:S02]  /*14ed0*/  LDL.LU R9, [R1+0x144] ;  /* 0x0001440001097983 */ /* 0x000ea40000300800 */
[----:B------:R-:W2:Y:S02]  /*14ee0*/  LDL.LU R10, [R1+0x148] ;  /* 0x00014800010a7983 */ /* 0x000ea40000300800 */
[----:B------:R-:W2:Y:S01]  /*14ef0*/  LDL.LU R11, [R1+0x14c] ;  /* 0x00014c00010b7983 */ /* 0x000ea20000300800 */
[----:B----4-:R-:W-:Y:S01]  /*14f00*/  HMMA.16816.F32.BF16 R16, R16, R4, R20 ;  /* 0x000000041010723c */ /* 0x010fe20000041814 */
[----:B------:R-:W2:Y:S01]  /*14f10*/  LDL.LU.64 R22, [R1+0x1138] ;  /* 0x0011380001167983 */ /* 0x000ea20000300a00 */
[----:B------:R-:W2:Y:S02]  /*14f20*/  LDL.LU.64 R20, [R1+0x1130] ;  /* 0x0011300001147983 */ /* 0x000ea40000300a00 */
[----:B------:R0:W-:Y:S02]  /*14f30*/  STL.64 [R1+0x10c8], R4 ;  /* 0x0010c80401007387 */ /* 0x0001e40000100a00 */
[----:B0-----:R-:W4:Y:S11]  /*14f40*/  LDL.LU R4, [R1+0x120] ;  /* 0x0001200001047983 */ /* 0x001f360000300800 */
[----:B------:R-:W-:Y:S06]  /*14f50*/  @!UPT UIADD3 URZ, URZ, URZ, URZ ;  /* 0x0000003f3f3ff290 */ /* 0x000fec000fffe03f */
[----:B------:R0:W-:Y:S01]  /*14f60*/  STL.64 [R1+0x220], R16 ;  /* 0x0002201001007387 */ /* 0x0001e20000100a00 */
[----:B------:R1:W-:Y:S02]  /*14f70*/  STL.64 [R1+0x228], R18 ;  /* 0x0002281201007387 */ /* 0x0003e40000100a00 */
[----:B------:R-:W4:Y:S02]  /*14f80*/  LDL.LU R5, [R1+0x124] ;  /* 0x0001240001057983 */ /* 0x000f240000300800 */
[----:B------:R-:W4:Y:S01]  /*14f90*/  LDL.LU R6, [R1+0x128] ;  /* 0x0001280001067983 */ /* 0x000f220000300800 */
[----:B------:R-:W4:Y:S04]  /*14fa0*/  LDL.LU R7, [R1+0x12c] ;  /* 0x00012c0001077983 */ /* 0x000f280000300800 */
[----:B0-----:R-:W3:Y:S01]  /*14fb0*/  LDL.LU R16, [R1+0x100] ;  /* 0x0001000001107983 */ /* 0x001ee20000300800 */
[----:B------:R-:W3:Y:S02]  /*14fc0*/  LDL.LU R17, [R1+0x104] ;  /* 0x0001040001117983 */ /* 0x000ee40000300800 */
[----:B-1----:R-:W3:Y:S02]  /*14fd0*/  LDL.LU R18, [R1+0x108] ;  /* 0x0001080001127983 */ /* 0x002ee40000300800 */
[----:B------:R-:W3:Y:S01]  /*14fe0*/  LDL.LU R19, [R1+0x10c] ;  /* 0x00010c0001137983 */ /* 0x000ee20000300800 */
[C---:B--2---:R-:W-:Y:S01]  /*14ff0*/  HMMA.16816.F32.BF16 R24, R20.reuse, R24, R12 ;  /* 0x000000181418723c */ /* 0x044fe2000004180c */
[----:B------:R-:W2:Y:S01]  /*15000*/  LDL.LU.64 R14, [R1+0x1128] ;  /* 0x00112800010e7983 */ /* 0x000ea20000300a00 */
[----:B------:R-:W2:Y:S11]  /*15010*/  LDL.LU.64 R12, [R1+0x1120] ;  /* 0x00112000010c7983 */ /* 0x000eb60000300a00 */
[----:B------:R-:W-:Y:S10]  /*15020*/  @!UPT UIADD3 URZ, URZ, URZ, URZ ;  /* 0x0000003f3f3ff290 */ /* 0x000ff4000fffe03f */
[----:B------:R0:W-:Y:S01]  /*15030*/  STL.64 [R1+0x210], R24 ;  /* 0x0002101801007387 */ /* 0x0001e20000100a00 */
[----:B------:R2:W-:Y:S03]  /*15040*/  STL.64 [R1+0x218], R26 ;  /* 0x0002181a01007387 */ /* 0x0005e60000100a00 */
[----:B0-----:R-:W2:Y:S02]  /*15050*/  LDL.LU.64 R24, [R1+0x1118] ;  /* 0x0011180001187983 */ /* 0x001ea40000300a00 */
[C---:B--2---:R-:W-:Y:S02]  /*15060*/  HMMA.16816.F32.BF16 R24, R20.reuse, R24, R12 ;  /* 0x000000181418723c */ /* 0x044fe4000004180c */
[----:B------:R-:W2:Y:S01]  /*15070*/  LDL.LU.64 R14, [R1+0x1110] ;  /* 0x00111000010e7983 */ /* 0x000ea20000300a00 */
[----:B------:R-:W2:Y:S11]  /*15080*/  LDL.LU.64 R12, [R1+0x1108] ;  /* 0x00110800010c7983 */ /* 0x000eb60000300a00 */
[----:B------:R-:W-:Y:S09]  /*15090*/  @!UPT UIADD3 URZ, URZ, URZ, URZ ;  /* 0x0000003f3f3ff290 */ /* 0x000ff2000fffe03f */
[----:B------:R0:W-:Y:S01]  /*150a0*/  STL.64 [R1+0x200], R24 ;  /* 0x0002001801007387 */ /* 0x0001e20000100a00 */
[----:B------:R2:W-:Y:S03]  /*150b0*/  STL.64 [R1+0x208], R26 ;  /* 0x0002081a01007387 */ /* 0x0005e60000100a00 */
[----:B0-----:R-:W2:Y:S02]  /*150c0*/  LDL.LU.64 R24, [R1+0x1100] ;  /* 0x0011000001187983 */ /* 0x001ea40000300a00 */
[C---:B--2---:R-:W-:Y:S02]  /*150d0*/  HMMA.16816.F32.BF16 R24, R20.reuse, R24, R12 ;  /* 0x000000181418723c */ /* 0x044fe4000004180c */
[----:B------:R-:W2:Y:S11]  /*150e0*/  LDL.LU.64 R12, [R1+0x10f8] ;  /* 0x0010f800010c7983 */ /* 0x000eb60000300a00 */
[----:B------:R-:W-:Y:S10]  /*150f0*/  @!UPT UIADD3 URZ, URZ, URZ, URZ ;  /* 0x0000003f3f3ff290 */ /* 0x000ff4000fffe03f */
[----:B------:R0:W-:Y:S01]  /*15100*/  STL.64 [R1+0x1f0], R24 ;  /* 0x0001f01801007387 */ /* 0x0001e20000100a00 */
[----:B------:R1:W-:Y:S03]  /*15110*/  STL.64 [R1+0x1f8], R26 ;  /* 0x0001f81a01007387 */ /* 0x0003e60000100a00 */
[----:B0-----:R-:W3:Y:S01]  /*15120*/  LDL.LU.64 R24, [R1+0x10f0] ;  /* 0x0010f00001187983 */ /* 0x001ee20000300a00 */
[----:B-1----:R-:W3:Y:S01]  /*15130*/  LDL R27, [R1+0x398] ;  /* 0x00039800011b7983 */ /* 0x002ee20000100800 */
[C---:B--2---:R-:W-:Y:S02]  /*15140*/  HMMA.16816.F32.BF16 R12, R20.reuse, R12, R8 ;  /* 0x0000000c140c723c */ /* 0x044fe40000041808 */
[----:B------:R-:W2:Y:S11]  /*15150*/  LDL.LU.64 R8, [R1+0x10e8] ;  /* 0x0010e80001087983 */ /* 0x000eb60000300a00 */
[----:B------:R-:W-:Y:S10]  /*15160*/  @!UPT UIADD3 URZ, URZ, URZ, URZ ;  /* 0x0000003f3f3ff290 */ /* 0x000ff4000fffe03f */
[----:B------:R0:W-:Y:S01]  /*15170*/  STL.64 [R1+0x1e0], R12 ;  /* 0x0001e00c01007387 */ /* 0x0001e20000100a00 */
[----:B------:R-:W-:Y:S02]  /*15180*/  IMAD.MOV.U32 R10, RZ, RZ, R14 ;  /* 0x000000ffff0a7224 */ /* 0x000fe400078e000e */
[----:B------:R-:W-:Y:S02]  /*15190*/  IMAD.MOV.U32 R11, RZ, RZ, R15 ;  /* 0x000000ffff0b7224 */ /* 0x000fe400078e000f */
[----:B------:R-:W3:Y:S04]  /*151a0*/  LDL.LU.64 R14, [R1+0x10e0] ;  /* 0x0010e000010e7983 */ /* 0x000ee80000300a00 */
[----:B0-----:R-:W3:Y:S01]  /*151b0*/  LDL.LU.64 R12, [R1+0x10d8] ;  /* 0x0010d800010c7983 */ /* 0x001ee20000300a00 */
[----:B------:R-:W-:Y:S01]  /*151c0*/  STL [R1+0xdd4], R10 ;  /* 0x000dd40a01007387 */ /* 0x000fe20000100800 */
[C---:B---3--:R-:W-:Y:S11]  /*151d0*/  HMMA.16816.F32.BF16 R12, R20.reuse, R24, R12 ;  /* 0x00000018140c723c */ /* 0x048ff6000004180c */
[----:B------:R-:W-:Y:S11]  /*151e0*/  @!UPT UIADD3 URZ, URZ, URZ, URZ ;  /* 0x0000003f3f3ff290 */ /* 0x000ff6000fffe03f */
[----:B------:R-:W-:Y:S01]  /*151f0*/  @!UPT UIADD3 URZ, URZ, URZ, URZ ;  /* 0x0000003f3f3ff290 */ /* 0x000fe2000fffe03f */
[----:B------:R0:W-:Y:S01]  /*15200*/  STL.64 [R1+0x1d0], R12 ;  /* 0x0001d00c01007387 */ /* 0x0001e20000100a00 */
[----:B------:R-:W-:Y:S03]  /*15210*/  STL.64 [R1+0x1d8], R14 ;  /* 0x0001d80e01007387 */ /* 0x000fe60000100a00 */
[----:B0-----:R-:W4:Y:S02]  /*15220*/  LDL.LU.64 R12, [R1+0x10d0] ;  /* 0x0010d000010c7983 */ /* 0x001f240000300a00 */
[C---:B----4-:R-:W-:Y:S01]  /*15230*/  HMMA.16816.F32.BF16 R4, R20.reuse, R12, R4 ;  /* 0x0000000c1404723c */ /* 0x050fe20000041804 */
[----:B------:R-:W-:Y:S02]  /*15240*/  IMAD.MOV.U32 R3, RZ, RZ, R12 ;  /* 0x000000ffff037224 */ /* 0x000fe400078e000c */
[----:B------:R-:W-:Y:S11]  /*15250*/  IMAD.MOV.U32 R0, RZ, RZ, R13 ;  /* 0x000000ffff007224 */ /* 0x000ff600078e000d */
[----:B------:R-:W-:Y:S09]  /*15260*/  @!UPT UIADD3 URZ, URZ, URZ, URZ ;  /* 0x0000003f3f3ff290 */ /* 0x000ff2000fffe03f */
[----:B------:R0:W-:Y:S01]  /*15270*/  STL.64 [R1+0x1c0], R4 ;  /* 0x0001c00401007387 */ /* 0x0001e20000100a00 */
[----:B------:R-:W-:Y:S03]  /*15280*/  STL.64 [R1+0x1c8], R6 ;  /* 0x0001c80601007387 */ /* 0x000fe60000100a00 */
[----:B0-----:R-:W3:Y:S01]  /*15290*/  LDL.LU.64 R4, [R1+0x10c8] ;  /* 0x0010c80001047983 */ /* 0x001ee20000300a00 */
[----:B------:R-:W4:Y:S02]  /*152a0*/  LDL.LU.64 R14, [R1+0x10c0] ;  /* 0x0010c000010e7983 */ /* 0x000f240000300a00 */
[----:B------:R-:W4:Y:S02]  /*152b0*/  LDL.LU.64 R12, [R1+0x10b8] ;  /* 0x0010b800010c7983 */ /* 0x000f240000300a00 */
[----:B------:R-:W-:Y:S01]  /*152c0*/  STL [R1+0x10b0], R11 ;  /* 0x0010b00b01007387 */ /* 0x000fe20000100800 */
[----:B--2---:R0:W-:Y:S01]  /*152d0*/  STL.64 [R1+0x10a8], R8 ;  /* 0x0010a80801007387 */ /* 0x0041e20000100a00 */
[C---:B----4-:R-:W-:Y:S08]  /*152e0*/  HMMA.16816.F32.BF16 R12, R20.reuse, R8, R12 ;  /* 0x00000008140c723c */ /* 0x050ff0000004180c */
[----:B---3--:R-:W-:Y:S01]  /*152f0*/  HMMA.16816.F32.BF16 R16, R20, R4, R16 ;  /* 0x000000041410723c */ /* 0x008fe20000041810 */
[----:B0-----:R-:W2:Y:S04]  /*15300*/  LDL.64 R8, [R1+0x60] ;  /* 0x0000600001087983 */ /* 0x001ea80000100a00 */
[----:B------:R-:W0:Y:S11]  /*15310*/  LDSM.16.MT88.4 R20, [R2+0x4180] ;  /* 0x004180000214783b */ /* 0x000e360000004200 */
[----:B------:R-:W-:-:S02]  /*15320*/  IMAD.MOV.U32 R29, RZ, RZ, R13 ;  /* 0x000000ffff1d7224 */ /* 0x000fc400078e000d */
[----:B------:R-:W-:Y:S02]  /*15330*/  IMAD.MOV.U32 R28, RZ, RZ, R12 ;  /* 0x000000ffff1c7224 */ /* 0x000fe400078e000c */
[----:B------:R-:W-:Y:S02]  /*15340*/  IMAD.MOV.U32 R6, RZ, RZ, R14 ;  /* 0x000000ffff067224 */ /* 0x000fe400078e000e */
[----:B------:R-:W-:Y:S01]  /*15350*/  IMAD.MOV.U32 R7, RZ, RZ, R15 ;  /* 0x000000ffff077224 */ /* 0x000fe200078e000f */
[----:B------:R-:W-:Y:S01]  /*15360*/  STL [R1+0xf5c], R29 ;  /* 0x000f5c1d01007387 */ /* 0x000fe20000100800 */
[----:B------:R-:W-:Y:S03]  /*15370*/  STL [R1+0xf58], R28 ;  /* 0x000f581c01007387 */ /* 0x000fe60000100800 */
[----:B------:R-:W-:Y:S02]  /*15380*/  STL.64 [R1+0x1060], R6 ;  /* 0x0010600601007387 */ /* 0x000fe40000100a00 */
[----:B------:R1:W-:Y:S01]  /*15390*/  STL.64 [R1+0x1058], R4 ;  /* 0x0010580401007387 */ /* 0x0003e20000100a00 */
[----:B------:R-:W-:Y:S01]  /*153a0*/  STL.64 [R1+0x1a0], R16 ;  /* 0x0001a01001007387 */ /* 0x000fe20000100a00 */
[----:B------:R-:W-:Y:S02]  /*153b0*/  STL.64 [R1+0x1a8], R18 ;  /* 0x0001a81201007387 */ /* 0x000fe40000100a00 */
[----:B------:R-:W3:Y:S01]  /*153c0*/  LDSM.16.MT88.4 R16, [R27+0x4000] ;  /* 0x004000001b10783b */ /* 0x000ee20000004200 */
[----:B------:R-:W4:Y:S04]  /*153d0*/  LDSM.16.MT88.4 R12, [R2+0x4100] ;  /* 0x00410000020c783b */ /* 0x000f280000004200 */
[----:B-1----:R-:W4:Y:S01]  /*153e0*/  LDL.64 R4, [R1+0x50] ;  /* 0x0000500001047983 */ /* 0x002f220000100a00 */
[----:B0-----:R-:W-:Y:S02]  /*153f0*/  STL.64 [R1+0x1050], R22 ;  /* 0x0010501601007387 */ /* 0x001fe40000100a00 */
[----:B------:R0:W-:Y:S02]  /*15400*/  STL.64 [R1+0x1048], R20 ;  /* 0x0010481401007387 */ /* 0x0001e40000100a00 */
[----:B0-----:R-:W4:Y:S01]  /*15410*/  LDL.LU R20, [R1+0x5b0] ;  /* 0x0005b00001147983 */ /* 0x001f220000300800 */
[----:B------:R-:W4:Y:S02]  /*15420*/  LDL.LU R21, [R1+0x5b4] ;  /* 0x0005b40001157983 */ /* 0x000f240000300800 */
[----:B------:R-:W4:Y:S02]  /*15430*/  LDL.LU R22, [R1+0x5b8] ;  /* 0x0005b80001167983 */ /* 0x000f240000300800 */
[----:B------:R-:W4:Y:S01]  /*15440*/  LDL.LU R23, [R1+0x5bc] ;  /* 0x0005bc0001177983 */ /* 0x000f220000300800 */
[----:B---3--:R-:W-:Y:S01]  /*15450*/  STL.64 [R1+0xfe0], R18 ;  /* 0x000fe01201007387 */ /* 0x008fe20000100a00 */
[----:B------:R0:W-:Y:S03]  /*15460*/  STL.64 [R1+0xfd8], R16 ;  /* 0x000fd81001007387 */ /* 0x0001e60000100a00 */
[----:B0-----:R-:W3:Y:S01]  /*15470*/  LDL.LU R16, [R1+0x490] ;  /* 0x0004900001107983 */ /* 0x001ee20000300800 */
[----:B------:R-:W3:Y:S02]  /*15480*/  LDL.LU R17, [R1+0x494] ;  /* 0x0004940001117983 */ /* 0x000ee40000300800 */
[----:B------:R-:W2:Y:S02]  /*15490*/  LDL.LU R18, [R1+0x498] ;  /* 0x0004980001127983 */ /* 0x000ea40000300800 */
[----:B------:R-:W2:Y:S02]  /*154a0*/  LDL.LU R19, [R1+0x49c] ;  /* 0x00049c0001137983 */ /* 0x000ea40000300800 */
[----:B--2---:R-:W-:Y:S01]  /*154b0*/  STL.64 [R1+0x1008], R18 ;  /* 0x0010081201007387 */ /* 0x004fe20000100a00 */
[----:B---3--:R0:W-:Y:S03]  /*154c0*/  STL.64 [R1+0x1000], R16 ;  /* 0x0010001001007387 */ /* 0x0081e60000100a00 */
[----:B0-----:R-:W2:Y:S04]  /*154d0*/  LDL.64 R16, [R1+0x30] ;  /* 0x0000300001107983 */ /* 0x001ea80000100a00 */
[----:B--2---:R0:W-:Y:S04]  /*154e0*/  STL.64 [R1+0x10a0], R16 ;  /* 0x0010a01001007387 */ /* 0x0041e80000100a00 */
[----:B0-----:R-:W2:Y:S01]  /*154f0*/  LDL.LU R16, [R1+0x5c0] ;  /* 0x0005c00001107983 */ /* 0x001ea20000300800 */
[----:B------:R-:W2:Y:S02]  /*15500*/  LDL.LU R17, [R1+0x5c4] ;  /* 0x0005c40001117983 */ /* 0x000ea40000300800 */
[----:B------:R-:W2:Y:S02]  /*15510*/  LDL.LU R18, [R1+0x5c8] ;  /* 0x0005c80001127983 */ /* 0x000ea40000300800 */
[----:B------:R-:W2:Y:S01]  /*15520*/  LDL.LU R19, [R1+0x5cc] ;  /* 0x0005cc0001137983 */ /* 0x000ea20000300800 */
[----:B----4-:R-:W-:Y:S01]  /*15530*/  HMMA.16816.F32.BF16 R20, R12, R4, R20 ;  /* 0x000000040c14723c */ /* 0x010fe20000041814 */
[----:B------:R-:W-:-:S02]  /*15540*/  IMAD.MOV.U32 R27, RZ, RZ, R8 ;  /* 0x000000ffff1b7224 */ /* 0x000fc400078e0008 */
[----:B------:R-:W-:Y:S02]  /*15550*/  IMAD.MOV.U32 R26, RZ, RZ, R9 ;  /* 0x000000ffff1a7224 */ /* 0x000fe400078e0009 */
[----:B------:R-:W-:Y:S02]  /*15560*/  IMAD.MOV.U32 R29, RZ, RZ, R4 ;  /* 0x000000ffff1d7224 */ /* 0x000fe400078e0004 */
[----:B------:R-:W-:Y:S01]  /*15570*/  IMAD.MOV.U32 R28, RZ, RZ, R5 ;  /* 0x000000ffff1c7224 */ /* 0x000fe200078e0005 */
[----:B--2---:R-:W-:Y:S11]  /*15580*/  HMMA.16816.F32.BF16 R16, R12, R8, R16 ;  /* 0x000000080c10723c */ /* 0x004ff60000041810 */
[----:B------:R-:W-:Y:S11]  /*15590*/  @!UPT UIADD3 URZ, URZ, URZ, URZ ;  /* 0x0000003f3f3ff290 */ /* 0x000ff6000fffe03f */
[----:B------:R-:W-:Y:S01]  /*155a0*/  @!UPT UIADD3 URZ, URZ, URZ, URZ ;  /* 0x0000003f3f3ff290 */ /* 0x000fe2000fffe03f */
[----:B------:R0:W-:Y:S01]  /*155b0*/  STL.64 [R1+0x190], R16 ;  /* 0x0001901001007387 */ /* 0x0001e20000100a00 */
[----:B------:R-:W-:Y:S02]  /*155c0*/  STL.64 [R1+0x198], R18 ;  /* 0x0001981201007387 */ /* 0x000fe40000100a00 */
[----:B------:R-:W2:Y:S02]  /*155d0*/  LDL.LU R8, [R1+0x5a0] ;  /* 0x0005a00001087983 */ /* 0x000ea40000300800 */
[----:B------:R-:W2:Y:S01]  /*155e0*/  LDL.LU R9, [R1+0x5a4] ;  /* 0x0005a40001097983 */ /* 0x000ea20000300800 */
[----:B------:R-:W2:Y:S01]  /*155f0*/  LDL.LU R10, [R1+0x5a8] ;  /* 0x0005a800010a7983 */ /* 0x000ea20000300800 */
[----:B------:R-:W2:Y:S03]  /*15600*/  LDL.LU R11, [R1+0x5ac] ;  /* 0x0005ac00010b7983 */ /* 0x000ea60000300800 */
[----:B0-----:R-:W2:Y:S01]  /*15610*/  LDL.64 R16, [R1+0x40] ;  /* 0x0000400001107983 */ /* 0x001ea20000100a00 */
[----:B------:R-:W-:Y:S02]  /*15620*/  STL.64 [R1+0x1098], R26 ;  /* 0x0010981a01007387 */ /* 0x000fe40000100a00 */
[----:B------:R0:W-:Y:S02]  /*15630*/  STL.64 [R1+0x1090], R24 ;  /* 0x0010901801007387 */ /* 0x0001e40000100a00 */
[----:B0-----:R-:W3:Y:S01]  /*15640*/  LDL.LU R24, [R1+0x590] ;  /* 0x0005900001187983 */ /* 0x001ee20000300800 */
[----:B------:R-:W3:Y:S02]  /*15650*/  LDL.LU R25, [R1+0x594] ;  /* 0x0005940001197983 */ /* 0x000ee40000300800 */
[----:B------:R-:W3:Y:S02]  /*15660*/  LDL.LU R26, [R1+0x598] ;  /* 0x00059800011a7983 */ /* 0x000ee40000300800 */
[----:B------:R-:W3:Y:S01]  /*15670*/  LDL.LU R27, [R1+0x59c] ;  /* 0x00059c00011b7983 */ /* 0x000ee20000300800 */
[----:B------:R-:W-:Y:S01]  /*15680*/  STL.64 [R1+0x180], R20 ;  /* 0x0001801401007387 */ /* 0x000fe20000100a00 */
[----:B------:R-:W-:Y:S02]  /*15690*/  STL.64 [R1+0x188], R22 ;  /* 0x0001881601007387 */ /* 0x000fe40000100a00 */
[----:B------:R-:W4:Y:S02]  /*156a0*/  LDL.LU R4, [R1+0x560] ;  /* 0x0005600001047983 */ /* 0x000f240000300800 */
[----:B------:R-:W4:Y:S01]  /*156b0*/  LDL.LU R5, [R1+0x564] ;  /* 0x0005640001057983 */ /* 0x000f220000300800 */
[----:B------:R-:W2:Y:S01]  /*156c0*/  LDL.LU R6, [R1+0x568] ;  /* 0x0005680001067983 */ /* 0x000ea20000300800 */
[----:B------:R-:W2:Y:S03]  /*156d0*/  LDL.LU R7, [R1+0x56c] ;  /* 0x00056c0001077983 */ /* 0x000ea60000300800 */
[----:B--2---:R-:W-:Y:S01]  /*156e0*/  STL.64 [R1+0x1070], R6 ;  /* 0x0010700601007387 */ /* 0x004fe20000100a00 */
[----:B----4-:R0:W-:Y:S02]  /*156f0*/  STL.64 [R1+0x1068], R4 ;  /* 0x0010680401007387 */ /* 0x0101e40000100a00 */
[----:B0-----:R-:W-:-:S02]  /*15700*/  IMAD.MOV.U32 R4, RZ, RZ, R3 ;  /* 0x000000ffff047224 */ /* 0x001fc400078e0003 */
[----:B------:R-:W-:Y:S01]  /*15710*/  IMAD.MOV.U32 R5, RZ, RZ, R0 ;  /* 0x000000ffff057224 */ /* 0x000fe200078e0000 */
[----:B------:R-:W2:Y:S04]  /*15720*/  LDL.LU R3, [R1+0x10b4] ;  /* 0x0010b40001037983 */ /* 0x000ea80000300800 */
[----:B------:R0:W-:Y:S04]  /*15730*/  STL.64 [R1+0x1088], R4 ;  /* 0x0010880401007387 */ /* 0x0001e80000100a00 */
[----:B0-----:R-:W4:Y:S01]  /*15740*/  LDL.LU R4, [R1+0x580] ;  /* 0x0005800001047983 */ /* 0x001f220000300800 */
[----:B------:R-:W4:Y:S02]  /*15750*/  LDL.LU R5, [R1+0x584] ;  /* 0x0005840001057983 */ /* 0x000f240000300800 */
[----:B------:R-:W4:Y:S02]  /*15760*/  LDL.LU R6, [R1+0x588] ;  /* 0x0005880001067983 */ /* 0x000f240000300800 */
[----:B------:R-:W4:Y:S01]  /*15770*/  LDL.LU R7, [R1+0x58c] ;  /* 0x00058c0001077983 */ /* 0x000f220000300800 */
[----:B------:R-:W2:Y:S01]  /*15780*/  LDL.LU R20, [R1+0x4e0] ;  /* 0x0004e00001147983 */ /* 0x000ea20000300800 */
[----:B------:R-:W2:Y:S02]  /*15790*/  LDL.LU R21, [R1+0x4e4] ;  /* 0x0004e40001157983 */ /* 0x000ea40000300800 */
[----:B------:R-:W2:Y:S02]  /*157a0*/  LDL.LU R22, [R1+0x4e8] ;  /* 0x0004e80001167983 */ /* 0x000ea40000300800 */
[----:B------:R-:W2:Y:S01]  /*157b0*/  LDL.LU R23, [R1+0x4ec] ;  /* 0x0004ec0001177983 */ /* 0x000ea20000300800 */
[C---:B------:R-:W-:Y:S01]  /*157c0*/  HMMA.16816.F32.BF16 R8, R12.reuse, R16, R8 ;  /* 0x000000100c08723c */ /* 0x040fe20000041808 */
[----:B------:R-:W-:Y:S01]  /*157d0*/  IMAD.MOV.U32 R0, RZ, RZ, R17 ;  /* 0x000000ffff007224 */ /* 0x000fe200078e0011 */
[----:B--2---:R-:W-:Y:S01]  /*157e0*/  STL.64 [R1+0x1080], R22 ;  /* 0x0010801601007387 */ /* 0x004fe20000100a00 */
[----:B------:R0:W-:Y:S03]  /*157f0*/  STL.64 [R1+0x1078], R20 ;  /* 0x0010781401007387 */ /* 0x0001e60000100a00 */
[----:B0-----:R-:W2:Y:S01]  /*15800*/  LDL.LU R20, [R1+0x570] ;  /* 0x0005700001147983 */ /* 0x001ea20000300800 */
[----:B------:R-:W2:Y:S02]  /*15810*/  LDL.LU R21, [R1+0x574] ;  /* 0x0005740001157983 */ /* 0x000ea40000300800 */
[----:B------:R-:W2:Y:S02]  /*15820*/  LDL.LU R22, [R1+0x578] ;  /* 0x0005780001167983 */ /* 0x000ea40000300800 */
[----:B------:R-:W2:Y:S11]  /*15830*/  LDL.LU R23, [R1+0x57c] ;  /* 0x00057c0001177983 */ /* 0x000eb60000300800 */
[----:B------:R-:W-:Y:S01]  /*15840*/  @!UPT UIADD3 URZ, URZ, URZ, URZ ;  /* 0x0000003f3f3ff290 */ /* 0x000fe2000fffe03f */
[----:B------:R-:W-:Y:S01]  /*15850*/  STL.64 [R1+0x170], R8 ;  /* 0x0001700801007387 */ /* 0x000fe20000100a00 */
[----:B------:R0:W-:Y:S03]  /*15860*/  STL.64 [R1+0x178], R10 ;  /* 0x0001780a01007387 */ /* 0x0001e60000100a00 */
[----:B0-----:R-:W2:Y:S01]  /*15870*/  LDL.LU R11, [R1+0x10b0] ;  /* 0x0010b000010b7983 */ /* 0x001ea20000300800 */
[----:B------:R-:W2:Y:S02]  /*15880*/  LDL.LU.64 R8, [R1+0x10a8] ;  /* 0x0010a80001087983 */ /* 0x000ea40000300a00 */
[----:B------:R-:W-:Y:S02]  /*15890*/  IMAD.MOV.U32 R10, RZ, RZ, R16 ;  /* 0x000000ffff0a7224 */ /* 0x000fe400078e0010 */
[----:B------:R-:W3:Y:S02]  /*158a0*/  LDL.LU.64 R16, [R1+0x10a0] ;  /* 0x0010a00001107983 */ /* 0x000ee40000300a00 */
[C---:B---3--:R-:W-:Y:S11]  /*158b0*/  HMMA.16816.F32.BF16 R24, R12.reuse, R16, R24 ;  /* 0x000000100c18723c */ /* 0x048ff60000041818 */
[----:B------:R-:W-:Y:S11]  /*158c0*/  @!UPT UIADD3 URZ, URZ, URZ, URZ ;  /* 0x0000003f3f3ff290 */ /* 0x000ff6000fffe03f */
[----:B------:R-:W-:Y:S01]  /*158d0*/  @!UPT UIADD3 URZ, URZ, URZ, URZ ;  /* 0x0000003f3f3ff290 */ /* 0x000fe2000fffe03f */
[----:B------:R-:W-:Y:S01]  /*158e0*/  STL.64 [R1+0x160], R24 ;  /* 0x0001601801007387 */ /* 0x000fe20000100a00 */
[----:B------:R0:W-:Y:S03]  /*158f0*/  STL.64 [R1+0x168], R26 ;  /* 0x0001681a01007387 */ /* 0x0001e60000100a00 */
[----:B0-----:R-:W3:Y:S01]  /*15900*/  LDL.LU.64 R26, [R1+0x1098] ;  /* 0x00109800011a7983 */ /* 0x001ee20000300a00 */
[----:B------:R-:W4:Y:S02]  /*15910*/  LDL.LU.64 R24, [R1+0x1090] ;  /* 0x0010900001187983 */ /* 0x000f240000300a00 */
[----:B------:R0:W-:Y:S02]  /*15920*/  STL.64 [R1+0x1010], R16 ;  /* 0x0010101001007387 */ /* 0x0001e40000100a00 */
[----:B0-----:R-:W2:Y:S01]  /*15930*/  LDL.LU R16, [R1+0x4b0] ;  /* 0x0004b00001107983 */ /* 0x001ea20000300800 */
[----:B------:R-:W2:Y:S02]  /*15940*/  LDL.LU R17, [R1+0x4b4] ;  /* 0x0004b40001117983 */ /* 0x000ea40000300800 */
[----:B------:R-:W2:Y:S02]  /*15950*/  LDL.LU R18, [R1+0x4b8] ;  /* 0x0004b80001127983 */ /* 0x000ea40000300800 */
[----:B------:R-:W2:Y:S01]  /*15960*/  LDL.LU R19, [R1+0x4bc] ;  /* 0x0004bc0001137983 */ /* 0x000ea20000300800 */
[----:B----4-:R-:W-:Y:S01]  /*15970*/  HMMA.16816.F32.BF16 R4, R12, R24, R4 ;  /* 0x000000180c04723c */ /* 0x010fe20000041804 */
[----:B--2---:R-:W-:Y:S01]  /*15980*/  STL.64 [R1+0x1020], R18 ;  /* 0x0010201201007387 */ /* 0x004fe20000100a00 */
[----:B------:R0:W-:Y:S02]  /*15990*/  STL.64 [R1+0x1018], R16 ;  /* 0x0010181001007387 */ /* 0x0001e40000100a00 */
[----:B0-----:R-:W-:-:S02]  /*159a0*/  IMAD.MOV.U32 R16, RZ, RZ, R29 ;  /* 0x000000ffff107224 */ /* 0x001fc400078e001d */
[----:B------:R-:W-:-:S05]  /*159b0*/  IMAD.MOV.U32 R17, RZ, RZ, R28 ;  /* 0x000000ffff117224 */ /* 0x000fca00078e001c */
[----:B------:R-:W-:Y:S11]  /*159c0*/  STL.64 [R1+0x1030], R16 ;  /* 0x0010301001007387 */ /* 0x000ff60000100a00 */
[----:B------:R-:W-:Y:S01]  /*159d0*/  @!UPT UIADD3 URZ, URZ, URZ, URZ ;  /* 0x0000003f3f3ff290 */ /* 0x000fe2000fffe03f */
[----:B------:R0:W-:Y:S02]  /*159e0*/  STL.64 [R1+0x150], R4 ;  /* 0x0001500401007387 */ /* 0x0001e40000100a00 */
[----:B------:R-:W-:Y:S01]  /*159f0*/  STL.64 [R1+0x158], R6 ;  /* 0x0001580601007387 */ /* 0x000fe20000100a00 */
[----:B0-----:R-:W2:Y:S01]  /*15a00*/  LDL.LU.64 R4, [R1+0x1088] ;  /* 0x0010880001047983 */ /* 0x001ea20000300a00 */
[----:B------:R0:W-:Y:S02]  /*15a10*/  STL.64 [R1+0x1028], R24 ;  /* 0x0010281801007387 */ /* 0x0001e40000100a00 */
[----:B---3--:R-:W-:Y:S02]  /*15a20*/  IMAD.MOV.U32 R17, RZ, RZ, R26 ;  /* 0x000000ffff117224 */ /* 0x008fe400078e001a */
[----:B------:R-:W-:Y:S01]  /*15a30*/  IMAD.MOV.U32 R16, RZ, RZ, R27 ;  /* 0x000000ffff107224 */ /* 0x000fe200078e001b */
[----:B0-----:R-:W3:Y:S01]  /*15a40*/  LDL.LU R24, [R1+0x4c0] ;  /* 0x0004c00001187983 */ /* 0x001ee20000300800 */
[----:B------:R-:W3:Y:S02]  /*15a50*/  LDL.LU R25, [R1+0x4c4] ;  /* 0x0004c40001197983 */ /* 0x000ee40000300800 */
[----:B------:R-:W4:Y:S02]  /*15a60*/  LDL.LU R26, [R1+0x4c8] ;  /* 0x0004c800011a7983 */ /* 0x000f240000300800 */
[----:B------:R-:W4:Y:S01]  /*15a70*/  LDL.LU R27, [R1+0x4cc] ;  /* 0x0004cc00011b7983 */ /* 0x000f220000300800 */
[C---:B--2---:R-:W-:Y:S01]  /*15a80*/  HMMA.16816.F32.BF16 R4, R12.reuse, R4, R20 ;  /* 0x000000040c04723c */ /* 0x044fe20000041814 */
[----:B----4-:R-:W-:Y:S01]  /*15a90*/  STL.64 [R1+0x1040], R26 ;  /* 0x0010401a01007387 */ /* 0x010fe20000100a00 */
[----:B---3--:R0:W-:Y:S03]  /*15aa0*/  STL.64 [R1+0x1038], R24 ;  /* 0x0010381801007387 */ /* 0x0081e60000100a00 */
        /* <DEDUP_REMOVED lines=8> */
[----:B0-----:R-:W4:Y:S01]  /*15b30*/  LDL.LU.64 R6, [R1+0x1070] ;  /* 0x0010700001067983 */ /* 0x001f220000300a00 */
[----:B------:R-:W4:Y:S02]  /*15b40*/  LDL.LU.64 R4, [R1+0x1068] ;  /* 0x0010680001047983 */ /* 0x000f240000300a00 */
[C---:B----4-:R-:W-:Y:S11]  /*15b50*/  HMMA.16816.F32.BF16 R4, R12.reuse, R8, R4 ;  /* 0x000000080c04723c */ /* 0x050ff60000041804 */
[----:B------:R-:W-:Y:S11]  /*15b60*/  @!UPT UIADD3 URZ, URZ, URZ, URZ ;  /* 0x0000003f3f3ff290 */ /* 0x000ff6000fffe03f */
[----:B------:R-:W-:Y:S01]  /*15b70*/  @!UPT UIADD3 URZ, URZ, URZ, URZ ;  /* 0x0000003f3f3ff290 */ /* 0x000fe2000fffe03f */
[----:B------:R-:W-:Y:S01]  /*15b80*/  STL.64 [R1+0x130], R4 ;  /* 0x0001300401007387 */ /* 0x000fe20000100a00 */
[----:B------:R0:W-:Y:S03]  /*15b90*/  STL.64 [R1+0x138], R6 ;  /* 0x0001380601007387 */ /* 0x0001e60000100a00 */
[----:B0-----:R-:W4:Y:S01]  /*15ba0*/  LDL.LU.64 R6, [R1+0x1060] ;  /* 0x0010600001067983 */ /* 0x001f220000300a00 */
[----:B------:R-:W3:Y:S02]  /*15bb0*/  LDL.LU.64 R4, [R1+0x1058] ;  /* 0x0010580001047983 */ /* 0x000ee40000300a00 */
[----:B---3--:R-:W-:Y:S01]  /*15bc0*/  HMMA.16816.F32.BF16 R12, R12, R4, R20 ;  /* 0x000000040c0c723c */ /* 0x008fe20000041814 */
[----:B------:R-:W2:Y:S01]  /*15bd0*/  LDL.LU.64 R22, [R1+0x1050] ;  /* 0x0010500001167983 */ /* 0x000ea20000300a00 */
[----:B------:R-:W2:Y:S11]  /*15be0*/  LDL.LU.64 R20, [R1+0x1048] ;  /* 0x0010480001147983 */ /* 0x000eb60000300a00 */
[----:B------:R-:W-:Y:S10]  /*15bf0*/  @!UPT UIADD3 URZ, URZ, URZ, URZ ;  /* 0x0000003f3f3ff290 */ /* 0x000ff4000fffe03f */
[----:B------:R0:W-:Y:S01]  /*15c00*/  STL.64 [R1+0x120], R12 ;  /* 0x0001200c01007387 */ /* 0x0001e20000100a00 */
[----:B------:R1:W-:Y:S03]  /*15c10*/  STL.64 [R1+0x128], R14 ;  /* 0x0001280e01007387 */ /* 0x0003e60000100a00 */
[----:B0-----:R-:W3:Y:S01]  /*15c20*/  LDL.LU R12, [R1+0x4a0] ;  /* 0x0004a000010c7983 */ /* 0x001ee20000300800 */
[----:B------:R-:W3:Y:S02]  /*15c30*/  LDL.LU R13, [R1+0x4a4] ;  /* 0x0004a400010d7983 */ /* 0x000ee40000300800 */
[----:B-1----:R-:W3:Y:S02]  /*15c40*/  LDL.LU R14, [R1+0x4a8] ;  /* 0x0004a800010e7983 */ /* 0x002ee40000300800 */
[----:B------:R-:W3:Y:S01]  /*15c50*/  LDL.LU R15, [R1+0x4ac] ;  /* 0x0004ac00010f7983 */ /* 0x000ee20000300800 */
[----:B----4-:R-:W-:Y:S01]  /*15c60*/  STL.64 [R1+0xff0], R6 ;  /* 0x000ff00601007387 */ /* 0x010fe20000100a00 */
[----:B------:R-:W-:Y:S01]  /*15c70*/  STL.64 [R1+0xfe8], R4 ;  /* 0x000fe80401007387 */ /* 0x000fe20000100a00 */
[C---:B--2---:R-:W-:Y:S02]  /*15c80*/  HMMA.16816.F32.BF16 R16, R20.reuse, R16, R24 ;  /* 0x000000101410723c */ /* 0x044fe40000041818 */
[----:B------:R-:W2:Y:S01]  /*15c90*/  LDL.LU.64 R26, [R1+0x1040] ;  /* 0x00104000011a7983 */ /* 0x000ea20000300a00 */
[----:B------:R-:W2:Y:S11]  /*15ca0*/  LDL.LU.64 R24, [R1+0x1038] ;  /* 0x0010380001187983 */ /* 0x000eb60000300a00 */
[----:B------:R-:W-:Y:S09]  /*15cb0*/  @!UPT UIADD3 URZ, URZ, URZ, URZ ;  /* 0x0000003f3f3ff290 */ /* 0x000ff2000fffe03f */
[----:B------:R0:W-:Y:S01]  /*15cc0*/  STL.64 [R1+0x110], R16 ;  /* 0x0001101001007387 */ /* 0x0001e20000100a00 */
[----:B------:R2:W-:Y:S03]  /*15cd0*/  STL.64 [R1+0x118], R18 ;  /* 0x0001181201007387 */ /* 0x0005e60000100a00 */
[----:B0-----:R-:W2:Y:S02]  /*15ce0*/  LDL.LU.64 R16, [R1+0x1030] ;  /* 0x0010300001107983 */ /* 0x001ea40000300a00 */
[----:B--2---:R-:W-:Y:S02]  /*15cf0*/  HMMA.16816.F32.BF16 R16, R20, R16, R24 ;  /* 0x000000101410723c */ /* 0x004fe40000041818 */
[----:B------:R-:W2:Y:S11]  /*15d00*/  LDL.LU.64 R24, [R1+0x1028] ;  /* 0x0010280001187983 */ /* 0x000eb60000300a00 */
[----:B------:R-:W-:Y:S10]  /*15d10*/  @!UPT UIADD3 URZ, URZ, URZ, URZ ;  /* 0x0000003f3f3ff290 */ /* 0x000ff4000fffe03f */
[----:B------:R-:W-:Y:S01]  /*15d20*/  STL.64 [R1+0x100], R16 ;  /* 0x0001001001007387 */ /* 0x000fe20000100a00 */
[----:B------:R0:W-:Y:S03]  /*15d30*/  STL.64 [R1+0x108], R18 ;  /* 0x0001081201007387 */ /* 0x0001e60000100a00 */
[----:B0-----:R-:W4:Y:S01]  /*15d40*/  LDL.LU.64 R18, [R1+0x1020] ;  /* 0x0010200001127983 */ /* 0x001f220000300a00 */
[----:B------:R-:W4:Y:S02]  /*15d50*/  LDL.LU.64 R16, [R1+0x1018] ;  /* 0x0010180001107983 */ /* 0x000f240000300a00 */
[----:B------:R-:W-:Y:S02]  /*15d60*/  IMAD.MOV.U32 R4, RZ, RZ, R10 ;  /* 0x000000ffff047224 */ /* 0x000fe400078e000a */
[----:B------:R-:W-:-:S07]  /*15d70*/  IMAD.MOV.U32 R5, RZ, RZ, R0 ;  /* 0x000000ffff057224 */ /* 0x000fce00078e0000 */
[C---:B----4-:R-:W-:Y:S01]  /*15d80*/  HMMA.16816.F32.BF16 R4, R20.reuse, R4, R16 ;  /* 0x000000041404723c */ /* 0x050fe20000041810 */
[----:B------:R-:W3:Y:S11]  /*15d90*/  LDL.LU.64 R16, [R1+0x1010] ;  /* 0x0010100001107983 */ /* 0x000ef60000300a00 */
[----:B------:R-:W-:Y:S11]  /*15da0*/  @!UPT UIADD3 URZ, URZ, URZ, URZ ;  /* 0x0000003f3f3ff290 */ /* 0x000ff6000fffe03f */
[----:B------:R0:W-:Y:S01]  /*15db0*/  STL.64 [R1+0xf0], R4 ;  /* 0x0000f00401007387 */ /* 0x0001e20000100a00 */
[----:B------:R-:W-:Y:S01]  /*15dc0*/  STL.64 [R1+0xf8], R6 ;  /* 0x0000f80601007387 */ /* 0x000fe20000100a00 */
[----:B---3--:R-:W-:Y:S01]  /*15dd0*/  HMMA.16816.F32.BF16 R12, R20, R16, R12 ;  /* 0x00000010140c723c */ /* 0x008fe2000004180c */
[----:B0-----:R-:W-:Y:S02]  /*15de0*/  IMAD.MOV.U32 R4, RZ, RZ, R16 ;  /* 0x000000ffff047224 */ /* 0x001fe400078e0010 */
[----:B------:R-:W-:Y:S11]  /*15df0*/  IMAD.MOV.U32 R0, RZ, RZ, R17 ;  /* 0x000000ffff007224 */ /* 0x000ff600078e0011 */
[----:B------:R-:W-:Y:S09]  /*15e00*/  @!UPT UIADD3 URZ, URZ, URZ, URZ ;  /* 0x0000003f3f3ff290 */ /* 0x000ff2000fffe03f */
[----:B------:R0:W-:Y:S01]  /*15e10*/  STL.64 [R1+0xe0], R12 ;  /* 0x0000e00c01007387 */ /* 0x0001e20000100a00 */
[----:B------:R1:W-:Y:S02]  /*15e20*/  STL.64 [R1+0xe8], R14 ;  /* 0x0000e80e01007387 */ /* 0x0003e40000100a00 */
[----:B------:R-:W2:Y:S02]  /*15e30*/  LDL.LU.64 R18, [R1+0x1008] ;  /* 0x0010080001127983 */ /* 0x000ea40000300a00 */
[----:B------:R-:W2:Y:S01]  /*15e40*/  LDL.LU.64 R16, [R1+0x1000] ;  /* 0x0010000001107983 */ /* 0x000ea20000300a00 */
[----:B0-----:R-:W3:Y:S01]  /*15e50*/  LDL.LU R12, [R1+0x3e0] ;  /* 0x0003e000010c7983 */ /* 0x001ee20000300800 */
[----:B------:R-:W3:Y:S02]  /*15e60*/  LDL.LU R13, [R1+0x3e4] ;  /* 0x0003e400010d7983 */ /* 0x000ee40000300800 */
[----:B-1----:R-:W4:Y:S02]  /*15e70*/  LDL.LU R14, [R1+0x3e8] ;  /* 0x0003e800010e7983 */ /* 0x002f240000300800 */
[----:B------:R-:W-:-:S02]  /*15e80*/  IMAD.MOV.U32 R15, RZ, RZ, R3 ;  /* 0x000000ffff0f7224 */ /* 0x000fc400078e0003 */
[----:B------:R-:W3:Y:S01]  /*15e90*/  LDL.LU R3, [R1+0xffc] ;  /* 0x000ffc0001037983 */ /* 0x000ee20000300800 */
[----:B--2---:R-:W-:Y:S03]  /*15ea0*/  HMMA.16816.F32.BF16 R16, R20, R24, R16 ;  /* 0x000000181410723c */ /* 0x004fe60000041810 */
[----:B----4-:R-:W-:Y:S01]  /*15eb0*/  STL.64 [R1+0xf68], R14 ;  /* 0x000f680e01007387 */ /* 0x010fe20000100a00 */
[----:B---3--:R0:W-:Y:S03]  /*15ec0*/  STL.64 [R1+0xf60], R12 ;  /* 0x000f600c01007387 */ /* 0x0081e60000100a00 */
[----:B0-----:R-:W2:Y:S01]  /*15ed0*/  LDL.64 R12, [R1+0x10] ;  /* 0x00001000010c7983 */ /* 0x001ea20000100a00 */
[----:B------:R-:W-:Y:S11]  /*15ee0*/  STL.64 [R1+0xf88], R24 ;  /* 0x000f881801007387 */ /* 0x000ff60000100a00 */
[----:B------:R-:W-:Y:S04]  /*15ef0*/  @!UPT UIADD3 URZ, URZ, URZ, URZ ;  /* 0x0000003f3f3ff290 */ /* 0x000fe8000fffe03f */
[----:B------:R0:W-:Y:S02]  /*15f00*/  STL.64 [R1+0xd0], R16 ;  /* 0x0000d01001007387 */ /* 0x0001e40000100a00 */
[----:B------:R1:W-:Y:S01]  /*15f10*/  STL.64 [R1+0xd8], R18 ;  /* 0x0000d81201007387 */ /* 0x0003e20000100a00 */
[----:B0-----:R-:W3:Y:S01]  /*15f20*/  LDL.LU R16, [R1+0x240] ;  /* 0x0002400001107983 */ /* 0x001ee20000300800 */
[----:B------:R-:W3:Y:S02]  /*15f30*/  LDL.LU R17, [R1+0x244] ;  /* 0x0002440001117983 */ /* 0x000ee40000300800 */
[----:B-1----:R-:W3:Y:S02]  /*15f40*/  LDL.LU R18, [R1+0x248] ;  /* 0x0002480001127983 */ /* 0x002ee40000300800 */
[----:B------:R-:W-:Y:S02]  /*15f50*/  IMAD.MOV.U32 R19, RZ, RZ, R3 ;  /* 0x000000ffff137224 */ /* 0x000fe400078e0003 */
[----:B------:R-:W-:-:S02]  /*15f60*/  IMAD.MOV.U32 R24, RZ, RZ, R4 ;  /* 0x000000ffff187224 */ /* 0x000fc400078e0004 */
[----:B------:R-:W-:Y:S01]  /*15f70*/  IMAD.MOV.U32 R25, RZ, RZ, R0 ;  /* 0x000000ffff197224 */ /* 0x000fe200078e0000 */
[----:B------:R-:W4:Y:S01]  /*15f80*/  LDL.LU R3, [R1+0xff8] ;  /* 0x000ff80001037983 */ /* 0x000f220000300800 */
[----:B------:R-:W2:Y:S02]  /*15f90*/  LDL.LU R4, [R1+0x470] ;  /* 0x0004700001047983 */ /* 0x000ea40000300800 */
[----:B------:R-:W2:Y:S02]  /*15fa0*/  LDL.LU R5, [R1+0x474] ;  /* 0x0004740001057983 */ /* 0x000ea40000300800 */
[----:B------:R-:W2:Y:S01]  /*15fb0*/  LDL.LU R6, [R1+0x478] ;  /* 0x0004780001067983 */ /* 0x000ea20000300800 */
[----:B------:R-:W2:Y:S01]  /*15fc0*/  LDL.LU R7, [R1+0x47c] ;  /* 0x00047c0001077983 */ /* 0x000ea20000300800 */
[----:B------:R0:W-:Y:S03]  /*15fd0*/  STL.64 [R1+0xfa0], R24 ;  /* 0x000fa01801007387 */ /* 0x0001e60000100a00 */
[----:B0-----:R-:W2:Y:S04]  /*15fe0*/  LDL.64 R24, [R1+0x40] ;  /* 0x0000400001187983 */ /* 0x001ea80000100a00 */
[----:B--2---:R0:W-:Y:S04]  /*15ff0*/  STL.64 [R1+0xfb8], R24 ;  /* 0x000fb81801007387 */ /* 0x0041e80000100a00 */
[----:B0-----:R-:W2:Y:S01]  /*16000*/  LDL.LU R24, [R1+0x480] ;  /* 0x0004800001187983 */ /* 0x001ea20000300800 */
[----:B------:R-:W2:Y:S02]  /*16010*/  LDL.LU R25, [R1+0x484] ;  /* 0x0004840001197983 */ /* 0x000ea40000300800 */
[----:B------:R-:W2:Y:S02]  /*16020*/  LDL.LU R26, [R1+0x488] ;  /* 0x00048800011a7983 */ /* 0x000ea40000300800 */
[----:B----4-:R-:W-:-:S07]  /*16030*/  IMAD.MOV.U32 R27, RZ, RZ, R3 ;  /* 0x000000ffff1b7224 */ /* 0x010fce00078e0003 */
[C---:B--2---:R-:W-:Y:S11]  /*16040*/  HMMA.16816.F32.BF16 R24, R20.reuse, R12, R24 ;  /* 0x0000000c1418723c */ /* 0x044ff60000041818 */
[----:B------:R-:W-:Y:S11]  /*16050*/  @!UPT UIADD3 URZ, URZ, URZ, URZ ;  /* 0x0000003f3f3ff290 */ /* 0x000ff6000fffe03f */
[----:B------:R-:W-:Y:S01]  /*16060*/  @!UPT UIADD3 URZ, URZ, URZ, URZ ;  /* 0x0000003f3f3ff290 */ /* 0x000fe2000fffe03f */
[----:B------:R0:W-:Y:S01]  /*16070*/  STL.64 [R1+0xc0], R24 ;  /* 0x0000c01801007387 */ /* 0x0001e20000100a00 */
[----:B------:R-:W-:Y:S03]  /*16080*/  STL [R1+0xc8], R26 ;  /* 0x0000c81a01007387 */ /* 0x000fe60000100800 */
[----:B0-----:R-:W2:Y:S04]  /*16090*/  LDL.64 R24, [R1+0x50] ;  /* 0x0000500001187983 */ /* 0x001ea80000100a00 */
[----:B--2---:R0:W-:Y:S04]  /*160a0*/  STL.64 [R1+0xfd0], R24 ;  /* 0x000fd01801007387 */ /* 0x0041e80000100a00 */
[----:B0-----:R-:W2:Y:S01]  /*160b0*/  LDL.64 R24, [R1+0x60] ;  /* 0x0000600001187983 */ /* 0x001ea20000100a00 */
        /* <DEDUP_REMOVED lines=9> */
[----:B------:R-:W4:Y:S02]  /*16150*/  LDL.LU R14, [R1+0x418] ;  /* 0x00041800010e7983 */ /* 0x000f240000300800 */
[----:B------:R-:W4:Y:S01]  /*16160*/  LDL.LU R15, [R1+0x41c] ;  /* 0x00041c00010f7983 */ /* 0x000f220000300800 */
[C---:B------:R-:W-:Y:S01]  /*16170*/  HMMA.16816.F32.BF16 R4, R20.reuse, R8, R4 ;  /* 0x000000081404723c */ /* 0x040fe20000041804 */
[----:B----4-:R-:W-:Y:S01]  /*16180*/  STL.64 [R1+0xfb0], R14 ;  /* 0x000fb00e01007387 */ /* 0x010fe20000100a00 */
[----:B--2---:R0:W-:Y:S03]  /*16190*/  STL.64 [R1+0xfa8], R12 ;  /* 0x000fa80c01007387 */ /* 0x0041e60000100a00 */
[----:B0-----:R-:W2:Y:S01]  /*161a0*/  LDL.LU R12, [R1+0x420] ;  /* 0x00042000010c7983 */ /* 0x001ea20000300800 */
[----:B------:R-:W2:Y:S02]  /*161b0*/  LDL.LU R13, [R1+0x424] ;  /* 0x00042400010d7983 */ /* 0x000ea40000300800 */
[----:B------:R-:W4:Y:S02]  /*161c0*/  LDL.LU R14, [R1+0x428] ;  /* 0x00042800010e7983 */ /* 0x000f240000300800 */
[----:B------:R-:W4:Y:S02]  /*161d0*/  LDL.LU R15, [R1+0x42c] ;  /* 0x00042c00010f7983 */ /* 0x000f240000300800 */
[----:B------:R-:W-:Y:S01]  /*161e0*/  IMAD.MOV.U32 R3, RZ, RZ, R27 ;  /* 0x000000ffff037224 */ /* 0x000fe200078e001b */
[----:B----4-:R-:W-:Y:S01]  /*161f0*/  STL.64 [R1+0xfc8], R14 ;  /* 0x000fc80e01007387 */ /* 0x010fe20000100a00 */
[----:B--2---:R0:W-:Y:S03]  /*16200*/  STL.64 [R1+0xfc0], R12 ;  /* 0x000fc00c01007387 */ /* 0x0041e60000100a00 */
[----:B0-----:R-:W2:Y:S01]  /*16210*/  LDL.LU R12, [R1+0x440] ;  /* 0x00044000010c7983 */ /* 0x001ea20000300800 */
[----:B------:R-:W2:Y:S02]  /*16220*/  LDL.LU R13, [R1+0x444] ;  /* 0x00044400010d7983 */ /* 0x000ea40000300800 */
[----:B------:R-:W2:Y:S02]  /*16230*/  LDL.LU R14, [R1+0x448] ;  /* 0x00044800010e7983 */ /* 0x000ea40000300800 */
[----:B------:R-:W2:Y:S01]  /*16240*/  LDL.LU R15, [R1+0x44c] ;  /* 0x00044c00010f7983 */ /* 0x000ea20000300800 */
[----:B------:R-:W-:Y:S01]  /*16250*/  STL [R1+0xc20], R3 ;  /* 0x000c200301007387 */ /* 0x000fe20000100800 */
[----:B------:R-:W-:Y:S02]  /*16260*/  STL.64 [R1+0xb0], R4 ;  /* 0x0000b00401007387 */ /* 0x000fe40000100a00 */
[----:B------:R0:W-:Y:S02]  /*16270*/  STL.64 [R1+0xb8], R6 ;  /* 0x0000b80601007387 */ /* 0x0001e40000100a00 */
[----:B0-----:R-:W4:Y:S01]  /*16280*/  LDL.LU.64 R6, [R1+0xff0] ;  /* 0x000ff00001067983 */ /* 0x001f220000300a00 */
[----:B------:R-:W3:Y:S02]  /*16290*/  LDL.LU.64 R4, [R1+0xfe8] ;  /* 0x000fe80001047983 */ /* 0x000ee40000300a00 */
[----:B---3--:R-:W-:Y:S01]  /*162a0*/  HMMA.16816.F32.BF16 R20, R20, R4, R16 ;  /* 0x000000041414723c */ /* 0x008fe20000041810 */
[----:B------:R-:W3:Y:S01]  /*162b0*/  LDL.LU.64 R18, [R1+0xfe0] ;  /* 0x000fe00001127983 */ /* 0x000ee20000300a00 */
[----:B------:R-:W3:Y:S11]  /*162c0*/  LDL.LU.64 R16, [R1+0xfd8] ;  /* 0x000fd80001107983 */ /* 0x000ef60000300a00 */
[----:B------:R-:W-:Y:S10]  /*162d0*/  @!UPT UIADD3 URZ, URZ, URZ, URZ ;  /* 0x0000003f3f3ff290 */ /* 0x000ff4000fffe03f */
[----:B------:R0:W-:Y:S01]  /*162e0*/  STL.64 [R1+0x70], R20 ;  /* 0x0000701401007387 */ /* 0x0001e20000100a00 */
[----:B------:R1:W-:Y:S02]  /*162f0*/  STL [R1+0x78], R22 ;  /* 0x0000781601007387 */ /* 0x0003e40000100800 */
[----:B------:R-:W-:Y:S01]  /*16300*/  IMAD.MOV.U32 R3, RZ, RZ, R23 ;  /* 0x000000ffff037224 */ /* 0x000fe200078e0017 */
[----:B0-----:R-:W3:Y:S01]  /*16310*/  LDL.LU R20, [R1+0x450] ;  /* 0x0004500001147983 */ /* 0x001ee20000300800 */
[----:B------:R-:W3:Y:S02]  /*16320*/  LDL.LU R21, [R1+0x454] ;  /* 0x0004540001157983 */ /* 0x000ee40000300800 */
[----:B-1----:R-:W3:Y:S02]  /*16330*/  LDL.LU R22, [R1+0x458] ;  /* 0x0004580001167983 */ /* 0x002ee40000300800 */
[----:B------:R-:W3:Y:S01]  /*16340*/  LDL.LU R23, [R1+0x45c] ;  /* 0x00045c0001177983 */ /* 0x000ee20000300800 */
[----:B----4-:R-:W-:Y:S01]  /*16350*/  STL.64 [R1+0xf78], R6 ;  /* 0x000f780601007387 */ /* 0x010fe20000100a00 */
[----:B------:R0:W-:Y:S03]  /*16360*/  STL.64 [R1+0xf70], R4 ;  /* 0x000f700401007387 */ /* 0x0001e60000100a00 */
[----:B0-----:R-:W4:Y:S01]  /*16370*/  LDL.LU R4, [R1+0x360] ;  /* 0x0003600001047983 */ /* 0x001f220000300800 */
[----:B------:R-:W4:Y:S02]  /*16380*/  LDL.LU R5, [R1+0x364] ;  /* 0x0003640001057983 */ /* 0x000f240000300800 */
[----:B------:R-:W4:Y:S02]  /*16390*/  LDL.LU R6, [R1+0x368] ;  /* 0x0003680001067983 */ /* 0x000f240000300800 */
[----:B------:R-:W4:Y:S01]  /*163a0*/  LDL.LU R7, [R1+0x36c] ;  /* 0x00036c0001077983 */ /* 0x000f220000300800 */
[----:B------:R-:W-:Y:S01]  /*163b0*/  STL [R1+0xc38], R3 ;  /* 0x000c380301007387 */ /* 0x000fe20000100800 */
[C---:B---3--:R-:W-:Y:S11]  /*163c0*/  HMMA.16816.F32.BF16 R20, R16.reuse, R24, R20 ;  /* 0x000000181014723c */ /* 0x048ff60000041814 */
[----:B------:R-:W-:Y:S11]  /*163d0*/  @!UPT UIADD3 URZ, URZ, URZ, URZ ;  /* 0x0000003f3f3ff290 */ /* 0x000ff6000fffe03f */
[----:B------:R-:W-:Y:S01]  /*163e0*/  @!UPT UIADD3 URZ, URZ, URZ, URZ ;  /* 0x0000003f3f3ff290 */ /* 0x000fe2000fffe03f */
[----:B------:R0:W-:Y:S01]  /*163f0*/  STL.64 [R1+0xa0], R20 ;  /* 0x0000a01401007387 */ /* 0x0001e20000100a00 */
[----:B------:R1:W-:Y:S02]  /*16400*/  STL.64 [R1+0xa8], R22 ;  /* 0x0000a81601007387 */ /* 0x0003e40000100a00 */
[----:B0-----:R-:W-:Y:S02]  /*16410*/  IMAD.MOV.U32 R21, RZ, RZ, R25 ;  /* 0x000000ffff157224 */ /* 0x001fe400078e0019 */
[----:B-1----:R-:W-:Y:S02]  /*16420*/  IMAD.MOV.U32 R22, RZ, RZ, R24 ;  /* 0x000000ffff167224 */ /* 0x002fe400078e0018 */
        /* <DEDUP_REMOVED lines=20> */
[----:B------:R-:W2:Y:S01]  /*16570*/  LDL.LU.64 R14, [R1+0xf98] ;  /* 0x000f9800010e7983 */ /* 0x000ea20000300a00 */
[----:B------:R-:W2:Y:S11]  /*16580*/  LDL.LU.64 R12, [R1+0xf90] ;  /* 0x000f9000010c7983 */ /* 0x000eb60000300a00 */
[----:B------:R-:W-:Y:S10]  /*16590*/  @!UPT UIADD3 URZ, URZ, URZ, URZ ;  /* 0x0000003f3f3ff290 */ /* 0x000ff4000fffe03f */
[----:B------:R0:W-:Y:S01]  /*165a0*/  STL.64 [R1+0x240], R24 ;  /* 0x0002401801007387 */ /* 0x0001e20000100a00 */
[----:B------:R-:W-:Y:S03]  /*165b0*/  STL [R1+0x248], R26 ;  /* 0x0002481a01007387 */ /* 0x000fe60000100800 */
[----:B0-----:R-:W2:Y:S01]  /*165c0*/  LDL.LU.64 R24, [R1+0xf88] ;  /* 0x000f880001187983 */ /* 0x001ea20000300a00 */
[----:B------:R-:W-:-:S05]  /*165d0*/  IMAD.MOV.U32 R3, RZ, RZ, R27 ;  /* 0x000000ffff037224 */ /* 0x000fca00078e001b */
[----:B------:R0:W-:Y:S04]  /*165e0*/  STL [R1+0xd90], R3 ;  /* 0x000d900301007387 */ /* 0x0001e80000100800 */
[----:B0-----:R-:W3:Y:S01]  /*165f0*/  LDL R3, [R1+0x398] ;  /* 0x0003980001037983 */ /* 0x001ee20000100800 */
[C---:B--2---:R-:W-:Y:S11]  /*16600*/  HMMA.16816.F32.BF16 R12, R16.reuse, R24, R12 ;  /* 0x00000018100c723c */ /* 0x044ff6000004180c */
[----:B------:R-:W-:Y:S11]  /*16610*/  @!UPT UIADD3 URZ, URZ, URZ, URZ ;  /* 0x0000003f3f3ff290 */ /* 0x000ff6000fffe03f */
[----:B------:R-:W-:Y:S01]  /*16620*/  @!UPT UIADD3 URZ, URZ, URZ, URZ ;  /* 0x0000003f3f3ff290 */ /* 0x000fe2000fffe03f */
[----:B------:R0:W-:Y:S01]  /*16630*/  STL.64 [R1+0x330], R12 ;  /* 0x0003300c01007387 */ /* 0x0001e20000100a00 */
[----:B------:R-:W-:Y:S03]  /*16640*/  STL.64 [R1+0x338], R14 ;  /* 0x0003380e01007387 */ /* 0x000fe60000100a00 */
[----:B0-----:R-:W4:Y:S01]  /*16650*/  LDL.LU.64 R12, [R1+0xf80] ;  /* 0x000f8000010c7983 */ /* 0x001f220000300a00 */
[----:B------:R0:W-:Y:S03]  /*16660*/  STL.64 [R1+0xf08], R24 ;  /* 0x000f081801007387 */ /* 0x0001e60000100a00 */
[----:B0-----:R-:W2:Y:S01]  /*16670*/  LDL.LU R24, [R1+0x3d0] ;  /* 0x0003d00001187983 */ /* 0x001ea20000300800 */
[----:B------:R-:W2:Y:S02]  /*16680*/  LDL.LU R25, [R1+0x3d4] ;  /* 0x0003d40001197983 */ /* 0x000ea40000300800 */
[----:B------:R-:W2:Y:S02]  /*16690*/  LDL.LU R26, [R1+0x3d8] ;  /* 0x0003d800011a7983 */ /* 0x000ea40000300800 */
[----:B------:R-:W2:Y:S01]  /*166a0*/  LDL.LU R27, [R1+0x3dc] ;  /* 0x0003dc00011b7983 */ /* 0x000ea20000300800 */
[----:B----4-:R-:W-:Y:S01]  /*166b0*/  HMMA.16816.F32.BF16 R4, R16, R12, R4 ;  /* 0x0000000c1004723c */ /* 0x010fe20000041804 */
[----:B------:R-:W-:-:S02]  /*166c0*/  IMAD.MOV.U32 R20, RZ, RZ, R12 ;  /* 0x000000ffff147224 */ /* 0x000fc400078e000c */
[----:B------:R-:W-:Y:S11]  /*166d0*/  IMAD.MOV.U32 R0, RZ, RZ, R13 ;  /* 0x000000ffff007224 */ /* 0x000ff600078e000d */
[----:B------:R-:W-:Y:S09]  /*166e0*/  @!UPT UIADD3 URZ, URZ, URZ, URZ ;  /* 0x0000003f3f3ff290 */ /* 0x000ff2000fffe03f */
[----:B------:R-:W-:Y:S01]  /*166f0*/  STL.64 [R1+0x360], R4 ;  /* 0x0003600401007387 */ /* 0x000fe20000100a00 */
[----:B------:R0:W-:Y:S03]  /*16700*/  STL.64 [R1+0x368], R6 ;  /* 0x0003680601007387 */ /* 0x0001e60000100a00 */
[----:B0-----:R-:W4:Y:S01]  /*16710*/  LDL.LU.64 R6, [R1+0xf78] ;  /* 0x000f780001067983 */ /* 0x001f220000300a00 */
[----:B------:R-:W2:Y:S02]  /*16720*/  LDL.LU.64 R4, [R1+0xf70] ;  /* 0x000f700001047983 */ /* 0x000ea40000300a00 */
[----:B------:R-:W2:Y:S02]  /*16730*/  LDL.LU.64 R14, [R1+0xf68] ;  /* 0x000f6800010e7983 */ /* 0x000ea40000300a00 */
[----:B------:R-:W2:Y:S01]  /*16740*/  LDL.LU.64 R12, [R1+0xf60] ;  /* 0x000f6000010c7983 */ /* 0x000ea20000300a00 */
[----:B------:R-:W-:Y:S01]  /*16750*/  STL [R1+0xf00], R11 ;  /* 0x000f000b01007387 */ /* 0x000fe20000100800 */
[----:B------:R-:W-:Y:S01]  /*16760*/  STL.64 [R1+0xef8], R8 ;  /* 0x000ef80801007387 */ /* 0x000fe20000100a00 */
[C---:B--2---:R-:W-:Y:S08]  /*16770*/  HMMA.16816.F32.BF16 R12, R16.reuse, R8, R12 ;  /* 0x00000008100c723c */ /* 0x044ff0000004180c */
[----:B------:R-:W-:Y:S11]  /*16780*/  HMMA.16816.F32.BF16 R16, R16, R4, R24 ;  /* 0x000000041010723c */ /* 0x000ff60000041818 */
[----:B------:R-:W-:Y:S04]  /*16790*/  @!UPT UIADD3 URZ, URZ, URZ, URZ ;  /* 0x0000003f3f3ff290 */ /* 0x000fe8000fffe03f */
[----:B------:R-:W-:Y:S01]  /*167a0*/  STL.64 [R1+0x3e0], R12 ;  /* 0x0003e00c01007387 */ /* 0x000fe20000100a00 */
[----:B------:R-:W-:Y:S02]  /*167b0*/  STL.64 [R1+0x3e8], R14 ;  /* 0x0003e80e01007387 */ /* 0x000fe40000100a00 */
[----:B------:R-:W2:Y:S05]  /*167c0*/  LDL.LU R24, [R1+0x600] ;  /* 0x0006000001187983 */ /* 0x000eaa0000300800 */
[----:B------:R-:W-:Y:S01]  /*167d0*/  STL.64 [R1+0x3d0], R16 ;  /* 0x0003d01001007387 */ /* 0x000fe20000100a00 */
[----:B------:R-:W-:Y:S01]  /*167e0*/  STL.64 [R1+0x3d8], R18 ;  /* 0x0003d81201007387 */ /* 0x000fe20000100a00 */
[----:B------:R-:W2:Y:S02]  /*167f0*/  LDL.LU R25, [R1+0x604] ;  /* 0x0006040001197983 */ /* 0x000ea40000300800 */
[----:B------:R-:W2:Y:S02]  /*16800*/  LDL.LU R26, [R1+0x608] ;  /* 0x00060800011a7983 */ /* 0x000ea40000300800 */
[----:B------:R-:W2:Y:S01]  /*16810*/  LDL.LU R27, [R1+0x60c] ;  /* 0x00060c00011b7983 */ /* 0x000ea20000300800 */
[----:B---3--:R-:W0:Y:S04]  /*16820*/  LDSM.16.MT88.4 R12, [R3+0x4080] ;  /* 0x00408000030c783b */ /* 0x008e280000004200 */
[----:B------:R-:W1:Y:S04]  /*16830*/  LDSM.16.MT88.4 R16, [R3+0x4100] ;  /* 0x004100000310783b */ /* 0x000e680000004200 */
[----:B--2---:R-:W-:Y:S01]  /*16840*/  STL.64 [R1+0xf18], R26 ;  /* 0x000f181a01007387 */ /* 0x004fe20000100a00 */
[----:B------:R2:W-:Y:S02]  /*16850*/  STL.64 [R1+0xf10], R24 ;  /* 0x000f101801007387 */ /* 0x0005e40000100a00 */
[----:B--2---:R-:W-:-:S02]  /*16860*/  IMAD.MOV.U32 R24, RZ, RZ, R29 ;  /* 0x000000ffff187224 */ /* 0x004fc400078e001d */
[----:B------:R-:W-:Y:S01]  /*16870*/  IMAD.MOV.U32 R25, RZ, RZ, R10 ;  /* 0x000000ffff197224 */ /* 0x000fe200078e000a */
[----:B------:R-:W2:Y:S04]  /*16880*/  LDL.LU R29, [R1+0xf5c] ;  /* 0x000f5c00011d7983 */ /* 0x000ea80000300800 */
[----:B------:R-:W-:Y:S01]  /*16890*/  STL.64 [R1+0xf28], R24 ;  /* 0x000f281801007387 */ /* 0x000fe20000100a00 */
[----:B------:R-:W3:Y:S03]  /*168a0*/  LDL.LU.64 R8, [R1+0x30] ;  /* 0x0000300001087983 */ /* 0x000ee60000300a00 */
[----:B---3--:R3:W-:Y:S04]  /*168b0*/  STL.64 [R1+0xf20], R8 ;  /* 0x000f200801007387 */ /* 0x0087e80000100a00 */
[----:B---3--:R-:W3:Y:S01]  /*168c0*/  LDL.LU R8, [R1+0x610] ;  /* 0x0006100001087983 */ /* 0x008ee20000300800 */
[----:B------:R-:W3:Y:S02]  /*168d0*/  LDL.LU R9, [R1+0x614] ;  /* 0x0006140001097983 */ /* 0x000ee40000300800 */
[----:B------:R-:W2:Y:S02]  /*168e0*/  LDL.LU R10, [R1+0x618] ;  /* 0x00061800010a7983 */ /* 0x000ea40000300800 */
[----:B------:R-:W2:Y:S02]  /*168f0*/  LDL.LU R11, [R1+0x61c] ;  /* 0x00061c00010b7983 */ /* 0x000ea40000300800 */
[----:B------:R-:W-:-:S02]  /*16900*/  IMAD.MOV.U32 R24, RZ, RZ, R28 ;  /* 0x000000ffff187224 */ /* 0x000fc400078e001c */
[----:B------:R-:W-:Y:S01]  /*16910*/  IMAD.MOV.U32 R25, RZ, RZ, R23 ;  /* 0x000000ffff197224 */ /* 0x000fe200078e0017 */
[----:B--2---:R-:W-:Y:S01]  /*16920*/  STL.64 [R1+0xf38], R10 ;  /* 0x000f380a01007387 */ /* 0x004fe20000100a00 */
[----:B---3--:R2:W-:Y:S02]  /*16930*/  STL.64 [R1+0xf30], R8 ;  /* 0x000f300801007387 */ /* 0x0085e40000100a00 */
[----:B------:R-:W3:Y:S02]  /*16940*/  LDL.LU R28, [R1+0xf58] ;  /* 0x000f5800011c7983 */ /* 0x000ee40000300800 */
[----:B------:R-:W-:Y:S01]  /*16950*/  STL.64 [R1+0xf40], R24 ;  /* 0x000f401801007387 */ /* 0x000fe20000100a00 */
[----:B--2---:R-:W2:Y:S01]  /*16960*/  LDL.LU R8, [R1+0x620] ;  /* 0x0006200001087983 */ /* 0x004ea20000300800 */
[----:B------:R-:W2:Y:S02]  /*16970*/  LDL.LU R9, [R1+0x624] ;  /* 0x0006240001097983 */ /* 0x000ea40000300800 */
[----:B------:R-:W2:Y:S02]  /*16980*/  LDL.LU R10, [R1+0x628] ;  /* 0x00062800010a7983 */ /* 0x000ea40000300800 */
[----:B------:R-:W2:Y:S02]  /*16990*/  LDL.LU R11, [R1+0x62c] ;  /* 0x00062c00010b7983 */ /* 0x000ea40000300800 */
[----:B--2---:R-:W-:Y:S01]  /*169a0*/  STL.64 [R1+0xf50], R10 ;  /* 0x000f500a01007387 */ /* 0x004fe20000100a00 */
[----:B------:R2:W-:Y:S03]  /*169b0*/  STL.64 [R1+0xf48], R8 ;  /* 0x000f480801007387 */ /* 0x0005e60000100a00 */
[----:B--2---:R-:W0:Y:S01]  /*169c0*/  LDL.LU R8, [R1+0x630] ;  /* 0x0006300001087983 */ /* 0x004e220000300800 */
[----:B------:R-:W0:Y:S02]  /*169d0*/  LDL.LU R9, [R1+0x634] ;  /* 0x0006340001097983 */ /* 0x000e240000300800 */
[----:B------:R-:W0:Y:S02]  /*169e0*/  LDL.LU R10, [R1+0x638] ;  /* 0x00063800010a7983 */ /* 0x000e240000300800 */
[----:B------:R-:W0:Y:S01]  /*169f0*/  LDL.LU R11, [R1+0x63c] ;  /* 0x00063c00010b7983 */ /* 0x000e220000300800 */
[----:B----4-:R-:W-:Y:S01]  /*16a00*/  STL.64 [R1+0xec8], R6 ;  /* 0x000ec80601007387 */ /* 0x010fe20000100a00 */
[----:B------:R2:W-:Y:S03]  /*16a10*/  STL.64 [R1+0xec0], R4 ;  /* 0x000ec00401007387 */ /* 0x0005e60000100a00 */
[----:B--2---:R-:W2:Y:S01]  /*16a20*/  LDL.LU R4, [R1+0x5d0] ;  /* 0x0005d00001047983 */ /* 0x004ea20000300800 */
[----:B------:R-:W2:Y:S02]  /*16a30*/  LDL.LU R5, [R1+0x5d4] ;  /* 0x0005d40001057983 */ /* 0x000ea40000300800 */
[----:B------:R-:W4:Y:S02]  /*16a40*/  LDL.LU R6, [R1+0x5d8] ;  /* 0x0005d80001067983 */ /* 0x000f240000300800 */
[----:B------:R-:W4:Y:S02]  /*16a50*/  LDL.LU R7, [R1+0x5dc] ;  /* 0x0005dc0001077983 */ /* 0x000f240000300800 */
[----:B------:R-:W-:-:S02]  /*16a60*/  IMAD.MOV.U32 R24, RZ, RZ, R22 ;  /* 0x000000ffff187224 */ /* 0x000fc400078e0016 */
[----:B------:R-:W-:Y:S01]  /*16a70*/  IMAD.MOV.U32 R25, RZ, RZ, R21 ;  /* 0x000000ffff197224 */ /* 0x000fe200078e0015 */
[----:B----4-:R-:W-:Y:S01]  /*16a80*/  STL.64 [R1+0xed8], R6 ;  /* 0x000ed80601007387 */ /* 0x010fe20000100a00 */
[----:B--2---:R2:W-:Y:S02]  /*16a90*/  STL.64 [R1+0xed0], R4 ;  /* 0x000ed00401007387 */ /* 0x0045e40000100a00 */
[----:B--2---:R-:W-:Y:S02]  /*16aa0*/  IMAD.MOV.U32 R4, RZ, RZ, R20 ;  /* 0x000000ffff047224 */ /* 0x004fe400078e0014 */
[----:B------:R-:W2:Y:S01]  /*16ab0*/  LDSM.16.MT88.4 R20, [R3+0x4180] ;  /* 0x004180000314783b */ /* 0x000ea20000004200 */
[----:B------:R-:W-:Y:S01]  /*16ac0*/  IMAD.MOV.U32 R5, RZ, RZ, R0 ;  /* 0x000000ffff057224 */ /* 0x000fe200078e0000 */
[C---:B0-----:R-:W-:Y:S04]  /*16ad0*/  HMMA.16816.F32.BF16 R24, R12.reuse, R24, R8 ;  /* 0x000000180c18723c */ /* 0x041fe80000041808 */
[----:B------:R0:W-:Y:S04]  /*16ae0*/  STL.64 [R1+0xef0], R4 ;  /* 0x000ef00401007387 */ /* 0x0001e80000100a00 */
[----:B0-----:R-:W4:Y:S01]  /*16af0*/  LDL.LU R4, [R1+0x5f0] ;  /* 0x0005f00001047983 */ /* 0x001f220000300800 */
[----:B------:R-:W4:Y:S02]  /*16b00*/  LDL.LU R5, [R1+0x5f4] ;  /* 0x0005f40001057983 */ /* 0x000f240000300800 */
[----:B------:R-:W4:Y:S02]  /*16b10*/  LDL.LU R6, [R1+0x5f8] ;  /* 0x0005f80001067983 */ /* 0x000f240000300800 */
[----:B------:R-:W4:Y:S01]  /*16b20*/  LDL.LU R7, [R1+0x5fc] ;  /* 0x0005fc0001077983 */ /* 0x000f220000300800 */
[----:B-1----:R-:W-:Y:S01]  /*16b30*/  STL.64 [R1+0xee8], R18 ;  /* 0x000ee81201007387 */ /* 0x002fe20000100a00 */
[----:B------:R0:W-:Y:S03]  /*16b40*/  STL.64 [R1+0xee0], R16 ;  /* 0x000ee01001007387 */ /* 0x0001e60000100a00 */
[----:B0-----:R-:W3:Y:S01]  /*16b50*/  LDL.LU R16, [R1+0x5e0] ;  /* 0x0005e00001107983 */ /* 0x001ee20000300800 */
[----:B------:R-:W3:Y:S02]  /*16b60*/  LDL.LU R17, [R1+0x5e4] ;  /* 0x0005e40001117983 */ /* 0x000ee40000300800 */
[----:B------:R-:W3:Y:S02]  /*16b70*/  LDL.LU R18, [R1+0x5e8] ;  /* 0x0005e80001127983 */ /* 0x000ee40000300800 */
[----:B------:R-:W3:Y:S01]  /*16b80*/  LDL.LU R19, [R1+0x5ec] ;  /* 0x0005ec0001137983 */ /* 0x000ee20000300800 */
[----:B--2---:R-:W-:Y:S01]  /*16b90*/  STL.64 [R1+0xe50], R22 ;  /* 0x000e501601007387 */ /* 0x004fe20000100a00 */
[----:B------:R0:W-:Y:S03]  /*16ba0*/  STL.64 [R1+0xe48], R20 ;  /* 0x000e481401007387 */ /* 0x0001e60000100a00 */
[----:B0-----:R-:W2:Y:S01]  /*16bb0*/  LDL.LU R20, [R1+0x400] ;  /* 0x0004000001147983 */ /* 0x001ea20000300800 */
[----:B------:R-:W2:Y:S02]  /*16bc0*/  LDL.LU R21, [R1+0x404] ;  /* 0x0004040001157983 */ /* 0x000ea40000300800 */
[----:B------:R-:W2:Y:S02]  /*16bd0*/  LDL.LU R22, [R1+0x408] ;  /* 0x0004080001167983 */ /* 0x000ea40000300800 */
[----:B------:R-:W2:Y:S01]  /*16be0*/  LDL.LU R23, [R1+0x40c] ;  /* 0x00040c0001177983 */ /* 0x000ea20000300800 */
[----:B------:R-:W2:Y:S01]  /*16bf0*/  LDL.LU.64 R10, [R1+0xf50] ;  /* 0x000f5000010a7983 */ /* 0x000ea20000300a00 */
[----:B------:R-:W2:Y:S02]  /*16c00*/  LDL.LU.64 R8, [R1+0xf48] ;  /* 0x000f480001087983 */ /* 0x000ea40000300a00 */
[----:B------:R0:W-:Y:S02]  /*16c10*/  STL.64 [R1+0x410], R24 ;  /* 0x0004101801007387 */ /* 0x0001e40000100a00 */
[----:B------:R2:W-:Y:S01]  /*16c20*/  STL.64 [R1+0x418], R26 ;  /* 0x0004181a01007387 */ /* 0x0005e20000100a00 */
        /* <DEDUP_REMOVED lines=11> */
[----:B------:R-:W-:Y:S01]  /*16ce0*/  STL.64 [R1+0x430], R24 ;  /* 0x0004301801007387 */ /* 0x000fe20000100a00 */
[----:B------:R0:W-:Y:S03]  /*16cf0*/  STL.64 [R1+0x438], R26 ;  /* 0x0004381a01007387 */ /* 0x0001e60000100a00 */
[----:B0-----:R-:W2:Y:S01]  /*16d00*/  LDL.LU.64 R26, [R1+0xf18] ;  /* 0x000f1800011a7983 */ /* 0x001ea20000300a00 */
[----:B------:R-:W2:Y:S02]  /*16d10*/  LDL.LU.64 R24, [R1+0xf10] ;  /* 0x000f100001187983 */ /* 0x000ea40000300a00 */
[C---:B--2---:R-:W-:Y:S11]  /*16d20*/  HMMA.16816.F32.BF16 R24, R12.reuse, R8, R24 ;  /* 0x000000080c18723c */ /* 0x044ff60000041818 */
[----:B------:R-:W-:Y:S11]  /*16d30*/  @!UPT UIADD3 URZ, URZ, URZ, URZ ;  /* 0x0000003f3f3ff290 */ /* 0x000ff6000fffe03f */
[----:B------:R-:W-:Y:S01]  /*16d40*/  @!UPT UIADD3 URZ, URZ, URZ, URZ ;  /* 0x0000003f3f3ff290 */ /* 0x000fe2000fffe03f */
[----:B------:R0:W-:Y:S01]  /*16d50*/  STL.64 [R1+0x440], R24 ;  /* 0x0004401801007387 */ /* 0x0001e20000100a00 */
[----:B------:R1:W-:Y:S03]  /*16d60*/  STL.64 [R1+0x448], R26 ;  /* 0x0004481a01007387 */ /* 0x0003e60000100a00 */
[----:B0-----:R-:W4:Y:S01]  /*16d70*/  LDL.LU.64 R24, [R1+0xf08] ;  /* 0x000f080001187983 */ /* 0x001f220000300a00 */
[----:B-1----:R-:W-:Y:S02]  /*16d80*/  IMAD.MOV.U32 R27, RZ, RZ, R8 ;  /* 0x000000ffff1b7224 */ /* 0x002fe400078e0008 */
[----:B------:R-:W-:Y:S02]  /*16d90*/  IMAD.MOV.U32 R10, RZ, RZ, R9 ;  /* 0x000000ffff0a7224 */ /* 0x000fe400078e0009 */
[----:B------:R-:W2:Y:S01]  /*16da0*/  LDL.LU R11, [R1+0xf00] ;  /* 0x000f0000010b7983 */ /* 0x000ea20000300800 */
[----:B------:R-:W2:Y:S01]  /*16db0*/  LDL.LU.64 R8, [R1+0xef8] ;  /* 0x000ef80001087983 */ /* 0x000ea20000300a00 */
[C---:B----4-:R-:W-:Y:S11]  /*16dc0*/  HMMA.16816.F32.BF16 R4, R12.reuse, R24, R4 ;  /* 0x000000180c04723c */ /* 0x050ff60000041804 */
[----:B------:R-:W-:Y:S11]  /*16dd0*/  @!UPT UIADD3 URZ, URZ, URZ, URZ ;  /* 0x0000003f3f3ff290 */ /* 0x000ff6000fffe03f */
[----:B------:R-:W-:Y:S01]  /*16de0*/  @!UPT UIADD3 URZ, URZ, URZ, URZ ;  /* 0x0000003f3f3ff290 */ /* 0x000fe2000fffe03f */
[----:B------:R0:W-:Y:S01]  /*16df0*/  STL.64 [R1+0x450], R4 ;  /* 0x0004500401007387 */ /* 0x0001e20000100a00 */
[----:B------:R-:W-:Y:S03]  /*16e00*/  STL.64 [R1+0x458], R6 ;  /* 0x0004580601007387 */ /* 0x000fe60000100a00 */
[----:B0-----:R-:W3:Y:S01]  /*16e10*/  LDL.LU.64 R4, [R1+0xef0] ;  /* 0x000ef00001047983 */ /* 0x001ee20000300a00 */
[----:B------:R-:W-:Y:S02]  /*16e20*/  STL [R1+0xeb8], R27 ;  /* 0x000eb81b01007387 */ /* 0x000fe40000100800 */
[----:B------:R0:W-:Y:S02]  /*16e30*/  STL.64 [R1+0xeb0], R24 ;  /* 0x000eb01801007387 */ /* 0x0001e40000100a00 */
[----:B0-----:R-:W4:Y:S01]  /*16e40*/  LDL.LU R24, [R1+0x3f0] ;  /* 0x0003f00001187983 */ /* 0x001f220000300800 */
[----:B------:R-:W4:Y:S02]  /*16e50*/  LDL.LU R25, [R1+0x3f4] ;  /* 0x0003f40001197983 */ /* 0x000f240000300800 */
[----:B------:R-:W4:Y:S02]  /*16e60*/  LDL.LU R26, [R1+0x3f8] ;  /* 0x0003f800011a7983 */ /* 0x000f240000300800 */
[----:B------:R-:W4:Y:S01]  /*16e70*/  LDL.LU R27, [R1+0x3fc] ;  /* 0x0003fc00011b7983 */ /* 0x000f220000300800 */
[C---:B---3--:R-:W-:Y:S01]  /*16e80*/  HMMA.16816.F32.BF16 R4, R12.reuse, R4, R16 ;  /* 0x000000040c04723c */ /* 0x048fe20000041810 */
[----:B------:R-:W4:Y:S01]  /*16e90*/  LDL.LU.64 R18, [R1+0xee8] ;  /* 0x000ee80001127983 */ /* 0x000f220000300a00 */
[----:B------:R-:W4:Y:S11]  /*16ea0*/  LDL.LU.64 R16, [R1+0xee0] ;  /* 0x000ee00001107983 */ /* 0x000f360000300a00 */
        /* <DEDUP_REMOVED lines=8> */
[----:B------:R-:W-:Y:S01]  /*16f30*/  STL.64 [R1+0x470], R4 ;  /* 0x0004700401007387 */ /* 0x000fe20000100a00 */
[----:B------:R0:W-:Y:S03]  /*16f40*/  STL.64 [R1+0x478], R6 ;  /* 0x0004780601007387 */ /* 0x0001e60000100a00 */
[----:B0-----:R-:W2:Y:S01]  /*16f50*/  LDL.LU.64 R6, [R1+0xec8] ;  /* 0x000ec80001067983 */ /* 0x001ea20000300a00 */
[----:B------:R-:W3:Y:S02]  /*16f60*/  LDL.LU.64 R4, [R1+0xec0] ;  /* 0x000ec00001047983 */ /* 0x000ee40000300a00 */
[----:B------:R-:W-:Y:S02]  /*16f70*/  STL [R1+0xe80], R11 ;  /* 0x000e800b01007387 */ /* 0x000fe40000100800 */
[----:B------:R0:W-:Y:S01]  /*16f80*/  STL.64 [R1+0xe78], R8 ;  /* 0x000e780801007387 */ /* 0x0001e20000100a00 */
[----:B---3--:R-:W-:Y:S01]  /*16f90*/  HMMA.16816.F32.BF16 R20, R12, R4, R20 ;  /* 0x000000040c14723c */ /* 0x008fe20000041814 */
[----:B------:R-:W4:Y:S01]  /*16fa0*/  LDL.LU.64 R12, [R1+0x60] ;  /* 0x00006000010c7983 */ /* 0x000f220000300a00 */
[----:B0-----:R-:W3:Y:S11]  /*16fb0*/  LDL.LU.64 R8, [R1+0x40] ;  /* 0x0000400001087983 */ /* 0x001ef60000300a00 */
[----:B------:R-:W-:Y:S10]  /*16fc0*/  @!UPT UIADD3 URZ, URZ, URZ, URZ ;  /* 0x0000003f3f3ff290 */ /* 0x000ff4000fffe03f */
[----:B------:R0:W-:Y:S01]  /*16fd0*/  STL.64 [R1+0x400], R20 ;  /* 0x0004001401007387 */ /* 0x0001e20000100a00 */
[----:B------:R1:W-:Y:S03]  /*16fe0*/  STL.64 [R1+0x408], R22 ;  /* 0x0004081601007387 */ /* 0x0003e60000100a00 */
[----:B---3--:R3:W-:Y:S01]  /*16ff0*/  STL.64 [R1+0xea8], R8 ;  /* 0x000ea80801007387 */ /* 0x0087e20000100a00 */
[----:B0-----:R-:W2:Y:S02]  /*17000*/  LDL.LU R20, [R1+0x3a0] ;  /* 0x0003a00001147983 */ /* 0x001ea40000300800 */
[----:B------:R-:W2:Y:S02]  /*17010*/  LDL.LU R21, [R1+0x3a4] ;  /* 0x0003a40001157983 */ /* 0x000ea40000300800 */
[----:B-1----:R-:W2:Y:S01]  /*17020*/  LDL.LU R22, [R1+0x3a8] ;  /* 0x0003a80001167983 */ /* 0x002ea20000300800 */
[----:B------:R-:W2:Y:S01]  /*17030*/  LDL.LU R23, [R1+0x3ac] ;  /* 0x0003ac0001177983 */ /* 0x000ea20000300800 */
[----:B----4-:R-:W-:Y:S03]  /*17040*/  HMMA.16816.F32.BF16 R24, R16, R12, R24 ;  /* 0x0000000c1018723c */ /* 0x010fe60000041818 */
[----:B---3--:R-:W3:Y:S01]  /*17050*/  LDL.LU.64 R8, [R1+0x50] ;  /* 0x0000500001087983 */ /* 0x008ee20000300a00 */
[----:B------:R-:W-:-:S03]  /*17060*/  IMAD.MOV.U32 R0, RZ, RZ, R13 ;  /* 0x000000ffff007224 */ /* 0x000fc600078e000d */
[----:B--2---:R-:W-:Y:S01]  /*17070*/  STL.64 [R1+0xea0], R22 ;  /* 0x000ea01601007387 */ /* 0x004fe20000100a00 */
[----:B------:R0:W-:Y:S03]  /*17080*/  STL.64 [R1+0xe98], R20 ;  /* 0x000e981401007387 */ /* 0x0001e60000100a00 */
[----:B0-----:R-:W2:Y:S01]  /*17090*/  LDL.LU R20, [R1+0x3b0] ;  /* 0x0003b00001147983 */ /* 0x001ea20000300800 */
[----:B------:R-:W2:Y:S02]  /*170a0*/  LDL.LU R21, [R1+0x3b4] ;  /* 0x0003b40001157983 */ /* 0x000ea40000300800 */
[----:B------:R-:W2:Y:S02]  /*170b0*/  LDL.LU R22, [R1+0x3b8] ;  /* 0x0003b80001167983 */ /* 0x000ea40000300800 */
[----:B------:R-:W2:Y:S01]  /*170c0*/  LDL.LU R23, [R1+0x3bc] ;  /* 0x0003bc0001177983 */ /* 0x000ea20000300800 */
[----:B------:R-:W-:Y:S01]  /*170d0*/  STL.64 [R1+0xe60], R6 ;  /* 0x000e600601007387 */ /* 0x000fe20000100a00 */
[----:B------:R0:W-:Y:S03]  /*170e0*/  STL.64 [R1+0xe58], R4 ;  /* 0x000e580401007387 */ /* 0x0001e60000100a00 */
[----:B0-----:R-:W3:Y:S01]  /*170f0*/  LDL.LU R4, [R1+0x3c0] ;  /* 0x0003c00001047983 */ /* 0x001ee20000300800 */
[----:B------:R-:W3:Y:S02]  /*17100*/  LDL.LU R5, [R1+0x3c4] ;  /* 0x0003c40001057983 */ /* 0x000ee40000300800 */
[----:B------:R-:W3:Y:S02]  /*17110*/  LDL.LU R6, [R1+0x3c8] ;  /* 0x0003c80001067983 */ /* 0x000ee40000300800 */
[----:B------:R-:W3:Y:S01]  /*17120*/  LDL.LU R7, [R1+0x3cc] ;  /* 0x0003cc0001077983 */ /* 0x000ee20000300800 */
[----:B------:R-:W-:Y:S01]  /*17130*/  STL.64 [R1+0x3f0], R24 ;  /* 0x0003f01801007387 */ /* 0x000fe20000100a00 */
[----:B------:R0:W-:Y:S03]  /*17140*/  STL.64 [R1+0x3f8], R26 ;  /* 0x0003f81a01007387 */ /* 0x0001e60000100a00 */
[----:B0-----:R-:W4:Y:S01]  /*17150*/  LDL.LU R27, [R1+0xeb8] ;  /* 0x000eb800011b7983 */ /* 0x001f220000300800 */
[----:B------:R-:W2:Y:S02]  /*17160*/  LDL.LU.64 R24, [R1+0xeb0] ;  /* 0x000eb00001187983 */ /* 0x000ea40000300a00 */
[----:B------:R-:W-:-:S02]  /*17170*/  IMAD.MOV.U32 R26, RZ, RZ, R12 ;  /* 0x000000ffff1a7224 */ /* 0x000fc400078e000c */
[----:B------:R-:W2:Y:S01]  /*17180*/  LDL.LU R12, [R1+0x2c0] ;  /* 0x0002c000010c7983 */ /* 0x000ea20000300800 */
        /* <DEDUP_REMOVED lines=14> */
[----:B------:R-:W3:Y:S02]  /*17270*/  LDL.LU R14, [R1+0x2e8] ;  /* 0x0002e800010e7983 */ /* 0x000ee40000300800 */
[----:B------:R-:W3:Y:S02]  /*17280*/  LDL.LU R15, [R1+0x2ec] ;  /* 0x0002ec00010f7983 */ /* 0x000ee40000300800 */
[----:B---3--:R-:W-:Y:S01]  /*17290*/  STL.64 [R1+0xdf0], R14 ;  /* 0x000df00e01007387 */ /* 0x008fe20000100a00 */
[----:B--2---:R-:W-:Y:S10]  /*172a0*/  STL.64 [R1+0xde8], R12 ;  /* 0x000de80c01007387 */ /* 0x004ff40000100a00 */
[----:B------:R0:W-:Y:S02]  /*172b0*/  STL.64 [R1+0x3c0], R4 ;  /* 0x0003c00401007387 */ /* 0x0001e40000100a00 */
[----:B------:R-:W-:Y:S02]  /*172c0*/  STL.64 [R1+0x3c8], R6 ;  /* 0x0003c80601007387 */ /* 0x000fe40000100a00 */
[----:B0-----:R-:W-:-:S02]  /*172d0*/  IMAD.MOV.U32 R5, RZ, RZ, R8 ;  /* 0x000000ffff057224 */ /* 0x001fc400078e0008 */
[----:B------:R-:W-:Y:S02]  /*172e0*/  IMAD.MOV.U32 R4, RZ, RZ, R9 ;  /* 0x000000ffff047224 */ /* 0x000fe400078e0009 */
[----:B------:R-:W2:Y:S02]  /*172f0*/  LDL.LU.64 R8, [R1+0xea8] ;  /* 0x000ea80001087983 */ /* 0x000ea40000300a00 */
[----:B--2---:R-:W-:Y:S11]  /*17300*/  HMMA.16816.F32.BF16 R20, R16, R8, R20 ;  /* 0x000000081014723c */ /* 0x004ff60000041814 */
[----:B------:R-:W-:Y:S11]  /*17310*/  @!UPT UIADD3 URZ, URZ, URZ, URZ ;  /* 0x0000003f3f3ff290 */ /* 0x000ff6000fffe03f */
[----:B------:R-:W-:Y:S01]  /*17320*/  @!UPT UIADD3 URZ, URZ, URZ, URZ ;  /* 0x0000003f3f3ff290 */ /* 0x000fe2000fffe03f */
[----:B------:R-:W-:Y:S01]  /*17330*/  STL.64 [R1+0x3b0], R20 ;  /* 0x0003b01401007387 */ /* 0x000fe20000100a00 */
[----:B------:R0:W-:Y:S03]  /*17340*/  STL.64 [R1+0x3b8], R22 ;  /* 0x0003b81601007387 */ /* 0x0001e60000100a00 */
[----:B0-----:R-:W2:Y:S01]  /*17350*/  LDL.LU.64 R22, [R1+0xea0] ;  /* 0x000ea00001167983 */ /* 0x001ea20000300a00 */
[----:B------:R-:W2:Y:S02]  /*17360*/  LDL.LU.64 R20, [R1+0xe98] ;  /* 0x000e980001147983 */ /* 0x000ea40000300a00 */
[----:B----4-:R-:W-:Y:S02]  /*17370*/  IMAD.MOV.U32 R12, RZ, RZ, R27 ;  /* 0x000000ffff0c7224 */ /* 0x010fe400078e001b */
[----:B------:R-:W-:Y:S02]  /*17380*/  IMAD.MOV.U32 R13, RZ, RZ, R10 ;  /* 0x000000ffff0d7224 */ /* 0x000fe400078e000a */
[----:B------:R-:W-:-:S02]  /*17390*/  IMAD.MOV.U32 R7, RZ, RZ, R8 ;  /* 0x000000ffff077224 */ /* 0x000fc400078e0008 */
[----:B------:R-:W-:Y:S01]  /*173a0*/  IMAD.MOV.U32 R6, RZ, RZ, R9 ;  /* 0x000000ffff067224 */ /* 0x000fe200078e0009 */
[----:B------:R0:W-:Y:S02]  /*173b0*/  STL.64 [R1+0xe00], R12 ;  /* 0x000e000c01007387 */ /* 0x0001e40000100a00 */
[----:B--2---:R-:W-:Y:S07]  /*173c0*/  HMMA.16816.F32.BF16 R8, R16, R12, R20 ;  /* 0x0000000c1008723c */ /* 0x004fee0000041814 */
[----:B0-----:R-:W-:-:S02]  /*173d0*/  IMAD.MOV.U32 R12, RZ, RZ, R7 ;  /* 0x000000ffff0c7224 */ /* 0x001fc400078e0007 */
[----:B------:R-:W-:Y:S11]  /*173e0*/  IMAD.MOV.U32 R13, RZ, RZ, R6 ;  /* 0x000000ffff0d7224 */ /* 0x000ff600078e0006 */
[----:B------:R-:W-:Y:S03]  /*173f0*/  @!UPT UIADD3 URZ, URZ, URZ, URZ ;  /* 0x0000003f3f3ff290 */ /* 0x000fe6000fffe03f */
[----:B------:R0:W-:Y:S01]  /*17400*/  STL.64 [R1+0x3a0], R8 ;  /* 0x0003a00801007387 */ /* 0x0001e20000100a00 */
[----:B------:R1:W-:Y:S02]  /*17410*/  STL.64 [R1+0x3a8], R10 ;  /* 0x0003a80a01007387 */ /* 0x0003e40000100a00 */
[----:B------:R-:W-:Y:S02]  /*17420*/  STL.64 [R1+0xe18], R12 ;  /* 0x000e180c01007387 */ /* 0x000fe40000100a00 */
[----:B------:R-:W2:Y:S01]  /*17430*/  LDL.LU R20, [R1+0x340] ;  /* 0x0003400001147983 */ /* 0x000ea20000300800 */
[----:B------:R-:W2:Y:S01]  /*17440*/  LDL.LU R21, [R1+0x344] ;  /* 0x0003440001157983 */ /* 0x000ea20000300800 */
[----:B------:R-:W3:Y:S02]  /*17450*/  LDL.LU R22, [R1+0x348] ;  /* 0x0003480001167983 */ /* 0x000ee40000300800 */
[----:B------:R-:W3:Y:S01]  /*17460*/  LDL.LU R23, [R1+0x34c] ;  /* 0x00034c0001177983 */ /* 0x000ee20000300800 */
[----:B0-----:R-:W4:Y:S01]  /*17470*/  LDL.LU R8, [R1+0x370] ;  /* 0x0003700001087983 */ /* 0x001f220000300800 */
[----:B------:R-:W4:Y:S02]  /*17480*/  LDL.LU R9, [R1+0x374] ;  /* 0x0003740001097983 */ /* 0x000f240000300800 */
[----:B-1----:R-:W2:Y:S02]  /*17490*/  LDL.LU R10, [R1+0x378] ;  /* 0x00037800010a7983 */ /* 0x002ea40000300800 */
[----:B------:R-:W2:Y:S02]  /*174a0*/  LDL.LU R11, [R1+0x37c] ;  /* 0x00037c00010b7983 */ /* 0x000ea40000300800 */
[----:B--2---:R-:W-:Y:S01]  /*174b0*/  STL.64 [R1+0xe90], R10 ;  /* 0x000e900a01007387 */ /* 0x004fe20000100a00 */
[----:B----4-:R0:W-:Y:S03]  /*174c0*/  STL.64 [R1+0xe88], R8 ;  /* 0x000e880801007387 */ /* 0x0101e60000100a00 */
[----:B0-----:R-:W2:Y:S01]  /*174d0*/  LDL.LU R8, [R1+0x380] ;  /* 0x0003800001087983 */ /* 0x001ea20000300800 */
[----:B------:R-:W2:Y:S02]  /*174e0*/  LDL.LU R9, [R1+0x384] ;  /* 0x0003840001097983 */ /* 0x000ea40000300800 */
[----:B------:R-:W2:Y:S02]  /*174f0*/  LDL.LU R10, [R1+0x388] ;  /* 0x00038800010a7983 */ /* 0x000ea40000300800 */
[----:B------:R-:W2:Y:S01]  /*17500*/  LDL.LU R11, [R1+0x38c] ;  /* 0x00038c00010b7983 */ /* 0x000ea20000300800 */
[----:B---3--:R-:W-:Y:S01]  /*17510*/  STL.64 [R1+0xe70], R22 ;  /* 0x000e701601007387 */ /* 0x008fe20000100a00 */
[----:B------:R0:W-:Y:S02]  /*17520*/  STL.64 [R1+0xe68], R20 ;  /* 0x000e681401007387 */ /* 0x0001e40000100a00 */
[----:B------:R-:W-:-:S02]  /*17530*/  IMAD.MOV.U32 R12, RZ, RZ, R5 ;  /* 0x000000ffff0c7224 */ /* 0x000fc400078e0005 */
[----:B------:R-:W-:Y:S01]  /*17540*/  IMAD.MOV.U32 R13, RZ, RZ, R4 ;  /* 0x000000ffff0d7224 */ /* 0x000fe200078e0004 */
[----:B0-----:R-:W3:Y:S01]  /*17550*/  LDL.LU.64 R20, [R1+0x10] ;  /* 0x0000100001147983 */ /* 0x001ee20000300a00 */
[----:B------:R-:W4:Y:S02]  /*17560*/  LDL.LU R4, [R1+0x350] ;  /* 0x0003500001047983 */ /* 0x000f240000300800 */
[----:B------:R-:W4:Y:S02]  /*17570*/  LDL.LU R5, [R1+0x354] ;  /* 0x0003540001057983 */ /* 0x000f240000300800 */
[----:B------:R-:W4:Y:S01]  /*17580*/  LDL.LU R6, [R1+0x358] ;  /* 0x0003580001067983 */ /* 0x000f220000300800 */
[----:B------:R-:W4:Y:S01]  /*17590*/  LDL.LU R7, [R1+0x35c] ;  /* 0x00035c0001077983 */ /* 0x000f220000300800 */
[----:B------:R0:W-:Y:S02]  /*175a0*/  STL.64 [R1+0xe30], R12 ;  /* 0x000e300c01007387 */ /* 0x0001e40000100a00 */
[----:B0-----:R-:W-:Y:S01]  /*175b0*/  IMAD.MOV.U32 R12, RZ, RZ, R26 ;  /* 0x000000ffff0c7224 */ /* 0x001fe200078e001a */
[C---:B--2---:R-:W-:Y:S11]  /*175c0*/  HMMA.16816.F32.BF16 R8, R16.reuse, R24, R8 ;  /* 0x000000181008723c */ /* 0x044ff60000041808 */
[----:B------:R-:W-:Y:S11]  /*175d0*/  @!UPT UIADD3 URZ, URZ, URZ, URZ ;  /* 0x0000003f3f3ff290 */ /* 0x000ff6000fffe03f */
[----:B------:R-:W-:Y:S01]  /*175e0*/  @!UPT UIADD3 URZ, URZ, URZ, URZ ;  /* 0x0000003f3f3ff290 */ /* 0x000fe2000fffe03f */
[----:B------:R-:W-:Y:S01]  /*175f0*/  STL.64 [R1+0x380], R8 ;  /* 0x0003800801007387 */ /* 0x000fe20000100a00 */
[----:B------:R0:W-:Y:S03]  /*17600*/  STL.64 [R1+0x388], R10 ;  /* 0x0003880a01007387 */ /* 0x0001e60000100a00 */
[----:B0-----:R-:W3:Y:S01]  /*17610*/  LDL.LU.64 R10, [R1+0xe90] ;  /* 0x000e9000010a7983 */ /* 0x001ee20000300a00 */
[----:B------:R-:W3:Y:S02]  /*17620*/  LDL.LU.64 R8, [R1+0xe88] ;  /* 0x000e880001087983 */ /* 0x000ee40000300a00 */
[----:B------:R0:W-:Y:S02]  /*17630*/  STL.64 [R1+0xdf8], R24 ;  /* 0x000df81801007387 */ /* 0x0001e40000100a00 */
        /* <DEDUP_REMOVED lines=18> */
[----:B--2---:R0:W-:Y:S03]  /*17760*/  STL.64 [R1+0xe38], R24 ;  /* 0x000e381801007387 */ /* 0x0041e60000100a00 */
[----:B0-----:R-:W2:Y:S01]  /*17770*/  LDL.LU R24, [R1+0x320] ;  /* 0x0003200001187983 */ /* 0x001ea20000300800 */
[----:B------:R-:W2:Y:S02]  /*17780*/  LDL.LU R25, [R1+0x324] ;  /* 0x0003240001197983 */ /* 0x000ea40000300800 */
[----:B------:R-:W2:Y:S02]  /*17790*/  LDL.LU R26, [R1+0x328] ;  /* 0x00032800011a7983 */ /* 0x000ea40000300800 */
[----:B------:R-:W2:Y:S02]  /*177a0*/  LDL.LU R27, [R1+0x32c] ;  /* 0x00032c00011b7983 */ /* 0x000ea40000300800 */
[----:B------:R-:W-:Y:S01]  /*177b0*/  STL.64 [R1+0x370], R8 ;  /* 0x0003700801007387 */ /* 0x000fe20000100a00 */
[----:B------:R0:W-:Y:S03]  /*177c0*/  STL.64 [R1+0x378], R10 ;  /* 0x0003780a01007387 */ /* 0x0001e60000100a00 */
[----:B0-----:R-:W3:Y:S01]  /*177d0*/  LDL.LU R11, [R1+0xe80] ;  /* 0x000e8000010b7983 */ /* 0x001ee20000300800 */
[----:B------:R-:W4:Y:S02]  /*177e0*/  LDL.LU.64 R8, [R1+0xe78] ;  /* 0x000e780001087983 */ /* 0x000f240000300a00 */
[----:B------:R-:W-:-:S02]  /*177f0*/  IMAD.MOV.U32 R13, RZ, RZ, R0 ;  /* 0x000000ffff0d7224 */ /* 0x000fc400078e0000 */
[----:B------:R-:W-:Y:S02]  /*17800*/  IMAD.MOV.U32 R10, RZ, RZ, R20 ;  /* 0x000000ffff0a7224 */ /* 0x000fe400078e0014 */
[----:B------:R-:W-:Y:S01]  /*17810*/  IMAD.MOV.U32 R0, RZ, RZ, R21 ;  /* 0x000000ffff007224 */ /* 0x000fe200078e0015 */
[----:B------:R-:W2:Y:S01]  /*17820*/  LDL.LU.64 R22, [R1+0xe70] ;  /* 0x000e700001167983 */ /* 0x000ea20000300a00 */
[----:B------:R-:W2:Y:S01]  /*17830*/  LDL.LU.64 R20, [R1+0xe68] ;  /* 0x000e680001147983 */ /* 0x000ea20000300a00 */
[C---:B----4-:R-:W-:Y:S11]  /*17840*/  HMMA.16816.F32.BF16 R4, R16.reuse, R8, R4 ;  /* 0x000000081004723c */ /* 0x050ff60000041804 */
[----:B------:R-:W-:Y:S11]  /*17850*/  @!UPT UIADD3 URZ, URZ, URZ, URZ ;  /* 0x0000003f3f3ff290 */ /* 0x000ff6000fffe03f */
[----:B------:R-:W-:Y:S01]  /*17860*/  @!UPT UIADD3 URZ, URZ, URZ, URZ ;  /* 0x0000003f3f3ff290 */ /* 0x000fe2000fffe03f */
[----:B------:R-:W-:Y:S01]  /*17870*/  STL.64 [R1+0x350], R4 ;  /* 0x0003500401007387 */ /* 0x000fe20000100a00 */
[----:B------:R0:W-:Y:S03]  /*17880*/  STL.64 [R1+0x358], R6 ;  /* 0x0003580601007387 */ /* 0x0001e60000100a00 */
[----:B0-----:R-:W4:Y:S01]  /*17890*/  LDL.LU.64 R6, [R1+0xe60] ;  /* 0x000e600001067983 */ /* 0x001f220000300a00 */
[----:B------:R-:W2:Y:S02]  /*178a0*/  LDL.LU.64 R4, [R1+0xe58] ;  /* 0x000e580001047983 */ /* 0x000ea40000300a00 */
[----:B--2---:R-:W-:Y:S01]  /*178b0*/  HMMA.16816.F32.BF16 R16, R16, R4, R20 ;  /* 0x000000041010723c */ /* 0x004fe20000041814 */
[----:B------:R-:W2:Y:S01]  /*178c0*/  LDL.LU.64 R22, [R1+0xe50] ;  /* 0x000e500001167983 */ /* 0x000ea20000300a00 */
[----:B------:R-:W2:Y:S11]  /*178d0*/  LDL.LU.64 R20, [R1+0xe48] ;  /* 0x000e480001147983 */ /* 0x000eb60000300a00 */
[----:B------:R-:W-:Y:S10]  /*178e0*/  @!UPT UIADD3 URZ, URZ, URZ, URZ ;  /* 0x0000003f3f3ff290 */ /* 0x000ff4000fffe03f */
[----:B------:R-:W-:Y:S01]  /*178f0*/  STL.64 [R1+0x340], R16 ;  /* 0x0003401001007387 */ /* 0x000fe20000100a00 */
        /* <DEDUP_REMOVED lines=21> */
[----:B0-----:R-:W2:Y:S01]  /*17a50*/  LDL.LU.64 R12, [R1+0xe00] ;  /* 0x000e0000010c7983 */ /* 0x001ea20000300a00 */
[----:B------:R-:W-:Y:S02]  /*17a60*/  IMAD.MOV.U32 R16, RZ, RZ, R10 ;  /* 0x000000ffff107224 */ /* 0x000fe400078e000a */
[----:B------:R-:W-:Y:S01]  /*17a70*/  IMAD.MOV.U32 R17, RZ, RZ, R0 ;  /* 0x000000ffff117224 */ /* 0x000fe200078e0000 */
[----:B--2---:R-:W-:Y:S01]  /*17a80*/  HMMA.16816.F32.BF16 R12, R20, R12, R24 ;  /* 0x0000000c140c723c */ /* 0x004fe20000041818 */
[----:B------:R-:W2:Y:S11]  /*17a90*/  LDL.LU.64 R24, [R1+0xdf8] ;  /* 0x000df80001187983 */ /* 0x000eb60000300a00 */
[----:B------:R-:W-:Y:S11]  /*17aa0*/  @!UPT UIADD3 URZ, URZ, URZ, URZ ;  /* 0x0000003f3f3ff290 */ /* 0x000ff6000fffe03f */
[----:B------:R-:W-:Y:S01]  /*17ab0*/  STL.64 [R1+0x2f0], R12 ;  /* 0x0002f00c01007387 */ /* 0x000fe20000100a00 */
[----:B------:R-:W-:Y:S02]  /*17ac0*/  STL.64 [R1+0x2f8], R14 ;  /* 0x0002f80e01007387 */ /* 0x000fe40000100a00 */
[----:B------:R-:W0:Y:S04]  /*17ad0*/  LDSM.16.MT88.4 R12, [R2+0x6000] ;  /* 0x00600000020c783b */ /* 0x000e280000004200 */
[----:B0-----:R-:W-:Y:S02]  /*17ae0*/  IMAD.MOV.U32 R19, RZ, RZ, R14 ;  /* 0x000000ffff137224 */ /* 0x001fe400078e000e */
[----:B------:R-:W-:Y:S02]  /*17af0*/  IMAD.MOV.U32 R18, RZ, RZ, R15 ;  /* 0x000000ffff127224 */ /* 0x000fe400078e000f */
[----:B------:R-:W-:-:S02]  /*17b00*/  IMAD.MOV.U32 R10, RZ, RZ, R12 ;  /* 0x000000ffff0a7224 */ /* 0x000fc400078e000c */
[----:B------:R-:W-:Y:S01]  /*17b10*/  IMAD.MOV.U32 R0, RZ, RZ, R13 ;  /* 0x000000ffff007224 */ /* 0x000fe200078e000d */
[----:B------:R-:W2:Y:S01]  /*17b20*/  LDL.LU.64 R14, [R1+0xdf0] ;  /* 0x000df000010e7983 */ /* 0x000ea20000300a00 */
[----:B------:R-:W2:Y:S02]  /*17b30*/  LDL.LU.64 R12, [R1+0xde8] ;  /* 0x000de800010c7983 */ /* 0x000ea40000300a00 */
[----:B--2---:R-:W-:Y:S01]  /*17b40*/  HMMA.16816.F32.BF16 R24, R20, R24, R12 ;  /* 0x000000181418723c */ /* 0x004fe2000004180c */
[----:B------:R-:W2:Y:S01]  /*17b50*/  LDL.LU.64 R14, [R1+0xde0] ;  /* 0x000de000010e7983 */ /* 0x000ea20000300a00 */
[----:B------:R-:W2:Y:S11]  /*17b60*/  LDL.LU.64 R12, [R1+0xdd8] ;  /* 0x000dd800010c7983 */ /* 0x000eb60000300a00 */
[----:B------:R-:W-:Y:S10]  /*17b70*/  @!UPT UIADD3 URZ, URZ, URZ, URZ ;  /* 0x0000003f3f3ff290 */ /* 0x000ff4000fffe03f */
[----:B------:R-:W-:Y:S01]  /*17b80*/  STL.64 [R1+0x2e0], R24 ;  /* 0x0002e01801007387 */ /* 0x000fe20000100a00 */
[----:B------:R-:W-:Y:S02]  /*17b90*/  STL.64 [R1+0x2e8], R26 ;  /* 0x0002e81a01007387 */ /* 0x000fe40000100a00 */
[----:B------:R-:W0:Y:S02]  /*17ba0*/  LDSM.16.MT88.4 R24, [R2+0x6080] ;  /* 0x006080000218783b */ /* 0x000e240000004200 */
[----:B0-----:R0:W-:Y:S02]  /*17bb0*/  STL.64 [R1+0xd38], R26 ;  /* 0x000d381a01007387 */ /* 0x0011e40000100a00 */
[----:B------:R1:W-:Y:S02]  /*17bc0*/  STL.64 [R1+0xd30], R24 ;  /* 0x000d301801007387 */ /* 0x0003e40000100a00 */
[----:B0-----:R-:W-:Y:S02]  /*17bd0*/  IMAD.MOV.U32 R26, RZ, RZ, R19 ;  /* 0x000000ffff1a7224 */ /* 0x001fe400078e0013 */
[----:B------:R-:W-:-:S02]  /*17be0*/  IMAD.MOV.U32 R27, RZ, RZ, R18 ;  /* 0x000000ffff1b7224 */ /* 0x000fc400078e0012 */
[----:B-1----:R-:W-:Y:S02]  /*17bf0*/  IMAD.MOV.U32 R24, RZ, RZ, R10 ;  /* 0x000000ffff187224 */ /* 0x002fe400078e000a */
[----:B------:R-:W-:Y:S01]  /*17c00*/  IMAD.MOV.U32 R25, RZ, RZ, R0 ;  /* 0x000000ffff197224 */ /* 0x000fe200078e0000 */
[----:B------:R-:W3:Y:S01]  /*17c10*/  LDL.LU R10, [R1+0xdd4] ;  /* 0x000dd400010a7983 */ /* 0x000ee20000300800 */
[----:B------:R-:W4:Y:S02]  /*17c20*/  LDL.LU R0, [R1+0xdd0] ;  /* 0x000dd00001007983 */ /* 0x000f240000300800 */
[----:B------:R-:W-:Y:S01]  /*17c30*/  STL.64 [R1+0xda0], R26 ;  /* 0x000da01a01007387 */ /* 0x000fe20000100a00 */
[----:B------:R0:W-:Y:S04]  /*17c40*/  STL.64 [R1+0xd98], R24 ;  /* 0x000d981801007387 */ /* 0x0001e80000100a00 */
[----:B0-----:R-:W4:Y:S01]  /*17c50*/  LDL.LU R24, [R1+0x230] ;  /* 0x0002300001187983 */ /* 0x001f220000300800 */
[----:B------:R-:W4:Y:S02]  /*17c60*/  LDL.LU R25, [R1+0x234] ;  /* 0x0002340001197983 */ /* 0x000f240000300800 */
[----:B------:R-:W4:Y:S02]  /*17c70*/  LDL.LU R26, [R1+0x238] ;  /* 0x00023800011a7983 */ /* 0x000f240000300800 */
[----:B------:R-:W4:Y:S01]  /*17c80*/  LDL.LU R27, [R1+0x23c] ;  /* 0x00023c00011b7983 */ /* 0x000f220000300800 */
[C---:B--2---:R-:W-:Y:S01]  /*17c90*/  HMMA.16816.F32.BF16 R16, R20.reuse, R16, R12 ;  /* 0x000000101410723c */ /* 0x044fe2000004180c */
[----:B------:R-:W2:Y:S01]  /*17ca0*/  LDL.LU.64 R14, [R1+0xdc8] ;  /* 0x000dc800010e7983 */ /* 0x000ea20000300a00 */
[----:B------:R-:W2:Y:S11]  /*17cb0*/  LDL.LU.64 R12, [R1+0xdc0] ;  /* 0x000dc000010c7983 */ /* 0x000eb60000300a00 */
[----:B------:R-:W-:Y:S10]  /*17cc0*/  @!UPT UIADD3 URZ, URZ, URZ, URZ ;  /* 0x0000003f3f3ff290 */ /* 0x000ff4000fffe03f */
[----:B------:R-:W-:Y:S01]  /*17cd0*/  STL.64 [R1+0x2d0], R16 ;  /* 0x0002d01001007387 */ /* 0x000fe20000100a00 */
[----:B------:R-:W-:Y:S02]  /*17ce0*/  STL.64 [R1+0x2d8], R18 ;  /* 0x0002d81201007387 */ /* 0x000fe40000100a00 */
[----:B------:R-:W0:Y:S02]  /*17cf0*/  LDSM.16.MT88.4 R16, [R2+0x6100] ;  /* 0x006100000210783b */ /* 0x000e240000004200 */
[----:B0-----:R-:W-:Y:S02]  /*17d00*/  STL.64 [R1+0xcc0], R18 ;  /* 0x000cc01201007387 */ /* 0x001fe40000100a00 */
[----:B------:R2:W-:Y:S02]  /*17d10*/  STL.64 [R1+0xcb8], R16 ;  /* 0x000cb81001007387 */ /* 0x0005e40000100a00 */
[----:B---3--:R-:W-:Y:S01]  /*17d20*/  STL.64 [R1+0xd58], R10 ;  /* 0x000d580a01007387 */ /* 0x008fe20000100a00 */
[----:B--2---:R-:W-:Y:S03]  /*17d30*/  HMMA.16816.F32.BF16 R16, R20, R8, R12 ;  /* 0x000000081410723c */ /* 0x004fe6000004180c */
[----:B------:R0:W1:Y:S11]  /*17d40*/  LDSM.16.MT88.4 R12, [R2+0x6180] ;  /* 0x00618000020c783b */ /* 0x0000760000004200 */
[----:B------:R-:W-:Y:S09]  /*17d50*/  @!UPT UIADD3 URZ, URZ, URZ, URZ ;  /* 0x0000003f3f3ff290 */ /* 0x000ff2000fffe03f */
[----:B------:R-:W-:Y:S01]  /*17d60*/  STL.64 [R1+0x2c0], R16 ;  /* 0x0002c01001007387 */ /* 0x000fe20000100a00 */
[----:B------:R-:W-:Y:S02]  /*17d70*/  STL.64 [R1+0x2c8], R18 ;  /* 0x0002c81201007387 */ /* 0x000fe40000100a00 */
[----:B0-----:R-:W2:Y:S01]  /*17d80*/  LDL.LU R2, [R1+0xdb8] ;  /* 0x000db80001027983 */ /* 0x001ea20000300800 */
[----:B-1----:R0:W-:Y:S01]  /*17d90*/  STL.64 [R1+0xc48], R14 ;  /* 0x000c480e01007387 */ /* 0x0021e20000100a00 */
[----:B------:R-:W-:Y:S03]  /*17da0*/  STL.64 [R1+0xc40], R12 ;  /* 0x000c400c01007387 */ /* 0x000fe60000100a00 */
[----:B0-----:R-:W3:Y:S04]  /*17db0*/  LDL R14, [R1+0x58] ;  /* 0x00005800010e7983 */ /* 0x001ee80000100800 */
[----:B------:R-:W3:Y:S01]  /*17dc0*/  LDL R15, [R1+0x5c] ;  /* 0x00005c00010f7983 */ /* 0x000ee20000100800 */
[----:B------:R-:W-:-:S02]  /*17dd0*/  IMAD.MOV.U32 R16, RZ, RZ, R28 ;  /* 0x000000ffff107224 */ /* 0x000fc400078e001c */
[----:B----4-:R-:W-:Y:S02]  /*17de0*/  IMAD.MOV.U32 R18, RZ, RZ, R6 ;  /* 0x000000ffff127224 */ /* 0x010fe400078e0006 */
[----:B------:R-:W-:Y:S02]  /*17df0*/  IMAD.MOV.U32 R19, RZ, RZ, R7 ;  /* 0x000000ffff137224 */ /* 0x000fe400078e0007 */
[----:B------:R-:W-:Y:S01]  /*17e00*/  IMAD.MOV.U32 R17, RZ, RZ, R29 ;  /* 0x000000ffff117224 */ /* 0x000fe200078e001d */
[----:B---3--:R-:W-:Y:S01]  /*17e10*/  STL.64 [R1+0xd88], R14 ;  /* 0x000d880e01007387 */ /* 0x008fe20000100a00 */
[----:B------:R-:W3:Y:S02]  /*17e20*/  LDL.LU R28, [R1+0xdb4] ;  /* 0x000db400011c7983 */ /* 0x000ee40000300800 */
[----:B------:R-:W4:Y:S02]  /*17e30*/  LDL.LU R29, [R1+0xdb0] ;  /* 0x000db000011d7983 */ /* 0x000f240000300800 */
[----:B------:R-:W3:Y:S01]  /*17e40*/  LDL.LU R6, [R1+0xdac] ;  /* 0x000dac0001067983 */ /* 0x000ee20000300800 */
[----:B------:R-:W3:Y:S01]  /*17e50*/  LDL.LU R7, [R1+0xda8] ;  /* 0x000da80001077983 */ /* 0x000ee20000300800 */
[----:B------:R0:W-:Y:S02]  /*17e60*/  STL.64 [R1+0xcd0], R18 ;  /* 0x000cd01201007387 */ /* 0x0001e40000100a00 */
[----:B------:R-:W-:Y:S01]  /*17e70*/  STL.64 [R1+0xcc8], R16 ;  /* 0x000cc81001007387 */ /* 0x000fe20000100a00 */
[----:B0-----:R-:W3:Y:S01]  /*17e80*/  LDL.LU.64 R18, [R1+0x28] ;  /* 0x0000280001127983 */ /* 0x001ee20000300a00 */
[----:B------:R-:W-:Y:S01]  /*17e90*/  HMMA.16816.F32.BF16 R20, R20, R4, R24 ;  /* 0x000000041414723c */ /* 0x000fe20000041818 */
[----:B--2---:R-:W-:-:S02]  /*17ea0*/  IMAD.MOV.U32 R10, RZ, RZ, R2 ;  /* 0x000000ffff0a7224 */ /* 0x004fc400078e0002 */
[----:B------:R-:W-:Y:S11]  /*17eb0*/  IMAD.MOV.U32 R11, RZ, RZ, R0 ;  /* 0x000000ffff0b7224 */ /* 0x000ff600078e0000 */
[----:B------:R-:W-:Y:S10]  /*17ec0*/  @!UPT UIADD3 URZ, URZ, URZ, URZ ;  /* 0x0000003f3f3ff290 */ /* 0x000ff4000fffe03f */
[----:B------:R-:W-:Y:S02]  /*17ed0*/  IMAD.MOV.U32 R0, RZ, RZ, R22 ;  /* 0x000000ffff007224 */ /* 0x000fe400078e0016 */
[----:B------:R-:W-:Y:S01]  /*17ee0*/  IMAD.MOV.U32 R2, RZ, RZ, R23 ;  /* 0x000000ffff027224 */ /* 0x000fe200078e0017 */
[----:B---3--:R0:W-:Y:S01]  /*17ef0*/  STL.64 [R1+0xd60], R18 ;  /* 0x000d601201007387 */ /* 0x0081e20000100a00 */
[----:B----4-:R-:W-:Y:S02]  /*17f00*/  IMAD.MOV.U32 R8, RZ, RZ, R29 ;  /* 0x000000ffff087224 */ /* 0x010fe400078e001d */
[----:B------:R-:W-:Y:S02]  /*17f10*/  IMAD.MOV.U32 R9, RZ, RZ, R28 ;  /* 0x000000ffff097224 */ /* 0x000fe400078e001c */
[----:B------:R-:W2:Y:S01]  /*17f20*/  LDL.64 R14, [R1+0x68] ;  /* 0x00006800010e7983 */ /* 0x000ea20000100a00 */
[----:B0-----:R-:W3:Y:S04]  /*17f30*/  LDL R18, [R1+0x38] ;  /* 0x0000380001127983 */ /* 0x001ee80000100800 */
[----:B------:R-:W3:Y:S01]  /*17f40*/  LDL R19, [R1+0x3c] ;  /* 0x00003c0001137983 */ /* 0x000ee20000100800 */
[----:B------:R-:W-:-:S02]  /*17f50*/  IMAD.MOV.U32 R28, RZ, RZ, R20 ;  /* 0x000000ffff1c7224 */ /* 0x000fc400078e0014 */
[----:B------:R-:W-:Y:S02]  /*17f60*/  IMAD.MOV.U32 R29, RZ, RZ, R21 ;  /* 0x000000ffff1d7224 */ /* 0x000fe400078e0015 */
[----:B------:R-:W0:Y:S04]  /*17f70*/  LDSM.16.MT88.4 R20, [R3+0x6000] ;  /* 0x006000000314783b */ /* 0x000e280000004200 */
[----:B---3--:R1:W-:Y:S04]  /*17f80*/  STL.64 [R1+0xd70], R18 ;  /* 0x000d701201007387 */ /* 0x0083e80000100a00 */
[----:B-1----:R-:W3:Y:S01]  /*17f90*/  LDL.64 R18, [R1+0x48] ;  /* 0x0000480001127983 */ /* 0x002ee20000100a00 */
[----:B------:R-:W2:Y:S02]  /*17fa0*/  LDL.LU.64 R26, [R1+0xda0] ;  /* 0x000da000011a7983 */ /* 0x000ea40000300a00 */
[----:B------:R-:W2:Y:S02]  /*17fb0*/  LDL.LU.64 R24, [R1+0xd98] ;  /* 0x000d980001187983 */ /* 0x000ea40000300a00 */
[----:B------:R1:W-:Y:S01]  /*17fc0*/  STL.64 [R1+0xd48], R6 ;  /* 0x000d480601007387 */ /* 0x0003e20000100a00 */
[----:B------:R-:W2:Y:S01]  /*17fd0*/  LDL.LU R4, [R1+0x2b0] ;  /* 0x0002b00001047983 */ /* 0x000ea20000300800 */
[----:B------:R-:W2:Y:S03]  /*17fe0*/  LDL.LU R5, [R1+0x2b4] ;  /* 0x0002b40001057983 */ /* 0x000ea60000300800 */
[----:B-1----:R-:W2:Y:S01]  /*17ff0*/  LDL.LU R6, [R1+0x2b8] ;  /* 0x0002b80001067983 */ /* 0x002ea20000300800 */
[----:B------:R-:W2:Y:S02]  /*18000*/  LDL.LU R7, [R1+0x2bc] ;  /* 0x0002bc0001077983 */ /* 0x000ea40000300800 */
[----:B------:R-:W-:Y:S02]  /*18010*/  STL [R1+0x9bc], R2 ;  /* 0x0009bc0201007387 */ /* 0x000fe40000100800 */
[----:B------:R-:W-:Y:S01]  /*18020*/  STL [R1+0x9b8], R0 ;  /* 0x0009b80001007387 */ /* 0x000fe20000100800 */
[----:B------:R-:W-:Y:S01]  /*18030*/  STL [R1+0x96c], R29 ;  /* 0x00096c1d01007387 */ /* 0x000fe20000100800 */
[----:B------:R-:W-:Y:S02]  /*18040*/  STL [R1+0x968], R28 ;  /* 0x0009681c01007387 */ /* 0x000fe40000100800 */
[----:B------:R-:W4:Y:S02]  /*18050*/  LDL.LU R3, [R1+0xd90] ;  /* 0x000d900001037983 */ /* 0x000f240000300800 */
[----:B0-----:R0:W-:Y:S01]  /*18060*/  STL.64 [R1+0xbc8], R22 ;  /* 0x000bc81601007387 */ /* 0x0011e20000100a00 */
[----:B------:R1:W-:Y:S04]  /*18070*/  STL.64 [R1+0xbc0], R20 ;  /* 0x000bc01401007387 */ /* 0x0003e80000100a00 */
[----:B0-----:R-:W2:Y:S04]  /*18080*/  LDL.64 R22, [R1+0x18] ;  /* 0x0000180001167983 */ /* 0x001ea80000100a00 */
[----:B--2---:R0:W-:Y:S01]  /*18090*/  STL.64 [R1+0xd68], R22 ;  /* 0x000d681601007387 */ /* 0x0041e20000100a00 */
[----:B-1----:R-:W2:Y:S02]  /*180a0*/  LDL.LU R20, [R1+0x280] ;  /* 0x0002800001147983 */ /* 0x002ea40000300800 */
[----:B------:R-:W2:Y:S01]  /*180b0*/  LDL.LU R21, [R1+0x284] ;  /* 0x0002840001157983 */ /* 0x000ea20000300800 */
[----:B0-----:R-:W2:Y:S01]  /*180c0*/  LDL.LU R22, [R1+0x288] ;  /* 0x0002880001167983 */ /* 0x001ea20000300800 */
[----:B------:R-:W2:Y:S01]  /*180d0*/  LDL.LU R23, [R1+0x28c] ;  /* 0x00028c0001177983 */ /* 0x000ea20000300800 */
[C---:B------:R-:W-:Y:S02]  /*180e0*/  HMMA.16816.F32.BF16 R4, R24.reuse, R14, R4 ;  /* 0x0000000e1804723c */ /* 0x040fe40000041804 */
[----:B--2---:R-:W-:Y:S01]  /*180f0*/  STL.64 [R1+0xd80], R22 ;  /* 0x000d801601007387 */ /* 0x004fe20000100a00 */
[----:B------:R0:W-:Y:S03]  /*18100*/  STL.64 [R1+0xd78], R20 ;  /* 0x000d781401007387 */ /* 0x0001e60000100a00 */
[----:B0-----:R-:W2:Y:S01]  /*18110*/  LDL.LU R20, [R1+0x290] ;  /* 0x0002900001147983 */ /* 0x001ea20000300800 */
[----:B------:R-:W2:Y:S02]  /*18120*/  LDL.LU R21, [R1+0x294] ;  /* 0x0002940001157983 */ /* 0x000ea40000300800 */
[----:B------:R-:W2:Y:S02]  /*18130*/  LDL.LU R22, [R1+0x298] ;  /* 0x0002980001167983 */ /* 0x000ea40000300800 */
[----:B------:R-:W2:Y:S11]  /*18140*/  LDL.LU R23, [R1+0x29c] ;  /* 0x00029c0001177983 */ /* 0x000eb60000300800 */
[----:B------:R-:W-:Y:S01]  /*18150*/  @!UPT UIADD3 URZ, URZ, URZ, URZ ;  /* 0x0000003f3f3ff290 */ /* 0x000fe2000fffe03f */
[----:B------:R0:W-:Y:S01]  /*18160*/  STL.64 [R1+0x6c0], R4 ;  /* 0x0006c00401007387 */ /* 0x0001e20000100a00 */
[----:B------:R-:W-:Y:S02]  /*18170*/  STL.64 [R1+0x6c8], R6 ;  /* 0x0006c80601007387 */ /* 0x000fe40000100a00 */
[----:B0-----:R-:W-:Y:S02]  /*18180*/  IMAD.MOV.U32 R5, RZ, RZ, R14 ;  /* 0x000000ffff057224 */ /* 0x001fe400078e000e */
[----:B------:R-:W-:Y:S02]  /*18190*/  IMAD.MOV.U32 R4, RZ, RZ, R15 ;  /* 0x000000ffff047224 */ /* 0x000fe400078e000f */
[----:B------:R-:W4:Y:S01]  /*181a0*/  LDL.LU.64 R14, [R1+0xd88] ;  /* 0x000d8800010e7983 */ /* 0x000f220000300a00 */
[----:B---3--:R-:W-:Y:S02]  /*181b0*/  IMAD.MOV.U32 R2, RZ, RZ, R18 ;  /* 0x000000ffff027224 */ /* 0x008fe400078e0012 */
[----:B------:R-:W-:Y:S01]  /*181c0*/  IMAD.MOV.U32 R0, RZ, RZ, R19 ;  /* 0x000000ffff007224 */ /* 0x000fe200078e0013 */
[C---:B--2---:R-:W-:Y:S08]  /*181d0*/  HMMA.16816.F32.BF16 R20, R24.reuse, R18, R20 ;  /* 0x000000121814723c */ /* 0x044ff00000041814 */
[C---:B----4-:R-:W-:Y:S11]  /*181e0*/  HMMA.16816.F32.BF16 R8, R24.reuse, R14, R8 ;  /* 0x0000000e1808723c */ /* 0x050ff60000041808 */
[----:B------:R-:W-:Y:S11]  /*181f0*/  @!UPT UIADD3 URZ, URZ, URZ, URZ ;  /* 0x0000003f3f3ff290 */ /* 0x000ff6000fffe03f */
[----:B------:R-:W-:Y:S01]  /*18200*/  @!UPT UIADD3 URZ, URZ, URZ, URZ ;  /* 0x0000003f3f3ff290 */ /* 0x000fe2000fffe03f */
[----:B------:R0:W-:Y:S01]  /*18210*/  STL.64 [R1+0x6b0], R8 ;  /* 0x0006b00801007387 */ /* 0x0001e20000100a00 */
[----:B------:R1:W-:Y:S03]  /*18220*/  STL.64 [R1+0x6b8], R10 ;  /* 0x0006b80a01007387 */ /* 0x0003e60000100a00 */
[----:B0-----:R-:W2:Y:S01]  /*18230*/  LDL.LU R8, [R1+0x260] ;  /* 0x0002600001087983 */ /* 0x001ea20000300800 */
[----:B------:R-:W2:Y:S02]  /*18240*/  LDL.LU R9, [R1+0x264] ;  /* 0x0002640001097983 */ /* 0x000ea40000300800 */
[----:B-1----:R-:W2:Y:S02]  /*18250*/  LDL.LU R10, [R1+0x268] ;  /* 0x00026800010a7983 */ /* 0x002ea40000300800 */
[----:B------:R-:W2:Y:S01]  /*18260*/  LDL.LU R11, [R1+0x26c] ;  /* 0x00026c00010b7983 */ /* 0x000ea20000300800 */
[----:B------:R0:W-:Y:S01]  /*18270*/  STL.64 [R1+0xd18], R14 ;  /* 0x000d180e01007387 */ /* 0x0001e20000100a00 */
[----:B------:R-:W3:Y:S02]  /*18280*/  LDL.LU R12, [R1+0x270] ;  /* 0x00027000010c7983 */ /* 0x000ee40000300800 */
[----:B------:R-:W3:Y:S01]  /*18290*/  LDL.LU R13, [R1+0x274] ;  /* 0x00027400010d7983 */ /* 0x000ee20000300800 */
[----:B0-----:R-:W3:Y:S01]  /*182a0*/  LDL.LU R14, [R1+0x278] ;  /* 0x00027800010e7983 */ /* 0x001ee20000300800 */
[----:B------:R-:W3:Y:S02]  /*182b0*/  LDL.LU R15, [R1+0x27c] ;  /* 0x00027c00010f7983 */ /* 0x000ee40000300800 */
[----:B------:R-:W-:Y:S02]  /*182c0*/  STL.64 [R1+0x6a0], R20 ;  /* 0x0006a01401007387 */ /* 0x000fe40000100a00 */
[----:B------:R0:W-:Y:S02]  /*182d0*/  STL.64 [R1+0x6a8], R22 ;  /* 0x0006a81601007387 */ /* 0x0001e40000100a00 */
[----:B0-----:R-:W4:Y:S01]  /*182e0*/  LDL.LU.64 R22, [R1+0xd80] ;  /* 0x000d800001167983 */ /* 0x001f220000300a00 */
[----:B------:R-:W4:Y:S02]  /*182f0*/  LDL.LU.64 R20, [R1+0xd78] ;  /* 0x000d780001147983 */ /* 0x000f240000300a00 */
[----:B------:R-:W4:Y:S02]  /*18300*/  LDL.LU.64 R18, [R1+0xd70] ;  /* 0x000d700001127983 */ /* 0x000f240000300a00 */
[C---:B----4-:R-:W-:Y:S01]  /*18310*/  HMMA.16816.F32.BF16 R16, R24.reuse, R18, R20 ;  /* 0x000000121810723c */ /* 0x050fe20000041814 */
[----:B------:R-:W2:Y:S11]  /*18320*/  LDL.LU.64 R22, [R1+0xd68] ;  /* 0x000d680001167983 */ /* 0x000eb60000300a00 */
[----:B------:R-:W-:Y:S11]  /*18330*/  @!UPT UIADD3 URZ, URZ, URZ, URZ ;  /* 0x0000003f3f3ff290 */ /* 0x000ff6000fffe03f */
[----:B------:R-:W-:Y:S01]  /*18340*/  STL.64 [R1+0x690], R16 ;  /* 0x0006901001007387 */ /* 0x000fe20000100a00 */
[----:B------:R0:W-:Y:S03]  /*18350*/  STL.64 [R1+0x698], R18 ;  /* 0x0006981201007387 */ /* 0x0001e60000100a00 */
[----:B0-----:R-:W3:Y:S02]  /*18360*/  LDL.LU.64 R18, [R1+0xd60] ;  /* 0x000d600001127983 */ /* 0x001ee40000300a00 */
[----:B---3--:R-:W-:Y:S11]  /*18370*/  HMMA.16816.F32.BF16 R12, R24, R18, R12 ;  /* 0x00000012180c723c */ /* 0x008ff6000004180c */
[----:B------:R-:W-:Y:S11]  /*18380*/  @!UPT UIADD3 URZ, URZ, URZ, URZ ;  /* 0x0000003f3f3ff290 */ /* 0x000ff6000fffe03f */
[----:B------:R-:W-:Y:S01]  /*18390*/  @!UPT UIADD3 URZ, URZ, URZ, URZ ;  /* 0x0000003f3f3ff290 */ /* 0x000fe2000fffe03f */
[----:B------:R-:W-:Y:S01]  /*183a0*/  STL.64 [R1+0x5c0], R12 ;  /* 0x0005c00c01007387 */ /* 0x000fe20000100a00 */
[----:B------:R0:W-:Y:S02]  /*183b0*/  STL.64 [R1+0x5c8], R14 ;  /* 0x0005c80e01007387 */ /* 0x0001e40000100a00 */
[----:B0-----:R-:W-:Y:S02]  /*183c0*/  IMAD.MOV.U32 R14, RZ, RZ, R5 ;  /* 0x000000ffff0e7224 */ /* 0x001fe400078e0005 */
[----:B------:R-:W-:-:S05]  /*183d0*/  IMAD.MOV.U32 R15, RZ, RZ, R4 ;  /* 0x000000ffff0f7224 */ /* 0x000fca00078e0004 */
[----:B------:R-:W-:Y:S01]  /*183e0*/  STL.64 [R1+0xd40], R14 ;  /* 0x000d400e01007387 */ /* 0x000fe20000100a00 */
[----:B------:R0:W-:Y:S03]  /*183f0*/  STL.64 [R1+0xce0], R18 ;  /* 0x000ce01201007387 */ /* 0x0001e60000100a00 */
[----:B0-----:R-:W3:Y:S01]  /*18400*/  LDL.64 R18, [R1+0x38] ;  /* 0x0000380001127983 */ /* 0x001ee20000100a00 */
[----:B--2---:R-:W-:Y:S03]  /*18410*/  HMMA.16816.F32.BF16 R8, R24, R22, R8 ;  /* 0x000000161808723c */ /* 0x004fe60000041808 */
[----:B---3--:R0:W-:Y:S01]  /*18420*/  STL.64 [R1+0xcf8], R18 ;  /* 0x000cf81201007387 */ /* 0x0081e20000100a00 */
[----:B------:R-:W2:Y:S02]  /*18430*/  LDL.LU R4, [R1+0x250] ;  /* 0x0002500001047983 */ /* 0x000ea40000300800 */
[----:B------:R-:W2:Y:S02]  /*18440*/  LDL.LU R5, [R1+0x254] ;  /* 0x0002540001057983 */ /* 0x000ea40000300800 */
[----:B------:R-:W2:Y:S01]  /*18450*/  LDL.LU R6, [R1+0x258] ;  /* 0x0002580001067983 */ /* 0x000ea20000300800 */
[----:B------:R-:W2:Y:S01]  /*18460*/  LDL.LU R7, [R1+0x25c] ;  /* 0x00025c0001077983 */ /* 0x000ea20000300800 */
[----:B------:R-:W3:Y:S02]  /*18470*/  LDL.LU R12, [R1+0x220] ;  /* 0x00022000010c7983 */ /* 0x000ee40000300800 */
[----:B------:R-:W3:Y:S02]  /*18480*/  LDL.LU R13, [R1+0x224] ;  /* 0x00022400010d7983 */ /* 0x000ee40000300800 */
[----:B------:R-:W3:Y:S01]  /*18490*/  LDL.LU R14, [R1+0x228] ;  /* 0x00022800010e7983 */ /* 0x000ee20000300800 */
[----:B------:R-:W3:Y:S01]  /*184a0*/  LDL.LU R15, [R1+0x22c] ;  /* 0x00022c00010f7983 */ /* 0x000ee20000300800 */
[----:B0-----:R-:W-:-:S02]  /*184b0*/  IMAD.MOV.U32 R18, RZ, RZ, R2 ;  /* 0x000000ffff127224 */ /* 0x001fc400078e0002 */
[----:B------:R-:W-:-:S05]  /*184c0*/  IMAD.MOV.U32 R19, RZ, RZ, R0 ;  /* 0x000000ffff137224 */ /* 0x000fca00078e0000 */
[----:B------:R0:W-:Y:S01]  /*184d0*/  STL.64 [R1+0xd10], R18 ;  /* 0x000d101201007387 */ /* 0x0001e20000100a00 */
        /* <DEDUP_REMOVED lines=8> */
[----:B------:R-:W2:Y:S02]  /*18560*/  LDL.LU R18, [R1+0x218] ;  /* 0x0002180001127983 */ /* 0x000ea40000300800 */
[----:B------:R-:W2:Y:S01]  /*18570*/  LDL.LU R19, [R1+0x21c] ;  /* 0x00021c0001137983 */ /* 0x000ea20000300800 */
[----:B------:R-:W-:Y:S01]  /*18580*/  STL.64 [R1+0x5b0], R8 ;  /* 0x0005b00801007387 */ /* 0x000fe20000100a00 */
[----:B------:R0:W-:Y:S03]  /*18590*/  STL.64 [R1+0x5b8], R10 ;  /* 0x0005b80a01007387 */ /* 0x0001e60000100a00 */
[----:B0-----:R-:W4:Y:S01]  /*185a0*/  LDL.LU.64 R10, [R1+0xd58] ;  /* 0x000d5800010a7983 */ /* 0x001f220000300a00 */
[----:B------:R0:W-:Y:S02]  /*185b0*/  STL.64 [R1+0xcd8], R22 ;  /* 0x000cd81601007387 */ /* 0x0001e40000100a00 */
[----:B------:R-:W2:Y:S02]  /*185c0*/  LDL.LU R20, [R1+0x1d0] ;  /* 0x0001d00001147983 */ /* 0x000ea40000300800 */
[----:B------:R-:W2:Y:S01]  /*185d0*/  LDL.LU R21, [R1+0x1d4] ;  /* 0x0001d40001157983 */ /* 0x000ea20000300800 */
[----:B0-----:R-:W2:Y:S01]  /*185e0*/  LDL.LU R22, [R1+0x1d8] ;  /* 0x0001d80001167983 */ /* 0x001ea20000300800 */
[----:B------:R-:W2:Y:S03]  /*185f0*/  LDL.LU R23, [R1+0x1dc] ;  /* 0x0001dc0001177983 */ /* 0x000ea60000300800 */
[----:B--2---:R4:W-:Y:S01]  /*18600*/  STL.64 [R1+0xcf0], R22 ;  /* 0x000cf01601007387 */ /* 0x0049e20000100a00 */
[----:B------:R0:W-:Y:S02]  /*18610*/  STL.64 [R1+0xce8], R20 ;  /* 0x000ce81401007387 */ /* 0x0001e40000100a00 */
[----:B----4-:R-:W-:Y:S01]  /*18620*/  IMAD.MOV.U32 R22, RZ, RZ, R10 ;  /* 0x000000ffff167224 */ /* 0x010fe200078e000a */
[----:B0-----:R-:W2:Y:S01]  /*18630*/  LDL.LU R20, [R1+0x1e0] ;  /* 0x0001e00001147983 */ /* 0x001ea20000300800 */
[----:B------:R-:W2:Y:S02]  /*18640*/  LDL.LU R21, [R1+0x1e4] ;  /* 0x0001e40001157983 */ /* 0x000ea40000300800 */
[----:B------:R-:W4:Y:S02]  /*18650*/  LDL.LU R10, [R1+0xd54] ;  /* 0x000d5400010a7983 */ /* 0x000f240000300800 */
[----:B------:R-:W-:-:S02]  /*18660*/  IMAD.MOV.U32 R23, RZ, RZ, R11 ;  /* 0x000000ffff177224 */ /* 0x000fc400078e000b */
[----:B------:R-:W4:Y:S03]  /*18670*/  LDL.LU R11, [R1+0xd50] ;  /* 0x000d5000010b7983 */ /* 0x000f260000300800 */
[----:B------:R-:W-:Y:S01]  /*18680*/  STL.64 [R1+0xd08], R22 ;  /* 0x000d081601007387 */ /* 0x000fe20000100a00 */
[C---:B----4-:R-:W-:Y:S01]  /*18690*/  HMMA.16816.F32.BF16 R4, R24.reuse, R10, R4 ;  /* 0x0000000a1804723c */ /* 0x050fe20000041804 */
[----:B--2---:R0:W-:Y:S04]  /*186a0*/  STL.64 [R1+0xd00], R20 ;  /* 0x000d001401007387 */ /* 0x0041e80000100a00 */
[----:B0-----:R-:W2:Y:S01]  /*186b0*/  LDL.LU R20, [R1+0x1f0] ;  /* 0x0001f00001147983 */ /* 0x001ea20000300800 */
[----:B------:R-:W2:Y:S02]  /*186c0*/  LDL.LU R21, [R1+0x1f4] ;  /* 0x0001f40001157983 */ /* 0x000ea40000300800 */
[----:B------:R-:W2:Y:S02]  /*186d0*/  LDL.LU R22, [R1+0x1f8] ;  /* 0x0001f80001167983 */ /* 0x000ea40000300800 */
[----:B------:R-:W2:Y:S11]  /*186e0*/  LDL.LU R23, [R1+0x1fc] ;  /* 0x0001fc0001177983 */ /* 0x000eb60000300800 */
[----:B------:R-:W-:Y:S02]  /*186f0*/  @!UPT UIADD3 URZ, URZ, URZ, URZ ;  /* 0x0000003f3f3ff290 */ /* 0x000fe4000fffe03f */
[----:B------:R-:W-:Y:S01]  /*18700*/  STL.64 [R1+0x5a0], R4 ;  /* 0x0005a00401007387 */ /* 0x000fe20000100a00 */
[----:B------:R0:W-:Y:S03]  /*18710*/  STL.64 [R1+0x5a8], R6 ;  /* 0x0005a80601007387 */ /* 0x0001e60000100a00 */
[----:B0-----:R-:W3:Y:S02]  /*18720*/  LDL.LU.64 R6, [R1+0xd48] ;  /* 0x000d480001067983 */ /* 0x001ee40000300a00 */
[----:B---3--:R-:W-:Y:S02]  /*18730*/  HMMA.16816.F32.BF16 R24, R24, R6, R12 ;  /* 0x000000061818723c */ /* 0x008fe4000004180c */
[----:B------:R-:W3:Y:S11]  /*18740*/  LDL.LU.64 R14, [R1+0xd40] ;  /* 0x000d4000010e7983 */ /* 0x000ef60000300a00 */
[----:B------:R-:W-:Y:S10]  /*18750*/  @!UPT UIADD3 URZ, URZ, URZ, URZ ;  /* 0x0000003f3f3ff290 */ /* 0x000ff4000fffe03f */
[----:B------:R-:W-:Y:S01]  /*18760*/  STL.64 [R1+0x590], R24 ;  /* 0x0005901801007387 */ /* 0x000fe20000100a00 */
[----:B------:R0:W-:Y:S03]  /*18770*/  STL.64 [R1+0x598], R26 ;  /* 0x0005981a01007387 */ /* 0x0001e60000100a00 */
[----:B0-----:R-:W3:Y:S01]  /*18780*/  LDL.LU.64 R26, [R1+0xd38] ;  /* 0x000d3800011a7983 */ /* 0x001ee20000300a00 */
[----:B------:R-:W3:Y:S02]  /*18790*/  LDL.LU.64 R24, [R1+0xd30] ;  /* 0x000d300001187983 */ /* 0x000ee40000300a00 */
[C---:B---3--:R-:W-:Y:S01]  /*187a0*/  HMMA.16816.F32.BF16 R12, R24.reuse, R14, R16 ;  /* 0x0000000e180c723c */ /* 0x048fe20000041810 */
[----:B------:R-:W3:Y:S01]  /*187b0*/  LDL.LU.64 R18, [R1+0xd28] ;  /* 0x000d280001127983 */ /* 0x000ee20000300a00 */
[----:B------:R-:W3:Y:S11]  /*187c0*/  LDL.LU.64 R16, [R1+0xd20] ;  /* 0x000d200001107983 */ /* 0x000ef60000300a00 */
[----:B------:R-:W-:Y:S10]  /*187d0*/  @!UPT UIADD3 URZ, URZ, URZ, URZ ;  /* 0x0000003f3f3ff290 */ /* 0x000ff4000fffe03f */
[----:B------:R-:W-:Y:S01]  /*187e0*/  STL.64 [R1+0x650], R12 ;  /* 0x0006500c01007387 */ /* 0x000fe20000100a00 */
[----:B------:R0:W-:Y:S03]  /*187f0*/  STL.64 [R1+0x658], R14 ;  /* 0x0006580e01007387 */ /* 0x0001e60000100a00 */
[----:B0-----:R-:W3:Y:S02]  /*18800*/  LDL.LU.64 R14, [R1+0xd18] ;  /* 0x000d1800010e7983 */ /* 0x001ee40000300a00 */
[C---:B---3--:R-:W-:Y:S11]  /*18810*/  HMMA.16816.F32.BF16 R16, R24.reuse, R14, R16 ;  /* 0x0000000e1810723c */ /* 0x048ff60000041810 */
[----:B------:R-:W-:Y:S11]  /*18820*/  @!UPT UIADD3 URZ, URZ, URZ, URZ ;  /* 0x0000003f3f3ff290 */ /* 0x000ff6000fffe03f */
[----:B------:R-:W-:Y:S01]  /*18830*/  @!UPT UIADD3 URZ, URZ, URZ, URZ ;  /* 0x0000003f3f3ff290 */ /* 0x000fe2000fffe03f */
[----:B------:R-:W-:Y:S01]  /*18840*/  STL.64 [R1+0x630], R16 ;  /* 0x0006301001007387 */ /* 0x000fe20000100a00 */
[----:B------:R0:W-:Y:S03]  /*18850*/  STL.64 [R1+0x638], R18 ;  /* 0x0006381201007387 */ /* 0x0001e60000100a00 */
[----:B0-----:R-:W2:Y:S01]  /*18860*/  LDL.LU.64 R18, [R1+0xd10] ;  /* 0x000d100001127983 */ /* 0x001ea20000300a00 */
[----:B------:R0:W-:Y:S02]  /*18870*/  STL.64 [R1+0xcb0], R14 ;  /* 0x000cb00e01007387 */ /* 0x0001e40000100a00 */
[----:B------:R-:W3:Y:S02]  /*18880*/  LDL.LU R12, [R1+0x1c0] ;  /* 0x0001c000010c7983 */ /* 0x000ee40000300800 */
[----:B------:R-:W3:Y:S01]  /*18890*/  LDL.LU R13, [R1+0x1c4] ;  /* 0x0001c400010d7983 */ /* 0x000ee20000300800 */
[----:B0-----:R-:W3:Y:S01]  /*188a0*/  LDL.LU R14, [R1+0x1c8] ;  /* 0x0001c800010e7983 */ /* 0x001ee20000300800 */
        /* <DEDUP_REMOVED lines=22> */
[----:B0-----:R-:W3:Y:S01]  /*18a10*/  LDL.LU.64 R22, [R1+0xcd8] ;  /* 0x000cd80001167983 */ /* 0x001ee20000300a00 */
[----:B------:R-:W-:Y:S02]  /*18a20*/  IMAD.MOV.U32 R2, RZ, RZ, R18 ;  /* 0x000000ffff027224 */ /* 0x000fe400078e0012 */
[----:B------:R-:W-:Y:S02]  /*18a30*/  IMAD.MOV.U32 R0, RZ, RZ, R19 ;  /* 0x000000ffff007224 */ /* 0x000fe400078e0013 */
[----:B------:R-:W2:Y:S01]  /*18a40*/  LDL.LU.64 R18, [R1+0xcd0] ;  /* 0x000cd00001127983 */ /* 0x000ea20000300a00 */
[----:B------:R-:W2:Y:S01]  /*18a50*/  LDL.LU.64 R16, [R1+0xcc8] ;  /* 0x000cc80001107983 */ /* 0x000ea20000300a00 */
[C---:B---3--:R-:W-:Y:S02]  /*18a60*/  HMMA.16816.F32.BF16 R12, R24.reuse, R22, R12 ;  /* 0x00000016180c723c */ /* 0x048fe4000004180c */
[----:B------:R-:W-:Y:S11]  /*18a70*/  STL.64 [R1+0xc68], R22 ;  /* 0x000c681601007387 */ /* 0x000ff60000100a00 */
[----:B------:R-:W-:Y:S10]  /*18a80*/  @!UPT UIADD3 URZ, URZ, URZ, URZ ;  /* 0x0000003f3f3ff290 */ /* 0x000ff4000fffe03f */
[----:B------:R-:W-:Y:S01]  /*18a90*/  STL.64 [R1+0x270], R12 ;  /* 0x0002700c01007387 */ /* 0x000fe20000100a00 */
[----:B------:R2:W-:Y:S02]  /*18aa0*/  STL.64 [R1+0x278], R14 ;  /* 0x0002780e01007387 */ /* 0x0005e40000100a00 */
[----:B------:R-:W3:Y:S01]  /*18ab0*/  LDL.LU R20, [R1+0x150] ;  /* 0x0001500001147983 */ /* 0x000ee20000300800 */
[----:B--2---:R-:W-:Y:S11]  /*18ac0*/  HMMA.16816.F32.BF16 R12, R24, R10, R16 ;  /* 0x0000000a180c723c */ /* 0x004ff60000041810 */
[----:B------:R-:W-:Y:S11]  /*18ad0*/  @!UPT UIADD3 URZ, URZ, URZ, URZ ;  /* 0x0000003f3f3ff290 */ /* 0x000ff6000fffe03f */
[----:B------:R-:W-:Y:S01]  /*18ae0*/  @!UPT UIADD3 URZ, URZ, URZ, URZ ;  /* 0x0000003f3f3ff290 */ /* 0x000fe2000fffe03f */
[----:B------:R0:W-:Y:S01]  /*18af0*/  STL.64 [R1+0x580], R12 ;  /* 0x0005800c01007387 */ /* 0x0001e20000100a00 */
[----:B------:R1:W-:Y:S02]  /*18b00*/  STL.64 [R1+0x588], R14 ;  /* 0x0005880e01007387 */ /* 0x0003e40000100a00 */
[----:B------:R-:W3:Y:S02]  /*18b10*/  LDL.LU R21, [R1+0x154] ;  /* 0x0001540001157983 */ /* 0x000ee40000300800 */
[----:B------:R-:W2:Y:S01]  /*18b20*/  LDL.LU R22, [R1+0x158] ;  /* 0x0001580001167983 */ /* 0x000ea20000300800 */
[----:B------:R-:W2:Y:S01]  /*18b30*/  LDL.LU R23, [R1+0x15c] ;  /* 0x00015c0001177983 */ /* 0x000ea20000300800 */
[----:B------:R-:W4:Y:S02]  /*18b40*/  LDL.LU R16, [R1+0x1a0] ;  /* 0x0001a00001107983 */ /* 0x000f240000300800 */
[----:B------:R-:W4:Y:S02]  /*18b50*/  LDL.LU R17, [R1+0x1a4] ;  /* 0x0001a40001117983 */ /* 0x000f240000300800 */
[----:B------:R-:W4:Y:S01]  /*18b60*/  LDL.LU R18, [R1+0x1a8] ;  /* 0x0001a80001127983 */ /* 0x000f220000300800 */
[----:B------:R-:W4:Y:S04]  /*18b70*/  LDL.LU R19, [R1+0x1ac] ;  /* 0x0001ac0001137983 */ /* 0x000f280000300800 */
[----:B0-----:R-:W4:Y:S01]  /*18b80*/  LDL.LU R12, [R1+0x190] ;  /* 0x00019000010c7983 */ /* 0x001f220000300800 */
[----:B------:R-:W4:Y:S02]  /*18b90*/  LDL.LU R13, [R1+0x194] ;  /* 0x00019400010d7983 */ /* 0x000f240000300800 */
[----:B-1----:R-:W4:Y:S02]  /*18ba0*/  LDL.LU R14, [R1+0x198] ;  /* 0x00019800010e7983 */ /* 0x002f240000300800 */
[----:B------:R-:W4:Y:S01]  /*18bb0*/  LDL.LU R15, [R1+0x19c] ;  /* 0x00019c00010f7983 */ /* 0x000f220000300800 */
[----:B--2---:R0:W-:Y:S01]  /*18bc0*/  STL.64 [R1+0xc78], R22 ;  /* 0x000c781601007387 */ /* 0x0041e20000100a00 */
[----:B---3--:R-:W-:Y:S02]  /*18bd0*/  STL.64 [R1+0xc70], R20 ;  /* 0x000c701401007387 */ /* 0x008fe40000100a00 */
[----:B0-----:R-:W-:-:S02]  /*18be0*/  IMAD.MOV.U32 R22, RZ, RZ, R5 ;  /* 0x000000ffff167224 */ /* 0x001fc400078e0005 */
[----:B------:R-:W-:-:S05]  /*18bf0*/  IMAD.MOV.U32 R23, RZ, RZ, R4 ;  /* 0x000000ffff177224 */ /* 0x000fca00078e0004 */
[----:B------:R0:W-:Y:S04]  /*18c00*/  STL.64 [R1+0xc90], R22 ;  /* 0x000c901601007387 */ /* 0x0001e80000100a00 */
[----:B0-----:R-:W2:Y:S04]  /*18c10*/  LDL.64 R22, [R1+0x48] ;  /* 0x0000480001167983 */ /* 0x001ea80000100a00 */
[----:B--2---:R0:W-:Y:S01]  /*18c20*/  STL.64 [R1+0xca8], R22 ;  /* 0x000ca81601007387 */ /* 0x0041e20000100a00 */
[----:B------:R-:W2:Y:S02]  /*18c30*/  LDL.LU R20, [R1+0x180] ;  /* 0x0001800001147983 */ /* 0x000ea40000300800 */
[----:B------:R-:W2:Y:S01]  /*18c40*/  LDL.LU R21, [R1+0x184] ;  /* 0x0001840001157983 */ /* 0x000ea20000300800 */
[----:B0-----:R-:W2:Y:S01]  /*18c50*/  LDL.LU R22, [R1+0x188] ;  /* 0x0001880001167983 */ /* 0x001ea20000300800 */
[----:B------:R-:W2:Y:S02]  /*18c60*/  LDL.LU R23, [R1+0x18c] ;  /* 0x00018c0001177983 */ /* 0x000ea40000300800 */
[----:B------:R0:W-:Y:S02]  /*18c70*/  STL.64 [R1+0xc60], R10 ;  /* 0x000c600a01007387 */ /* 0x0001e40000100a00 */
[----:B------:R-:W3:Y:S01]  /*18c80*/  LDL.LU R8, [R1+0x140] ;  /* 0x0001400001087983 */ /* 0x000ee20000300800 */
[----:B------:R-:W3:Y:S04]  /*18c90*/  LDL.LU R9, [R1+0x144] ;  /* 0x0001440001097983 */ /* 0x000ee80000300800 */
[----:B0-----:R-:W2:Y:S01]  /*18ca0*/  LDL.LU R10, [R1+0x148] ;  /* 0x00014800010a7983 */ /* 0x001ea20000300800 */
[----:B------:R-:W2:Y:S01]  /*18cb0*/  LDL.LU R11, [R1+0x14c] ;  /* 0x00014c00010b7983 */ /* 0x000ea20000300800 */
[----:B----4-:R-:W-:Y:S02]  /*18cc0*/  HMMA.16816.F32.BF16 R24, R24, R6, R16 ;  /* 0x000000061818723c */ /* 0x010fe40000041810 */
[----:B--2---:R-:W-:Y:S01]  /*18cd0*/  STL.64 [R1+0xc88], R10 ;  /* 0x000c880a01007387 */ /* 0x004fe20000100a00 */
[----:B---3--:R0:W-:Y:S03]  /*18ce0*/  STL.64 [R1+0xc80], R8 ;  /* 0x000c800801007387 */ /* 0x0081e60000100a00 */
        /* <DEDUP_REMOVED lines=9> */
[----:B------:R-:W2:Y:S01]  /*18d80*/  LDL.LU R11, [R1+0x17c] ;  /* 0x00017c00010b7983 */ /* 0x000ea20000300800 */
[----:B------:R-:W3:Y:S01]  /*18d90*/  LDL.LU.64 R18, [R1+0xcc0] ;  /* 0x000cc00001127983 */ /* 0x000ee20000300a00 */
[----:B------:R-:W3:Y:S02]  /*18da0*/  LDL.LU.64 R16, [R1+0xcb8] ;  /* 0x000cb80001107983 */ /* 0x000ee40000300a00 */
[----:B------:R-:W-:Y:S02]  /*18db0*/  STL.64 [R1+0x570], R24 ;  /* 0x0005701801007387 */ /* 0x000fe40000100a00 */
[----:B------:R0:W-:Y:S02]  /*18dc0*/  STL.64 [R1+0x578], R26 ;  /* 0x0005781a01007387 */ /* 0x0001e40000100a00 */
[----:B0-----:R-:W3:Y:S02]  /*18dd0*/  LDL.64 R26, [R1+0x68] ;  /* 0x00006800011a7983 */ /* 0x001ee40000100a00 */
[----:B---3--:R-:W-:Y:S11]  /*18de0*/  HMMA.16816.F32.BF16 R12, R16, R26, R12 ;  /* 0x0000001a100c723c */ /* 0x008ff6000004180c */
[----:B------:R-:W-:Y:S11]  /*18df0*/  @!UPT UIADD3 URZ, URZ, URZ, URZ ;  /* 0x0000003f3f3ff290 */ /* 0x000ff6000fffe03f */
[----:B------:R-:W-:Y:S01]  /*18e00*/  @!UPT UIADD3 URZ, URZ, URZ, URZ ;  /* 0x0000003f3f3ff290 */ /* 0x000fe2000fffe03f */
[----:B------:R-:W-:Y:S01]  /*18e10*/  STL.64 [R1+0x600], R12 ;  /* 0x0006000c01007387 */ /* 0x000fe20000100a00 */
[----:B------:R0:W-:Y:S03]  /*18e20*/  STL.64 [R1+0x608], R14 ;  /* 0x0006080e01007387 */ /* 0x0001e60000100a00 */
[----:B0-----:R-:W3:Y:S01]  /*18e30*/  LDL.LU.64 R14, [R1+0xcb0] ;  /* 0x000cb000010e7983 */ /* 0x001ee20000300a00 */
[----:B------:R-:W-:Y:S02]  /*18e40*/  IMAD.MOV.U32 R5, RZ, RZ, R26 ;  /* 0x000000ffff057224 */ /* 0x000fe400078e001a */
[----:B------:R-:W-:Y:S02]  /*18e50*/  IMAD.MOV.U32 R4, RZ, RZ, R27 ;  /* 0x000000ffff047224 */ /* 0x000fe400078e001b */
[----:B------:R-:W-:Y:S02]  /*18e60*/  STL.64 [R1+0xc58], R6 ;  /* 0x000c580601007387 */ /* 0x000fe40000100a00 */
[----:B------:R-:W-:Y:S01]  /*18e70*/  IMAD.MOV.U32 R25, RZ, RZ, R13 ;  /* 0x000000ffff197224 */ /* 0x000fe200078e000d */
[----:B------:R0:W-:Y:S01]  /*18e80*/  STL.64 [R1+0xc50], R4 ;  /* 0x000c500401007387 */ /* 0x0001e20000100a00 */
[----:B------:R-:W-:-:S03]  /*18e90*/  IMAD.MOV.U32 R24, RZ, RZ, R12 ;  /* 0x000000ffff187224 */ /* 0x000fc600078e000c */
[----:B0-----:R-:W4:Y:S01]  /*18ea0*/  LDL.LU R4, [R1+0x130] ;  /* 0x0001300001047983 */ /* 0x001f220000300800 */
[----:B------:R-:W4:Y:S02]  /*18eb0*/  LDL.LU R5, [R1+0x134] ;  /* 0x0001340001057983 */ /* 0x000f240000300800 */
[----:B------:R-:W4:Y:S02]  /*18ec0*/  LDL.LU R6, [R1+0x138] ;  /* 0x0001380001067983 */ /* 0x000f240000300800 */
[----:B------:R-:W4:Y:S01]  /*18ed0*/  LDL.LU R7, [R1+0x13c] ;  /* 0x00013c0001077983 */ /* 0x000f220000300800 */
[C---:B---3--:R-:W-:Y:S01]  /*18ee0*/  HMMA.16816.F32.BF16 R12, R16.reuse, R14, R20 ;  /* 0x0000000e100c723c */ /* 0x048fe20000041814 */
[----:B------:R-:W2:Y:S11]  /*18ef0*/  LDL.LU.64 R22, [R1+0xca8] ;  /* 0x000ca80001167983 */ /* 0x000eb60000300a00 */
[----:B------:R-:W-:Y:S11]  /*18f00*/  @!UPT UIADD3 URZ, URZ, URZ, URZ ;  /* 0x0000003f3f3ff290 */ /* 0x000ff6000fffe03f */
[----:B------:R-:W-:Y:S01]  /*18f10*/  @!UPT UIADD3 URZ, URZ, URZ, URZ ;  /* 0x0000003f3f3ff290 */ /* 0x000fe2000fffe03f */
[----:B------:R-:W-:Y:S02]  /*18f20*/  IMAD.MOV.U32 R27, RZ, RZ, R13 ;  /* 0x000000ffff1b7224 */ /* 0x000fe400078e000d */
[----:B------:R-:W-:Y:S01]  /*18f30*/  IMAD.MOV.U32 R26, RZ, RZ, R12 ;  /* 0x000000ffff1a7224 */ /* 0x000fe200078e000c */
[----:B------:R0:W-:Y:S01]  /*18f40*/  STL.64 [R1+0x5f0], R12 ;  /* 0x0005f00c01007387 */ /* 0x0001e20000100a00 */
[----:B------:R1:W-:Y:S03]  /*18f50*/  STL.64 [R1+0x5f8], R14 ;  /* 0x0005f80e01007387 */ /* 0x0003e60000100a00 */
[----:B------:R-:W-:Y:S01]  /*18f60*/  STL.64 [R1+0x928], R26 ;  /* 0x0009281a01007387 */ /* 0x000fe20000100a00 */
[----:B------:R-:W-:Y:S03]  /*18f70*/  STL.64 [R1+0x920], R24 ;  /* 0x0009201801007387 */ /* 0x000fe60000100a00 */
[----:B0-----:R-:W3:Y:S01]  /*18f80*/  LDL.LU R12, [R1+0x120] ;  /* 0x00012000010c7983 */ /* 0x001ee20000300800 */
[----:B------:R-:W3:Y:S02]  /*18f90*/  LDL.LU R13, [R1+0x124] ;  /* 0x00012400010d7983 */ /* 0x000ee40000300800 */
[----:B-1----:R-:W3:Y:S02]  /*18fa0*/  LDL.LU R14, [R1+0x128] ;  /* 0x00012800010e7983 */ /* 0x002ee40000300800 */
[----:B------:R-:W3:Y:S01]  /*18fb0*/  LDL.LU R15, [R1+0x12c] ;  /* 0x00012c00010f7983 */ /* 0x000ee20000300800 */
        /* <DEDUP_REMOVED lines=13> */
[----:B------:R-:W-:Y:S01]  /*19090*/  STL.64 [R1+0x5d0], R20 ;  /* 0x0005d01401007387 */ /* 0x000fe20000100a00 */
[----:B------:R0:W-:Y:S03]  /*190a0*/  STL.64 [R1+0x5d8], R22 ;  /* 0x0005d81601007387 */ /* 0x0001e60000100a00 */
[----:B0-----:R-:W2:Y:S01]  /*190b0*/  LDL.LU.64 R22, [R1+0xc78] ;  /* 0x000c780001167983 */ /* 0x001ea20000300a00 */
[----:B------:R-:W2:Y:S02]  /*190c0*/  LDL.LU.64 R20, [R1+0xc70] ;  /* 0x000c700001147983 */ /* 0x000ea40000300a00 */
[----:B------:R-:W-:Y:S02]  /*190d0*/  IMAD.MOV.U32 R26, RZ, RZ, R2 ;  /* 0x000000ffff1a7224 */ /* 0x000fe400078e0002 */
[----:B------:R-:W-:-:S07]  /*190e0*/  IMAD.MOV.U32 R27, RZ, RZ, R0 ;  /* 0x000000ffff1b7224 */ /* 0x000fce00078e0000 */
[C---:B--2---:R-:W-:Y:S11]  /*190f0*/  HMMA.16816.F32.BF16 R20, R16.reuse, R26, R20 ;  /* 0x0000001a1014723c */ /* 0x044ff60000041814 */
[----:B------:R-:W-:Y:S11]  /*19100*/  @!UPT UIADD3 URZ, URZ, URZ, URZ ;  /* 0x0000003f3f3ff290 */ /* 0x000ff6000fffe03f */
[----:B------:R-:W-:Y:S01]  /*19110*/  @!UPT UIADD3 URZ, URZ, URZ, URZ ;  /* 0x0000003f3f3ff290 */ /* 0x000fe2000fffe03f */
        /* <DEDUP_REMOVED lines=9> */
[----:B0-----:R-:W4:Y:S01]  /*191b0*/  LDL.LU.64 R10, [R1+0xc60] ;  /* 0x000c6000010a7983 */ /* 0x001f220000300a00 */
[----:B------:R-:W2:Y:S02]  /*191c0*/  LDL.LU R20, [R1+0xf0] ;  /* 0x0000f00001147983 */ /* 0x000ea40000300800 */
[----:B------:R-:W2:Y:S02]  /*191d0*/  LDL.LU R21, [R1+0xf4] ;  /* 0x0000f40001157983 */ /* 0x000ea40000300800 */
[----:B------:R-:W2:Y:S01]  /*191e0*/  LDL.LU R22, [R1+0xf8] ;  /* 0x0000f80001167983 */ /* 0x000ea20000300800 */
[----:B------:R-:W2:Y:S01]  /*191f0*/  LDL.LU R23, [R1+0xfc] ;  /* 0x0000fc0001177983 */ /* 0x000ea20000300800 */
[C---:B----4-:R-:W-:Y:S03]  /*19200*/  HMMA.16816.F32.BF16 R4, R16.reuse, R10, R4 ;  /* 0x0000000a1004723c */ /* 0x050fe60000041804 */
[----:B--2---:R0:W-:Y:S01]  /*19210*/  STL.64 [R1+0xc30], R22 ;  /* 0x000c301601007387 */ /* 0x0041e20000100a00 */
[----:B------:R-:W-:Y:S03]  /*19220*/  STL.64 [R1+0xc28], R20 ;  /* 0x000c281401007387 */ /* 0x000fe60000100a00 */
[----:B0-----:R-:W2:Y:S11]  /*19230*/  LDL.64 R22, [R1+0x58] ;  /* 0x0000580001167983 */ /* 0x001eb60000100a00 */
[----:B------:R-:W-:Y:S05]  /*19240*/  @!UPT UIADD3 URZ, URZ, URZ, URZ ;  /* 0x0000003f3f3ff290 */ /* 0x000fea000fffe03f */
[----:B------:R-:W-:Y:S01]  /*19250*/  STL.64 [R1+0x540], R4 ;  /* 0x0005400401007387 */ /* 0x000fe20000100a00 */
[----:B------:R0:W-:Y:S03]  /*19260*/  STL.64 [R1+0x548], R6 ;  /* 0x0005480601007387 */ /* 0x0001e60000100a00 */
[----:B0-----:R-:W3:Y:S01]  /*19270*/  LDL.LU.64 R6, [R1+0xc58] ;  /* 0x000c580001067983 */ /* 0x001ee20000300a00 */
[----:B------:R-:W4:Y:S02]  /*19280*/  LDL.LU.64 R4, [R1+0xc50] ;  /* 0x000c500001047983 */ /* 0x000f240000300a00 */
[----:B------:R-:W2:Y:S02]  /*19290*/  LDL.LU R8, [R1+0x74c] ;  /* 0x00074c0001087983 */ /* 0x000ea40000300800 */
[----:B------:R-:W2:Y:S01]  /*192a0*/  LDL.LU R9, [R1+0x80c] ;  /* 0x00080c0001097983 */ /* 0x000ea20000300800 */
[----:B------:R-:W-:Y:S04]  /*192b0*/  STL.64 [R1+0xbe8], R10 ;  /* 0x000be80a01007387 */ /* 0x000fe80000100a00 */
[----:B--2---:R0:W-:Y:S04]  /*192c0*/  STL.64 [R1+0xbe0], R8 ;  /* 0x000be00801007387 */ /* 0x0041e80000100a00 */
[----:B0-----:R-:W2:Y:S01]  /*192d0*/  LDL.LU R8, [R1+0x100] ;  /* 0x0001000001087983 */ /* 0x001ea20000300800 */
[----:B------:R-:W2:Y:S02]  /*192e0*/  LDL.LU R9, [R1+0x104] ;  /* 0x0001040001097983 */ /* 0x000ea40000300800 */
[----:B------:R-:W2:Y:S02]  /*192f0*/  LDL.LU R10, [R1+0x108] ;  /* 0x00010800010a7983 */ /* 0x000ea40000300800 */
[----:B------:R-:W2:Y:S01]  /*19300*/  LDL.LU R11, [R1+0x10c] ;  /* 0x00010c00010b7983 */ /* 0x000ea20000300800 */
[----:B------:R-:W2:Y:S01]  /*19310*/  LDL.LU R24, [R1+0x750] ;  /* 0x0007500001187983 */ /* 0x000ea20000300800 */
[----:B------:R-:W2:Y:S01]  /*19320*/  LDL R25, [R1+0x398] ;  /* 0x0003980001197983 */ /* 0x000ea20000100800 */
[----:B---3--:R-:W-:Y:S01]  /*19330*/  HMMA.16816.F32.BF16 R16, R16, R6, R12 ;  /* 0x000000061010723c */ /* 0x008fe2000004180c */
[----:B------:R4:W-:Y:S02]  /*19340*/  STL.64 [R1+0xc10], R26 ;  /* 0x000c101a01007387 */ /* 0x0009e40000100a00 */
[----:B----4-:R-:W-:-:S02]  /*19350*/  IMAD.MOV.U32 R27, RZ, RZ, R4 ;  /* 0x000000ffff1b7224 */ /* 0x010fc400078e0004 */
[----:B------:R-:W-:Y:S01]  /*19360*/  IMAD.MOV.U32 R26, RZ, RZ, R5 ;  /* 0x000000ffff1a7224 */ /* 0x000fe200078e0005 */
[----:B--2---:R-:W-:Y:S01]  /*19370*/  STL.64 [R1+0xc08], R24 ;  /* 0x000c081801007387 */ /* 0x004fe20000100a00 */
[----:B------:R-:W2:Y:S02]  /*19380*/  LDL.LU.64 R14, [R1+0xc48] ;  /* 0x000c4800010e7983 */ /* 0x000ea40000300a00 */
[----:B------:R-:W2:Y:S02]  /*19390*/  LDL.LU.64 R12, [R1+0xc40] ;  /* 0x000c4000010c7983 */ /* 0x000ea40000300a00 */
[----:B------:R0:W-:Y:S01]  /*193a0*/  STL.64 [R1+0xc18], R6 ;  /* 0x000c180601007387 */ /* 0x0001e20000100a00 */
[----:B------:R-:W2:Y:S11]  /*193b0*/  LDL.LU R4, [R1+0x110] ;  /* 0x0001100001047983 */ /* 0x000eb60000300800 */
[----:B------:R-:W-:Y:S02]  /*193c0*/  STL.64 [R1+0x520], R16 ;  /* 0x0005201001007387 */ /* 0x000fe40000100a00 */
[----:B------:R1:W-:Y:S02]  /*193d0*/  STL.64 [R1+0x528], R18 ;  /* 0x0005281201007387 */ /* 0x0003e40000100a00 */
[----:B------:R-:W2:Y:S01]  /*193e0*/  LDL.LU R5, [R1+0x114] ;  /* 0x0001140001057983 */ /* 0x000ea20000300800 */
[----:B0-----:R-:W2:Y:S01]  /*193f0*/  LDL.LU R6, [R1+0x118] ;  /* 0x0001180001067983 */ /* 0x001ea20000300800 */
[----:B------:R-:W2:Y:S02]  /*19400*/  LDL.LU R7, [R1+0x11c] ;  /* 0x00011c0001077983 */ /* 0x000ea40000300800 */
[----:B-1----:R-:W3:Y:S02]  /*19410*/  LDL.LU R19, [R1+0x6e4] ;  /* 0x0006e40001137983 */ /* 0x002ee40000300800 */
[----:B---3--:R0:W-:Y:S01]  /*19420*/  STL [R1+0xb68], R19 ;  /* 0x000b681301007387 */ /* 0x0081e20000100800 */
[----:B------:R-:W3:Y:S02]  /*19430*/  LDL.LU R16, [R1+0x240] ;  /* 0x0002400001107983 */ /* 0x000ee40000300800 */
[----:B------:R-:W3:Y:S02]  /*19440*/  LDL.LU R17, [R1+0x244] ;  /* 0x0002440001117983 */ /* 0x000ee40000300800 */
[----:B------:R-:W4:Y:S01]  /*19450*/  LDL.LU R18, [R1+0x248] ;  /* 0x0002480001127983 */ /* 0x000f220000300800 */
[C---:B--2---:R-:W-:Y:S08]  /*19460*/  HMMA.16816.F32.BF16 R24, R12.reuse, R26, R4 ;  /* 0x0000001a0c18723c */ /* 0x044ff00000041804 */
[----:B------:R-:W-:Y:S01]  /*19470*/  HMMA.16816.F32.BF16 R8, R12, R22, R8 ;  /* 0x000000160c08723c */ /* 0x000fe20000041808 */
[----:B0-----:R-:W-:-:S02]  /*19480*/  IMAD.MOV.U32 R19, RZ, RZ, R3 ;  /* 0x000000ffff137224 */ /* 0x001fc400078e0003 */
[----:B------:R-:W2:Y:S04]  /*19490*/  LDL.LU R3, [R1+0xc38] ;  /* 0x000c380001037983 */ /* 0x000ea80000300800 */
[----:B----4-:R-:W-:Y:S01]  /*194a0*/  STL.64 [R1+0xb78], R18 ;  /* 0x000b781201007387 */ /* 0x010fe20000100a00 */
[----:B---3--:R-:W-:Y:S02]  /*194b0*/  STL.64 [R1+0xb70], R16 ;  /* 0x000b701001007387 */ /* 0x008fe40000100a00 */
[----:B------:R-:W3:Y:S05]  /*194c0*/  LDL.LU R4, [R1+0xe0] ;  /* 0x0000e00001047983 */ /* 0x000eea0000300800 */
[----:B------:R-:W-:Y:S01]  /*194d0*/  STL.64 [R1+0x530], R24 ;  /* 0x0005301801007387 */ /* 0x000fe20000100a00 */
[----:B------:R0:W-:Y:S01]  /*194e0*/  STL.64 [R1+0x538], R26 ;  /* 0x0005381a01007387 */ /* 0x0001e20000100a00 */
[----:B------:R-:W3:Y:S02]  /*194f0*/  LDL.LU R5, [R1+0xe4] ;  /* 0x0000e40001057983 */ /* 0x000ee40000300800 */
[----:B------:R-:W3:Y:S02]  /*19500*/  LDL.LU R6, [R1+0xe8] ;  /* 0x0000e80001067983 */ /* 0x000ee40000300800 */
[----:B------:R-:W3:Y:S01]  /*19510*/  LDL.LU R7, [R1+0xec] ;  /* 0x0000ec0001077983 */ /* 0x000ee20000300800 */
[----:B0-----:R-:W3:Y:S01]  /*19520*/  LDL.64 R26, [R1+0x38] ;  /* 0x00003800011a7983 */ /* 0x001ee20000100a00 */
[----:B------:R0:W-:Y:S02]  /*19530*/  STL.64 [R1+0x510], R8 ;  /* 0x0005100801007387 */ /* 0x0001e40000100a00 */
[----:B------:R-:W-:Y:S02]  /*19540*/  STL.64 [R1+0x518], R10 ;  /* 0x0005180a01007387 */ /* 0x000fe40000100a00 */
[----:B0-----:R-:W-:-:S02]  /*19550*/  IMAD.MOV.U32 R9, RZ, RZ, R22 ;  /* 0x000000ffff097224 */ /* 0x001fc400078e0016 */
[----:B------:R-:W-:Y:S02]  /*19560*/  IMAD.MOV.U32 R8, RZ, RZ, R23 ;  /* 0x000000ffff087224 */ /* 0x000fe400078e0017 */
[----:B------:R-:W4:Y:S01]  /*19570*/  LDL.LU.64 R22, [R1+0xc30] ;  /* 0x000c300001167983 */ /* 0x000f220000300a00 */
[----:B------:R-:W4:Y:S02]  /*19580*/  LDL.LU.64 R20, [R1+0xc28] ;  /* 0x000c280001147983 */ /* 0x000f240000300a00 */
[----:B------:R-:W-:Y:S02]  /*19590*/  IMAD.MOV.U32 R18, RZ, RZ, R29 ;  /* 0x000000ffff127224 */ /* 0x000fe400078e001d */
[----:B------:R-:W-:-:S05]  /*195a0*/  IMAD.MOV.U32 R19, RZ, RZ, R28 ;  /* 0x000000ffff137224 */ /* 0x000fca00078e001c */
[----:B------:R-:W-:Y:S02]  /*195b0*/  STL.64 [R1+0xb90], R18 ;  /* 0x000b901201007387 */ /* 0x000fe40000100a00 */
[----:B----4-:R-:W-:Y:S11]  /*195c0*/  HMMA.16816.F32.BF16 R20, R12, R18, R20 ;  /* 0x000000120c14723c */ /* 0x010ff60000041814 */
[----:B------:R-:W-:Y:S11]  /*195d0*/  @!UPT UIADD3 URZ, URZ, URZ, URZ ;  /* 0x0000003f3f3ff290 */ /* 0x000ff6000fffe03f */
[----:B------:R-:W-:Y:S01]  /*195e0*/  @!UPT UIADD3 URZ, URZ, URZ, URZ ;  /* 0x0000003f3f3ff290 */ /* 0x000fe2000fffe03f */
[----:B------:R0:W-:Y:S01]  /*195f0*/  STL.64 [R1+0x500], R20 ;  /* 0x0005001401007387 */ /* 0x0001e20000100a00 */
[----:B------:R1:W-:Y:S03]  /*19600*/  STL.64 [R1+0x508], R22 ;  /* 0x0005081601007387 */ /* 0x0003e60000100a00 */
[----:B0-----:R-:W4:Y:S01]  /*19610*/  LDL.LU R20, [R1+0x70] ;  /* 0x0000700001147983 */ /* 0x001f220000300800 */
[----:B------:R-:W4:Y:S02]  /*19620*/  LDL.LU R21, [R1+0x74] ;  /* 0x0000740001157983 */ /* 0x000f240000300800 */
[----:B-1----:R-:W3:Y:S02]  /*19630*/  LDL.LU R22, [R1+0x78] ;  /* 0x0000780001167983 */ /* 0x002ee40000300800 */
[----:B------:R-:W-:Y:S02]  /*19640*/  IMAD.MOV.U32 R10, RZ, RZ, R2 ;  /* 0x000000ffff0a7224 */ /* 0x000fe400078e0002 */
[----:B------:R-:W-:-:S02]  /*19650*/  IMAD.MOV.U32 R11, RZ, RZ, R0 ;  /* 0x000000ffff0b7224 */ /* 0x000fc400078e0000 */
[----:B--2---:R-:W-:Y:S02]  /*19660*/  IMAD.MOV.U32 R23, RZ, RZ, R3 ;  /* 0x000000ffff177224 */ /* 0x004fe400078e0003 */
[----:B------:R-:W-:Y:S01]  /*19670*/  IMAD.MOV.U32 R19, RZ, RZ, R8 ;  /* 0x000000ffff137224 */ /* 0x000fe200078e0008 */
[----:B------:R-:W2:Y:S01]  /*19680*/  LDL.LU R3, [R1+0xc20] ;  /* 0x000c200001037983 */ /* 0x000ea20000300800 */
[----:B------:R0:W-:Y:S02]  /*19690*/  STL.64 [R1+0xc00], R10 ;  /* 0x000c000a01007387 */ /* 0x0001e40000100a00 */
[----:B------:R-:W-:Y:S02]  /*196a0*/  IMAD.MOV.U32 R18, RZ, RZ, R9 ;  /* 0x000000ffff127224 */ /* 0x000fe400078e0009 */
[----:B------:R-:W2:Y:S01]  /*196b0*/  LDL.LU R8, [R1+0xd0] ;  /* 0x0000d00001087983 */ /* 0x000ea20000300800 */
[----:B------:R-:W2:Y:S04]  /*196c0*/  LDL.LU R9, [R1+0xd4] ;  /* 0x0000d40001097983 */ /* 0x000ea80000300800 */
[----:B0-----:R-:W2:Y:S01]  /*196d0*/  LDL.LU R10, [R1+0xd8] ;  /* 0x0000d800010a7983 */ /* 0x001ea20000300800 */
[----:B------:R-:W2:Y:S03]  /*196e0*/  LDL.LU R11, [R1+0xdc] ;  /* 0x0000dc00010b7983 */ /* 0x000ea60000300800 */
[----:B---3--:R-:W-:Y:S01]  /*196f0*/  STL.64 [R1+0xbd8], R22 ;  /* 0x000bd81601007387 */ /* 0x008fe20000100a00 */
[----:B----4-:R0:W-:Y:S03]  /*19700*/  STL.64 [R1+0xbd0], R20 ;  /* 0x000bd01401007387 */ /* 0x0101e60000100a00 */
[----:B0-----:R-:W3:Y:S01]  /*19710*/  LDL.LU R20, [R1+0xb0] ;  /* 0x0000b00001147983 */ /* 0x001ee20000300800 */
[----:B------:R-:W3:Y:S02]  /*19720*/  LDL.LU R21, [R1+0xb4] ;  /* 0x0000b40001157983 */ /* 0x000ee40000300800 */
[----:B------:R-:W4:Y:S02]  /*19730*/  LDL.LU R22, [R1+0xb8] ;  /* 0x0000b80001167983 */ /* 0x000f240000300800 */
[----:B------:R-:W4:Y:S01]  /*19740*/  LDL.LU R23, [R1+0xbc] ;  /* 0x0000bc0001177983 */ /* 0x000f220000300800 */
[----:B------:R-:W-:Y:S01]  /*19750*/  HMMA.16816.F32.BF16 R4, R12, R26, R4 ;  /* 0x0000001a0c04723c */ /* 0x000fe20000041804 */
[----:B----4-:R-:W-:Y:S01]  /*19760*/  STL.64 [R1+0xbf8], R22 ;  /* 0x000bf81601007387 */ /* 0x010fe20000100a00 */
[----:B---3--:R0:W-:Y:S03]  /*19770*/  STL.64 [R1+0xbf0], R20 ;  /* 0x000bf01401007387 */ /* 0x0081e60000100a00 */
[----:B0-----:R-:W3:Y:S01]  /*19780*/  LDL.LU R20, [R1+0xc0] ;  /* 0x0000c00001147983 */ /* 0x001ee20000300800 */
[----:B------:R-:W3:Y:S02]  /*19790*/  LDL.LU R21, [R1+0xc4] ;  /* 0x0000c40001157983 */ /* 0x000ee40000300800 */
[----:B------:R-:W3:Y:S02]  /*197a0*/  LDL.LU R22, [R1+0xc8] ;  /* 0x0000c80001167983 */ /* 0x000ee40000300800 */
[----:B------:R0:W-:Y:S02]  /*197b0*/  STL.64 [R1+0xba8], R18 ;  /* 0x000ba81201007387 */ /* 0x0001e40000100a00 */
[----:B--2---:R-:W-:-:S02]  /*197c0*/  IMAD.MOV.U32 R23, RZ, RZ, R3 ;  /* 0x000000ffff177224 */ /* 0x004fc400078e0003 */
[----:B------:R-:W-:Y:S01]  /*197d0*/  IMAD.MOV.U32 R3, RZ, RZ, R27 ;  /* 0x000000ffff037224 */ /* 0x000fe200078e001b */
[----:B0-----:R-:W2:Y:S08]  /*197e0*/  LDL.64 R18, [R1+0x68] ;  /* 0x0000680001127983 */ /* 0x001eb00000100a00 */
[----:B------:R0:W-:Y:S02]  /*197f0*/  STL.64 [R1+0x4f0], R4 ;  /* 0x0004f00401007387 */ /* 0x0001e40000100a00 */
[----:B------:R1:W-:Y:S02]  /*19800*/  STL.64 [R1+0x4f8], R6 ;  /* 0x0004f80601007387 */ /* 0x0003e40000100a00 */
[----:B0-----:R-:W-:Y:S01]  /*19810*/  IMAD.MOV.U32 R4, RZ, RZ, R26 ;  /* 0x000000ffff047224 */ /* 0x001fe200078e001a */
[----:B-1----:R-:W4:Y:S01]  /*19820*/  LDL.LU.64 R6, [R1+0xc18] ;  /* 0x000c180001067983 */ /* 0x002f220000300a00 */
[----:B------:R-:W2:Y:S02]  /*19830*/  LDL.LU.64 R26, [R1+0xc10] ;  /* 0x000c1000011a7983 */ /* 0x000ea40000300a00 */
[----:B------:R-:W3:Y:S02]  /*19840*/  LDL.LU.64 R24, [R1+0xc08] ;  /* 0x000c080001187983 */ /* 0x000ee40000300a00 */
[----:B------:R-:W3:Y:S01]  /*19850*/  LDL.LU R28, [R1+0x6e8] ;  /* 0x0006e800011c7983 */ /* 0x000ee20000300800 */
[----:B------:R-:W3:Y:S01]  /*19860*/  LDL.LU R29, [R1+0x754] ;  /* 0x00075400011d7983 */ /* 0x000ee20000300800 */
[C---:B--2---:R-:W-:Y:S11]  /*19870*/  HMMA.16816.F32.BF16 R8, R12.reuse, R26, R8 ;  /* 0x0000001a0c08723c */ /* 0x044ff60000041808 */
[----:B------:R-:W-:Y:S11]  /*19880*/  @!UPT UIADD3 URZ, URZ, URZ, URZ ;  /* 0x0000003f3f3ff290 */ /* 0x000ff6000fffe03f */
[----:B------:R-:W-:Y:S01]  /*19890*/  @!UPT UIADD3 URZ, URZ, URZ, URZ ;  /* 0x0000003f3f3ff290 */ /* 0x000fe2000fffe03f */
[----:B------:R-:W-:Y:S01]  /*198a0*/  STL.64 [R1+0x4e0], R8 ;  /* 0x0004e00801007387 */ /* 0x000fe20000100a00 */
[----:B------:R0:W-:Y:S03]  /*198b0*/  STL.64 [R1+0x4e8], R10 ;  /* 0x0004e80a01007387 */ /* 0x0001e60000100a00 */
[----:B0-----:R-:W2:Y:S01]  /*198c0*/  LDL.LU.64 R10, [R1+0xc00] ;  /* 0x000c0000010a7983 */ /* 0x001ea20000300a00 */
[----:B------:R-:W-:Y:S02]  /*198d0*/  STL.64 [R1+0xb88], R26 ;  /* 0x000b881a01007387 */ /* 0x000fe40000100a00 */
[----:B---3--:R0:W-:Y:S02]  /*198e0*/  STL.64 [R1+0xb80], R24 ;  /* 0x000b801801007387 */ /* 0x0081e40000100a00 */
[----:B0-----:R-:W3:Y:S01]  /*198f0*/  LDL.LU R24, [R1+0x80] ;  /* 0x0000800001187983 */ /* 0x001ee20000300800 */
[----:B------:R-:W3:Y:S02]  /*19900*/  LDL.LU R25, [R1+0x84] ;  /* 0x0000840001197983 */ /* 0x000ee40000300800 */
[----:B------:R-:W2:Y:S02]  /*19910*/  LDL.LU R26, [R1+0x88] ;  /* 0x00008800011a7983 */ /* 0x000ea40000300800 */
[----:B------:R-:W2:Y:S02]  /*19920*/  LDL.LU R27, [R1+0x8c] ;  /* 0x00008c00011b7983 */ /* 0x000ea40000300800 */
[----:B--2---:R-:W-:Y:S01]  /*19930*/  STL.64 [R1+0xba0], R26 ;  /* 0x000ba01a01007387 */ /* 0x004fe20000100a00 */
[----:B---3--:R0:W-:Y:S03]  /*19940*/  STL.64 [R1+0xb98], R24 ;  /* 0x000b981801007387 */ /* 0x0081e60000100a00 */
[----:B0-----:R-:W2:Y:S01]  /*19950*/  LDL.LU R24, [R1+0x90] ;  /* 0x0000900001187983 */ /* 0x001ea20000300800 */
[----:B------:R-:W2:Y:S02]  /*19960*/  LDL.LU R25, [R1+0x94] ;  /* 0x0000940001197983 */ /* 0x000ea40000300800 */
[----:B------:R-:W3:Y:S02]  /*19970*/  LDL.LU R26, [R1+0x98] ;  /* 0x00009800011a7983 */ /* 0x000ee40000300800 */
[----:B------:R-:W3:Y:S01]  /*19980*/  LDL.LU R27, [R1+0x9c] ;  /* 0x00009c00011b7983 */ /* 0x000ee20000300800 */
[C---:B------:R-:W-:Y:S01]  /*19990*/  HMMA.16816.F32.BF16 R8, R12.reuse, R10, R20 ;  /* 0x0000000a0c08723c */ /* 0x040fe20000041814 */
[----:B---3--:R-:W-:Y:S01]  /*199a0*/  STL.64 [R1+0xbb8], R26 ;  /* 0x000bb81a01007387 */ /* 0x008fe20000100a00 */
        /* <DEDUP_REMOVED lines=9> */
[----:B0-----:R-:W3:Y:S01]  /*19a40*/  LDL.LU.64 R10, [R1+0xbe8] ;  /* 0x000be800010a7983 */ /* 0x001ee20000300a00 */
[----:B------:R-:W2:Y:S01]  /*19a50*/  LDL.LU.64 R8, [R1+0xbe0] ;  /* 0x000be00001087983 */ /* 0x000ea20000300a00 */
[C---:B---3--:R-:W-:Y:S11]  /*19a60*/  HMMA.16816.F32.BF16 R20, R12.reuse, R10, R20 ;  /* 0x0000000a0c14723c */ /* 0x048ff60000041814 */
[----:B------:R-:W-:Y:S11]  /*19a70*/  @!UPT UIADD3 URZ, URZ, URZ, URZ ;  /* 0x0000003f3f3ff290 */ /* 0x000ff6000fffe03f */
[----:B------:R-:W-:Y:S01]  /*19a80*/  @!UPT UIADD3 URZ, URZ, URZ, URZ ;  /* 0x0000003f3f3ff290 */ /* 0x000fe2000fffe03f */
[----:B------:R-:W-:Y:S01]  /*19a90*/  STL.64 [R1+0x2a0], R20 ;  /* 0x0002a01401007387 */ /* 0x000fe20000100a00 */
[----:B------:R0:W-:Y:S03]  /*19aa0*/  STL.64 [R1+0x2a8], R22 ;  /* 0x0002a81601007387 */ /* 0x0001e60000100a00 */
[----:B0-----:R-:W4:Y:S01]  /*19ab0*/  LDL.LU.64 R22, [R1+0xbd8] ;  /* 0x000bd80001167983 */ /* 0x001f220000300a00 */
[----:B------:R-:W4:Y:S02]  /*19ac0*/  LDL.LU.64 R20, [R1+0xbd0] ;  /* 0x000bd00001147983 */ /* 0x000f240000300a00 */
[----:B------:R-:W3:Y:S02]  /*19ad0*/  LDL.LU R0, [R1+0x814] ;  /* 0x0008140001007983 */ /* 0x000ee40000300800 */
[----:B------:R-:W2:Y:S01]  /*19ae0*/  LDL.LU R2, [R1+0x8a8] ;  /* 0x0008a80001027983 */ /* 0x000ea20000300800 */
[----:B------:R0:W-:Y:S01]  /*19af0*/  STL [R1+0xb48], R11 ;  /* 0x000b480b01007387 */ /* 0x0001e20000100800 */
[----:B----4-:R-:W-:Y:S03]  /*19b00*/  HMMA.16816.F32.BF16 R12, R12, R6, R20 ;  /* 0x000000060c0c723c */ /* 0x010fe60000041814 */
[----:B------:R-:W2:Y:S01]  /*19b10*/  LDL.LU.64 R22, [R1+0xbc8] ;  /* 0x000bc80001167983 */ /* 0x000ea20000300a00 */
[----:B------:R-:W2:Y:S02]  /*19b20*/  LDL.LU.64 R20, [R1+0xbc0] ;  /* 0x000bc00001147983 */ /* 0x000ea40000300a00 */
[----:B0-----:R-:W-:Y:S11]  /*19b30*/  IMAD.MOV.U32 R11, RZ, RZ, R18 ;  /* 0x000000ffff0b7224 */ /* 0x001ff600078e0012 */
[----:B------:R-:W-:Y:S06]  /*19b40*/  @!UPT UIADD3 URZ, URZ, URZ, URZ ;  /* 0x0000003f3f3ff290 */ /* 0x000fec000fffe03f */
[----:B------:R0:W-:Y:S01]  /*19b50*/  STL.64 [R1+0x260], R12 ;  /* 0x0002600c01007387 */ /* 0x0001e20000100a00 */
[----:B------:R-:W-:Y:S03]  /*19b60*/  STL.64 [R1+0x268], R14 ;  /* 0x0002680e01007387 */ /* 0x000fe60000100a00 */
[----:B0-----:R-:W4:Y:S01]  /*19b70*/  LDL.LU R12, [R1+0x810] ;  /* 0x00081000010c7983 */ /* 0x001f220000300800 */
[----:B------:R-:W3:Y:S01]  /*19b80*/  LDL.LU R13, [R1+0x8a4] ;  /* 0x0008a400010d7983 */ /* 0x000ee20000300800 */
[C---:B--2---:R-:W-:Y:S11]  /*19b90*/  HMMA.16816.F32.BF16 R24, R20.reuse, R18, R24 ;  /* 0x000000121418723c */ /* 0x044ff60000041818 */
[----:B------:R-:W-:Y:S11]  /*19ba0*/  @!UPT UIADD3 URZ, URZ, URZ, URZ ;  /* 0x0000003f3f3ff290 */ /* 0x000ff6000fffe03f */
[----:B------:R-:W-:Y:S01]  /*19bb0*/  @!UPT UIADD3 URZ, URZ, URZ, URZ ;  /* 0x0000003f3f3ff290 */ /* 0x000fe2000fffe03f */
[----:B------:R-:W-:Y:S01]  /*19bc0*/  STL.64 [R1+0x680], R24 ;  /* 0x0006801801007387 */ /* 0x000fe20000100a00 */
[----:B------:R0:W-:Y:S03]  /*19bd0*/  STL.64 [R1+0x688], R26 ;  /* 0x0006881a01007387 */ /* 0x0001e60000100a00 */
[----:B0-----:R-:W2:Y:S01]  /*19be0*/  LDL.LU.64 R26, [R1+0xbb8] ;  /* 0x000bb800011a7983 */ /* 0x001ea20000300a00 */
[----:B------:R-:W2:Y:S02]  /*19bf0*/  LDL.LU.64 R24, [R1+0xbb0] ;  /* 0x000bb00001187983 */ /* 0x000ea40000300a00 */
[----:B------:R-:W2:Y:S02]  /*19c00*/  LDL.LU.64 R18, [R1+0xba8] ;  /* 0x000ba80001127983 */ /* 0x000ea40000300a00 */
[C---:B--2---:R-:W-:Y:S01]  /*19c10*/  HMMA.16816.F32.BF16 R16, R20.reuse, R18, R24 ;  /* 0x000000121410723c */ /* 0x044fe20000041818 */
[----:B------:R-:W2:Y:S01]  /*19c20*/  LDL.LU.64 R26, [R1+0xba0] ;  /* 0x000ba000011a7983 */ /* 0x000ea20000300a00 */
[----:B------:R-:W2:Y:S11]  /*19c30*/  LDL.LU.64 R24, [R1+0xb98] ;  /* 0x000b980001187983 */ /* 0x000eb60000300a00 */
[----:B------:R-:W-:Y:S10]  /*19c40*/  @!UPT UIADD3 URZ, URZ, URZ, URZ ;  /* 0x0000003f3f3ff290 */ /* 0x000ff4000fffe03f */
[----:B------:R-:W-:Y:S01]  /*19c50*/  STL.64 [R1+0x670], R16 ;  /* 0x0006701001007387 */ /* 0x000fe20000100a00 */
[----:B------:R0:W-:Y:S03]  /*19c60*/  STL.64 [R1+0x678], R18 ;  /* 0x0006781201007387 */ /* 0x0001e60000100a00 */
[----:B0-----:R-:W2:Y:S02]  /*19c70*/  LDL.LU.64 R18, [R1+0xb90] ;  /* 0x000b900001127983 */ /* 0x001ea40000300a00 */
[----:B--2---:R-:W-:Y:S02]  /*19c80*/  HMMA.16816.F32.BF16 R16, R20, R18, R24 ;  /* 0x000000121410723c */ /* 0x004fe40000041818 */
[----:B------:R-:W2:Y:S01]  /*19c90*/  LDL.LU.64 R26, [R1+0xb88] ;  /* 0x000b8800011a7983 */ /* 0x000ea20000300a00 */
[----:B------:R-:W2:Y:S11]  /*19ca0*/  LDL.LU.64 R24, [R1+0xb80] ;  /* 0x000b800001187983 */ /* 0x000eb60000300a00 */
[----:B------:R-:W-:Y:S09]  /*19cb0*/  @!UPT UIADD3 URZ, URZ, URZ, URZ ;  /* 0x0000003f3f3ff290 */ /* 0x000ff2000fffe03f */
[----:B------:R-:W-:Y:S01]  /*19cc0*/  STL.64 [R1+0x660], R16 ;  /* 0x0006601001007387 */ /* 0x000fe20000100a00 */
[----:B------:R0:W-:Y:S03]  /*19cd0*/  STL.64 [R1+0x668], R18 ;  /* 0x0006681201007387 */ /* 0x0001e60000100a00 */
[----:B0-----:R-:W2:Y:S01]  /*19ce0*/  LDL.LU.64 R18, [R1+0xb78] ;  /* 0x000b780001127983 */ /* 0x001ea20000300a00 */
[----:B------:R-:W2:Y:S02]  /*19cf0*/  LDL.LU.64 R16, [R1+0xb70] ;  /* 0x000b700001107983 */ /* 0x000ea40000300a00 */
[----:B------:R-:W-:Y:S02]  /*19d00*/  IMAD.MOV.U32 R15, RZ, RZ, R3 ;  /* 0x000000ffff0f7224 */ /* 0x000fe400078e0003 */
[----:B------:R-:W-:Y:S02]  /*19d10*/  IMAD.MOV.U32 R3, RZ, RZ, c[0x0][0x18c] ;  /* 0x00006300ff037624 */ /* 0x000fe400078e00ff */
[----:B------:R-:W-:-:S02]  /*19d20*/  IMAD.MOV.U32 R14, RZ, RZ, R4 ;  /* 0x000000ffff0e7224 */ /* 0x000fc400078e0004 */
[----:B------:R-:W-:Y:S02]  /*19d30*/  IMAD.MOV.U32 R4, RZ, RZ, R9 ;  /* 0x000000ffff047224 */ /* 0x000fe400078e0009 */
[----:B------:R-:W-:Y:S02]  /*19d40*/  IMAD.MOV.U32 R5, RZ, RZ, R8 ;  /* 0x000000ffff057224 */ /* 0x000fe400078e0008 */
[----:B------:R-:W-:-:S04]  /*19d50*/  IMAD.SHL.U32 R3, R3, 0x40, RZ ;  /* 0x0000004003037824 */ /* 0x000fc800078e00ff */
[----:B------:R-:W-:-:S04]  /*19d60*/  IMAD.WIDE R8, R3, 0x2, R4 ;  /* 0x0000000203087825 */ /* 0x000fc800078e0204 */
[----:B---3--:R-:W-:Y:S02]  /*19d70*/  IMAD.MOV.U32 R4, RZ, RZ, R13 ;  /* 0x000000ffff047224 */ /* 0x008fe400078e000d */
[----:B----4-:R-:W-:Y:S01]  /*19d80*/  IMAD.MOV.U32 R5, RZ, RZ, R12 ;  /* 0x000000ffff057224 */ /* 0x010fe200078e000c */
[----:B------:R-:W-:Y:S03]  /*19d90*/  STL [R1+0x80c], R8 ;  /* 0x00080c0801007387 */ /* 0x000fe60000100800 */
[----:B------:R-:W-:Y:S01]  /*19da0*/  IMAD.WIDE R4, R3, 0x2, R4 ;  /* 0x0000000203047825 */ /* 0x000fe200078e0204 */
[----:B--2---:R-:W-:Y:S01]  /*19db0*/  HMMA.16816.F32.BF16 R12, R20, R14, R16 ;  /* 0x0000000e140c723c */ /* 0x004fe20000041810 */
[----:B------:R-:W2:Y:S02]  /*19dc0*/  LDL.LU R19, [R1+0xb68] ;  /* 0x000b680001137983 */ /* 0x000ea40000300800 */
[----:B------:R-:W-:Y:S11]  /*19dd0*/  STL [R1+0x74c], R9 ;  /* 0x00074c0901007387 */ /* 0x000ff60000100800 */
[----:B------:R-:W-:Y:S09]  /*19de0*/  @!UPT UIADD3 URZ, URZ, URZ, URZ ;  /* 0x0000003f3f3ff290 */ /* 0x000ff2000fffe03f */
[----:B------:R-:W-:Y:S01]  /*19df0*/  STL.64 [R1+0x640], R12 ;  /* 0x0006400c01007387 */ /* 0x000fe20000100a00 */
[----:B------:R-:W-:Y:S02]  /*19e00*/  STL.64 [R1+0x648], R14 ;  /* 0x0006480e01007387 */ /* 0x000fe40000100a00 */
[----:B------:R-:W0:Y:S04]  /*19e10*/  LDSM.16.MT88.4 R12, [R25+0x6080] ;  /* 0x00608000190c783b */ /* 0x000e280000004200 */
[----:B------:R-:W-:Y:S01]  /*19e20*/  STL [R1+0x8a4], R4 ;  /* 0x0008a40401007387 */ /* 0x000fe20000100800 */
[----:B------:R-:W-:Y:S04]  /*19e30*/  STL [R1+0x810], R5 ;  /* 0x0008100501007387 */ /* 0x000fe80000100800 */
[----:B0-----:R-:W-:Y:S01]  /*19e40*/  STL.64 [R1+0xb30], R14 ;  /* 0x000b300e01007387 */ /* 0x001fe20000100a00 */
[----:B------:R0:W-:Y:S03]  /*19e50*/  STL.64 [R1+0xb28], R12 ;  /* 0x000b280c01007387 */ /* 0x0001e60000100a00 */
[----:B0-----:R-:W3:Y:S01]  /*19e60*/  LDL.LU R12, [R1+0x330] ;  /* 0x00033000010c7983 */ /* 0x001ee20000300800 */
[----:B------:R-:W3:Y:S02]  /*19e70*/  LDL.LU R13, [R1+0x334] ;  /* 0x00033400010d7983 */ /* 0x000ee40000300800 */
[----:B------:R-:W3:Y:S02]  /*19e80*/  LDL.LU R14, [R1+0x338] ;  /* 0x00033800010e7983 */ /* 0x000ee40000300800 */
[----:B------:R-:W3:Y:S02]  /*19e90*/  LDL.LU R15, [R1+0x33c] ;  /* 0x00033c00010f7983 */ /* 0x000ee40000300800 */
[----:B------:R-:W-:Y:S01]  /*19ea0*/  IMAD.MOV.U32 R4, RZ, RZ, R24 ;  /* 0x000000ffff047224 */ /* 0x000fe200078e0018 */
[----:B------:R0:W-:Y:S01]  /*19eb0*/  STL.64 [R1+0xb60], R26 ;  /* 0x000b601a01007387 */ /* 0x0001e20000100a00 */
[----:B------:R-:W4:Y:S02]  /*19ec0*/  LDL.LU R24, [R1+0x360] ;  /* 0x0003600001187983 */ /* 0x000f240000300800 */
[----:B--2---:R-:W-:-:S04]  /*19ed0*/  IMAD.MOV.U32 R5, RZ, RZ, R19 ;  /* 0x000000ffff057224 */ /* 0x004fc800078e0013 */
[----:B------:R-:W-:-:S04]  /*19ee0*/  IMAD.WIDE R16, R3, 0x2, R4 ;  /* 0x0000000203107825 */ /* 0x000fc800078e0204 */
[----:B------:R-:W-:Y:S02]  /*19ef0*/  IMAD.MOV.U32 R4, RZ, RZ, R2 ;  /* 0x000000ffff047224 */ /* 0x000fe400078e0002 */
[----:B------:R-:W-:-:S04]  /*19f00*/  IMAD.MOV.U32 R5, RZ, RZ, R0 ;  /* 0x000000ffff057224 */ /* 0x000fc800078e0000 */
[----:B------:R-:W-:Y:S01]  /*19f10*/  IMAD.WIDE R4, R3, 0x2, R4 ;  /* 0x0000000203047825 */ /* 0x000fe200078e0204 */
[----:B---3--:R-:W-:Y:S11]  /*19f20*/  HMMA.16816.F32.BF16 R12, R20, R26, R12 ;  /* 0x0000001a140c723c */ /* 0x008ff6000004180c */
[----:B------:R-:W-:Y:S11]  /*19f30*/  @!UPT UIADD3 URZ, URZ, URZ, URZ ;  /* 0x0000003f3f3ff290 */ /* 0x000ff6000fffe03f */
[----:B------:R-:W-:Y:S01]  /*19f40*/  @!UPT UIADD3 URZ, URZ, URZ, URZ ;  /* 0x0000003f3f3ff290 */ /* 0x000fe2000fffe03f */
[----:B------:R-:W-:Y:S01]  /*19f50*/  STL.64 [R1+0x290], R12 ;  /* 0x0002900c01007387 */ /* 0x000fe20000100a00 */
[----:B------:R-:W-:Y:S02]  /*19f60*/  STL.64 [R1+0x298], R14 ;  /* 0x0002980e01007387 */ /* 0x000fe40000100a00 */
[----:B------:R-:W4:Y:S02]  /*19f70*/  LDL.LU R25, [R1+0x364] ;  /* 0x0003640001197983 */ /* 0x000f240000300800 */
[----:B0-----:R-:W4:Y:S01]  /*19f80*/  LDL.LU R26, [R1+0x368] ;  /* 0x00036800011a7983 */ /* 0x001f220000300800 */
[----:B------:R-:W4:Y:S01]  /*19f90*/  LDL.LU R27, [R1+0x36c] ;  /* 0x00036c00011b7983 */ /* 0x000f220000300800 */
[----:B------:R0:W-:Y:S02]  /*19fa0*/  STL.64 [R1+0xb58], R6 ;  /* 0x000b580601007387 */ /* 0x0001e40000100a00 */
[----:B------:R-:W-:Y:S01]  /*19fb0*/  STL.64 [R1+0xb50], R4 ;  /* 0x000b500401007387 */ /* 0x000fe20000100a00 */
[----:B0-----:R-:W4:Y:S01]  /*19fc0*/  LDL.64 R6, [R1+0x18] ;  /* 0x0000180001067983 */ /* 0x001f220000100a00 */
[----:B------:R-:W-:Y:S02]  /*19fd0*/  STL [R1+0x750], R16 ;  /* 0x0007501001007387 */ /* 0x000fe40000100800 */
[----:B------:R-:W2:Y:S02]  /*19fe0*/  LDL.LU R12, [R1+0x3d0] ;  /* 0x0003d000010c7983 */ /* 0x000ea40000300800 */
[----:B------:R-:W2:Y:S01]  /*19ff0*/  LDL.LU R13, [R1+0x3d4] ;  /* 0x0003d400010d7983 */ /* 0x000ea20000300800 */
[----:B------:R-:W3:Y:S01]  /*1a000*/  LDL.LU R14, [R1+0x3d8] ;  /* 0x0003d800010e7983 */ /* 0x000ee20000300800 */
[----:B------:R-:W3:Y:S02]  /*1a010*/  LDL.LU R15, [R1+0x3dc] ;  /* 0x0003dc00010f7983 */ /* 0x000ee40000300800 */
[----:B------:R-:W-:-:S02]  /*1a020*/  IMAD.MOV.U32 R8, RZ, RZ, R29 ;  /* 0x000000ffff087224 */ /* 0x000fc400078e001d */
[----:B------:R-:W-:-:S04]  /*1a030*/  IMAD.MOV.U32 R9, RZ, RZ, R28 ;  /* 0x000000ffff097224 */ /* 0x000fc800078e001c */
[----:B------:R-:W-:Y:S01]  /*1a040*/  IMAD.WIDE R8, R3, 0x2, R8 ;  /* 0x0000000203087825 */ /* 0x000fe200078e0208 */
[----:B----4-:R-:W-:Y:S01]  /*1a050*/  HMMA.16816.F32.BF16 R24, R20, R6, R24 ;  /* 0x000000061418723c */ /* 0x010fe20000041818 */
[----:B---3--:R-:W-:Y:S02]  /*1a060*/  STL.64 [R1+0xb40], R14 ;  /* 0x000b400e01007387 */ /* 0x008fe40000100a00 */
[----:B--2---:R0:W-:Y:S02]  /*1a070*/  STL.64 [R1+0xb38], R12 ;  /* 0x000b380c01007387 */ /* 0x0041e40000100a00 */
[----:B0-----:R-:W2:Y:S01]  /*1a080*/  LDL.LU R12, [R1+0x3e0] ;  /* 0x0003e000010c7983 */ /* 0x001ea20000300800 */
[----:B------:R-:W2:Y:S02]  /*1a090*/  LDL.LU R13, [R1+0x3e4] ;  /* 0x0003e400010d7983 */ /* 0x000ea40000300800 */
[----:B------:R-:W2:Y:S02]  /*1a0a0*/  LDL.LU R14, [R1+0x3e8] ;  /* 0x0003e800010e7983 */ /* 0x000ea40000300800 */
[----:B------:R-:W2:Y:S01]  /*1a0b0*/  LDL.LU R15, [R1+0x3ec] ;  /* 0x0003ec00010f7983 */ /* 0x000ea20000300800 */
[----:B------:R-:W3:Y:S01]  /*1a0c0*/  LDL.LU R18, [R1+0x6f4] ;  /* 0x0006f40001127983 */ /* 0x000ee20000300800 */
[----:B------:R-:W4:Y:S02]  /*1a0d0*/  LDL.LU R19, [R1+0x764] ;  /* 0x0007640001137983 */ /* 0x000f240000300800 */
[----:B------:R-:W2:Y:S02]  /*1a0e0*/  LDL.LU R28, [R1+0x768] ;  /* 0x00076800011c7983 */ /* 0x000ea40000300800 */
[----:B------:R-:W2:Y:S01]  /*1a0f0*/  LDL.LU R29, [R1+0x81c] ;  /* 0x00081c00011d7983 */ /* 0x000ea20000300800 */
[----:B------:R-:W2:Y:S01]  /*1a100*/  LDL.LU R0, [R1+0x820] ;  /* 0x0008200001007983 */ /* 0x000ea20000300800 */
[----:B------:R-:W2:Y:S02]  /*1a110*/  LDL.LU R2, [R1+0x8ac] ;  /* 0x0008ac0001027983 */ /* 0x000ea40000300800 */
[----:B------:R0:W-:Y:S02]  /*1a120*/  STL [R1+0x6e4], R17 ;  /* 0x0006e41101007387 */ /* 0x0001e40000100800 */
[----:B------:R-:W2:Y:S01]  /*1a130*/  LDL.LU R16, [R1+0x6f0] ;  /* 0x0006f00001107983 */ /* 0x000ea20000300800 */
[----:B0-----:R-:W2:Y:S01]  /*1a140*/  LDL.LU R17, [R1+0x75c] ;  /* 0x00075c0001117983 */ /* 0x001ea20000300800 */
[----:B------:R0:W-:Y:S02]  /*1a150*/  STL [R1+0x754], R8 ;  /* 0x0007540801007387 */ /* 0x0001e40000100800 */
[----:B------:R1:W-:Y:S01]  /*1a160*/  STL [R1+0x6e8], R9 ;  /* 0x0006e80901007387 */ /* 0x0003e20000100800 */
[----:B0-----:R-:W2:Y:S01]  /*1a170*/  LDL.LU R8, [R1+0x6ec] ;  /* 0x0006ec0001087983 */ /* 0x001ea20000300800 */
[----:B-1----:R-:W2:Y:S02]  /*1a180*/  LDL.LU R9, [R1+0x758] ;  /* 0x0007580001097983 */ /* 0x002ea40000300800 */
[----:B------:R-:W-:Y:S02]  /*1a190*/  STL.64 [R1+0x280], R24 ;  /* 0x0002801801007387 */ /* 0x000fe40000100a00 */
[----:B------:R0:W-:Y:S02]  /*1a1a0*/  STL.64 [R1+0x288], R26 ;  /* 0x0002881a01007387 */ /* 0x0001e40000100a00 */
[----:B0-----:R-:W2:Y:S01]  /*1a1b0*/  LDL.LU.64 R26, [R1+0xb60] ;  /* 0x000b6000011a7983 */ /* 0x001ea20000300a00 */
[----:B------:R-:W-:-:S02]  /*1a1c0*/  IMAD.MOV.U32 R25, RZ, RZ, R6 ;  /* 0x000000ffff197224 */ /* 0x000fc400078e0006 */
[----:B------:R-:W-:Y:S02]  /*1a1d0*/  IMAD.MOV.U32 R24, RZ, RZ, R7 ;  /* 0x000000ffff187224 */ /* 0x000fe400078e0007 */
[----:B------:R-:W3:Y:S01]  /*1a1e0*/  LDL.LU.64 R6, [R1+0xb58] ;  /* 0x000b580001067983 */ /* 0x000ee20000300a00 */
[----:B------:R-:W3:Y:S03]  /*1a1f0*/  LDL.LU.64 R4, [R1+0xb50] ;  /* 0x000b500001047983 */ /* 0x000ee60000300a00 */
[----:B--2---:R0:W-:Y:S01]  /*1a200*/  STL.64 [R1+0xae0], R26 ;  /* 0x000ae01a01007387 */ /* 0x0041e20000100a00 */
[----:B------:R1:W-:Y:S02]  /*1a210*/  STL.64 [R1+0xad8], R24 ;  /* 0x000ad81801007387 */ /* 0x0003e40000100a00 */
[----:B0-----:R-:W-:Y:S01]  /*1a220*/  IMAD.MOV.U32 R26, RZ, RZ, R11 ;  /* 0x000000ffff1a7224 */ /* 0x001fe200078e000b */
[----:B-1----:R-:W2:Y:S01]  /*1a230*/  LDL.LU R24, [R1+0x760] ;  /* 0x0007600001187983 */ /* 0x002ea20000300800 */
[----:B------:R-:W2:Y:S02]  /*1a240*/  LDL.LU R25, [R1+0x818] ;  /* 0x0008180001197983 */ /* 0x000ea40000300800 */
[----:B------:R-:W2:Y:S02]  /*1a250*/  LDL.LU R11, [R1+0xb48] ;  /* 0x000b4800010b7983 */ /* 0x000ea40000300800 */
[----:B------:R-:W4:Y:S01]  /*1a260*/  LDL R27, [R1+0x6c] ;  /* 0x00006c00011b7983 */ /* 0x000f220000100800 */
[----:B---3--:R-:W-:Y:S01]  /*1a270*/  STL [R1+0x8a8], R4 ;  /* 0x0008a80401007387 */ /* 0x008fe20000100800 */
[----:B------:R-:W-:Y:S01]  /*1a280*/  STL [R1+0x814], R5 ;  /* 0x0008140501007387 */ /* 0x000fe20000100800 */
[----:B--2---:R-:W-:Y:S11]  /*1a290*/  HMMA.16816.F32.BF16 R12, R20, R10, R12 ;  /* 0x0000000a140c723c */ /* 0x004ff6000004180c */
        /* <DEDUP_REMOVED lines=8> */
[----:B------:R-:W-:-:S02]  /*1a320*/  IMAD.MOV.U32 R8, RZ, RZ, R17 ;  /* 0x000000ffff087224 */ /* 0x000fc400078e0011 */
[----:B------:R-:W-:Y:S02]  /*1a330*/  IMAD.MOV.U32 R9, RZ, RZ, R16 ;  /* 0x000000ffff097224 */ /* 0x000fe400078e0010 */
[----:B------:R-:W-:-:S04]  /*1a340*/  IMAD.WIDE R16, R3, 0x2, R4 ;  /* 0x0000000203107825 */ /* 0x000fc800078e0204 */
[----:B------:R-:W-:Y:S02]  /*1a350*/  IMAD.MOV.U32 R4, RZ, RZ, R25 ;  /* 0x000000ffff047224 */ /* 0x000fe400078e0019 */
[----:B------:R-:W-:Y:S02]  /*1a360*/  IMAD.MOV.U32 R5, RZ, RZ, R24 ;  /* 0x000000ffff057224 */ /* 0x000fe400078e0018 */
[----:B------:R-:W-:-:S04]  /*1a370*/  IMAD.WIDE R8, R3, 0x2, R8 ;  /* 0x0000000203087825 */ /* 0x000fc800078e0208 */
[----:B------:R-:W-:Y:S01]  /*1a380*/  IMAD.WIDE R4, R3, 0x2, R4 ;  /* 0x0000000203047825 */ /* 0x000fe200078e0204 */
[----:B------:R-:W-:Y:S03]  /*1a390*/  STL [R1+0x758], R16 ;  /* 0x0007581001007387 */ /* 0x000fe60000100800 */
[----:B------:R-:W-:Y:S02]  /*1a3a0*/  STL [R1+0x6ec], R17 ;  /* 0x0006ec1101007387 */ /* 0x000fe40000100800 */
[----:B------:R-:W-:Y:S02]  /*1a3b0*/  STL [R1+0x75c], R8 ;  /* 0x00075c0801007387 */ /* 0x000fe40000100800 */
[----:B------:R-:W-:Y:S01]  /*1a3c0*/  STL [R1+0x6f0], R9 ;  /* 0x0006f00901007387 */ /* 0x000fe20000100800 */
[----:B------:R4:W-:Y:S01]  /*1a3d0*/  STL [R1+0x818], R4 ;  /* 0x0008180401007387 */ /* 0x0009e20000100800 */
[----:B------:R0:W-:Y:S02]  /*1a3e0*/  STL [R1+0x760], R5 ;  /* 0x0007600501007387 */ /* 0x0001e40000100800 */
[----:B----4-:R-:W-:-:S02]  /*1a3f0*/  IMAD.MOV.U32 R4, RZ, RZ, R19 ;  /* 0x000000ffff047224 */ /* 0x010fc400078e0013 */
[----:B0-----:R-:W-:-:S04]  /*1a400*/  IMAD.MOV.U32 R5, RZ, RZ, R18 ;  /* 0x000000ffff057224 */ /* 0x001fc800078e0012 */
[----:B------:R-:W-:Y:S01]  /*1a410*/  IMAD.WIDE R16, R3, 0x2, R4 ;  /* 0x0000000203107825 */ /* 0x000fe200078e0204 */
[----:B--2---:R-:W-:Y:S01]  /*1a420*/  HMMA.16816.F32.BF16 R20, R20, R6, R12 ;  /* 0x000000061414723c */ /* 0x004fe2000004180c */
[----:B------:R-:W2:Y:S02]  /*1a430*/  LDL.LU.64 R14, [R1+0xb30] ;  /* 0x000b3000010e7983 */ /* 0x000ea40000300a00 */
[----:B------:R-:W2:Y:S11]  /*1a440*/  LDL.LU.64 R12, [R1+0xb28] ;  /* 0x000b2800010c7983 */ /* 0x000eb60000300a00 */
[----:B------:R-:W-:Y:S09]  /*1a450*/  @!UPT UIADD3 URZ, URZ, URZ, URZ ;  /* 0x0000003f3f3ff290 */ /* 0x000ff2000fffe03f */
[----:B------:R-:W-:Y:S01]  /*1a460*/  STL.64 [R1+0x1c0], R20 ;  /* 0x0001c01401007387 */ /* 0x000fe20000100a00 */
[----:B------:R-:W-:Y:S02]  /*1a470*/  STL.64 [R1+0x1c8], R22 ;  /* 0x0001c81601007387 */ /* 0x000fe40000100a00 */
[----:B------:R0:W-:Y:S02]  /*1a480*/  STL [R1+0x764], R16 ;  /* 0x0007641001007387 */ /* 0x0001e40000100800 */
[----:B------:R1:W-:Y:S01]  /*1a490*/  STL [R1+0x6f4], R17 ;  /* 0x0006f41101007387 */ /* 0x0003e20000100800 */
[----:B0-----:R-:W2:Y:S01]  /*1a4a0*/  LDL.LU R16, [R1+0x410] ;  /* 0x0004100001107983 */ /* 0x001ea20000300800 */
[----:B-1----:R-:W2:Y:S02]  /*1a4b0*/  LDL.LU R17, [R1+0x414] ;  /* 0x0004140001117983 */ /* 0x002ea40000300800 */
[----:B------:R-:W2:Y:S02]  /*1a4c0*/  LDL.LU R18, [R1+0x418] ;  /* 0x0004180001127983 */ /* 0x000ea40000300800 */
[----:B------:R-:W2:Y:S02]  /*1a4d0*/  LDL.LU R19, [R1+0x41c] ;  /* 0x00041c0001137983 */ /* 0x000ea40000300800 */
[----:B------:R-:W-:-:S02]  /*1a4e0*/  IMAD.MOV.U32 R4, RZ, RZ, R29 ;  /* 0x000000ffff047224 */ /* 0x000fc400078e001d */
[----:B------:R-:W-:-:S04]  /*1a4f0*/  IMAD.MOV.U32 R5, RZ, RZ, R28 ;  /* 0x000000ffff057224 */ /* 0x000fc800078e001c */
[----:B------:R-:W-:-:S04]  /*1a500*/  IMAD.WIDE R8, R3, 0x2, R4 ;  /* 0x0000000203087825 */ /* 0x000fc800078e0204 */
[----:B------:R-:W-:Y:S02]  /*1a510*/  IMAD.MOV.U32 R4, RZ, RZ, R2 ;  /* 0x000000ffff047224 */ /* 0x000fe400078e0002 */
[----:B------:R-:W-:-:S04]  /*1a520*/  IMAD.MOV.U32 R5, RZ, RZ, R0 ;  /* 0x000000ffff057224 */ /* 0x000fc800078e0000 */
[----:B------:R-:W-:Y:S01]  /*1a530*/  IMAD.WIDE R4, R3, 0x2, R4 ;  /* 0x0000000203047825 */ /* 0x000fe200078e0204 */
[----:B------:R-:W-:Y:S03]  /*1a540*/  STL [R1+0x81c], R8 ;  /* 0x00081c0801007387 */ /* 0x000fe60000100800 */
[----:B------:R-:W-:Y:S01]  /*1a550*/  STL [R1+0x768], R9 ;  /* 0x0007680901007387 */ /* 0x000fe20000100800 */
[----:B------:R-:W-:Y:S01]  /*1a560*/  STL [R1+0x8ac], R4 ;  /* 0x0008ac0401007387 */ /* 0x000fe20000100800 */
[----:B------:R-:W3:Y:S02]  /*1a570*/  LDL.LU R20, [R1+0x8b0] ;  /* 0x0008b00001147983 */ /* 0x000ee40000300800 */
[----:B------:R-:W4:Y:S02]  /*1a580*/  LDL R23, [R1+0x398] ;  /* 0x0003980001177983 */ /* 0x000f240000100800 */
[----:B------:R-:W-:Y:S01]  /*1a590*/  STL [R1+0x820], R5 ;  /* 0x0008200501007387 */ /* 0x000fe20000100800 */
[----:B--2---:R-:W-:Y:S01]  /*1a5a0*/  HMMA.16816.F32.BF16 R24, R12, R26, R16 ;  /* 0x0000001a0c18723c */ /* 0x004fe20000041810 */
[----:B------:R-:W2:Y:S01]  /*1a5b0*/  LDL.LU R18, [R1+0x6f8] ;  /* 0x0006f80001127983 */ /* 0x000ea20000300800 */
[----:B------:R-:W2:Y:S11]  /*1a5c0*/  LDL.LU R19, [R1+0x76c] ;  /* 0x00076c0001137983 */ /* 0x000eb60000300800 */
[----:B------:R-:W-:Y:S10]  /*1a5d0*/  @!UPT UIADD3 URZ, URZ, URZ, URZ ;  /* 0x0000003f3f3ff290 */ /* 0x000ff4000fffe03f */
[----:B------:R0:W-:Y:S01]  /*1a5e0*/  STL.64 [R1+0x4d0], R24 ;  /* 0x0004d01801007387 */ /* 0x0001e20000100a00 */
[----:B------:R1:W-:Y:S02]  /*1a5f0*/  STL.64 [R1+0x4d8], R26 ;  /* 0x0004d81a01007387 */ /* 0x0003e40000100a00 */
[----:B------:R-:W2:Y:S02]  /*1a600*/  LDL.LU R28, [R1+0x770] ;  /* 0x00077000011c7983 */ /* 0x000ea40000300800 */
[----:B------:R-:W2:Y:S01]  /*1a610*/  LDL.LU R29, [R1+0x824] ;  /* 0x00082400011d7983 */ /* 0x000ea20000300800 */
[----:B------:R-:W2:Y:S01]  /*1a620*/  LDL.LU R0, [R1+0x774] ;  /* 0x0007740001007983 */ /* 0x000ea20000300800 */
[----:B------:R-:W2:Y:S03]  /*1a630*/  LDL.LU R2, [R1+0x828] ;  /* 0x0008280001027983 */ /* 0x000ea60000300800 */
[----:B0-----:R-:W2:Y:S01]  /*1a640*/  LDL.LU R24, [R1+0x440] ;  /* 0x0004400001187983 */ /* 0x001ea20000300800 */
[----:B------:R-:W2:Y:S02]  /*1a650*/  LDL.LU R25, [R1+0x444] ;  /* 0x0004440001197983 */ /* 0x000ea40000300800 */
[----:B-1----:R-:W2:Y:S02]  /*1a660*/  LDL.LU R26, [R1+0x448] ;  /* 0x00044800011a7983 */ /* 0x002ea40000300800 */
[----:B------:R-:W2:Y:S02]  /*1a670*/  LDL.LU R27, [R1+0x44c] ;  /* 0x00044c00011b7983 */ /* 0x000ea40000300800 */
[----:B--2---:R-:W-:Y:S01]  /*1a680*/  STL.64 [R1+0xaf0], R26 ;  /* 0x000af01a01007387 */ /* 0x004fe20000100a00 */
[----:B------:R0:W-:Y:S03]  /*1a690*/  STL.64 [R1+0xae8], R24 ;  /* 0x000ae81801007387 */ /* 0x0001e60000100a00 */
[----:B0-----:R-:W2:Y:S01]  /*1a6a0*/  LDL.LU R24, [R1+0x6fc] ;  /* 0x0006fc0001187983 */ /* 0x001ea20000300800 */
[----:B------:R-:W2:Y:S02]  /*1a6b0*/  LDL.LU R25, [R1+0x778] ;  /* 0x0007780001197983 */ /* 0x000ea40000300800 */
[----:B------:R-:W2:Y:S02]  /*1a6c0*/  LDL R26, [R1+0x48] ;  /* 0x00004800011a7983 */ /* 0x000ea40000100800 */
[----:B------:R-:W2:Y:S02]  /*1a6d0*/  LDL R27, [R1+0x4c] ;  /* 0x00004c00011b7983 */ /* 0x000ea40000100800 */
[----:B--2---:R0:W-:Y:S01]  /*1a6e0*/  STL.64 [R1+0xb10], R26 ;  /* 0x000b101a01007387 */ /* 0x0041e20000100a00 */
[----:B------:R-:W-:Y:S03]  /*1a6f0*/  STL.64 [R1+0xb08], R24 ;  /* 0x000b081801007387 */ /* 0x000fe60000100a00 */
[----:B0-----:R-:W2:Y:S01]  /*1a700*/  LDL.64 R26, [R1+0x58] ;  /* 0x00005800011a7983 */ /* 0x001ea20000100a00 */
[----:B------:R-:W3:Y:S02]  /*1a710*/  LDL.LU R21, [R1+0x700] ;  /* 0x0007000001157983 */ /* 0x000ee40000300800 */
[----:B------:R-:W4:Y:S02]  /*1a720*/  LDL.LU R22, [R1+0x780] ;  /* 0x0007800001167983 */ /* 0x000f240000300800 */
[----:B----4-:R-:W-:Y:S01]  /*1a730*/  STL.64 [R1+0xb00], R22 ;  /* 0x000b001601007387 */ /* 0x010fe20000100a00 */
[----:B---3--:R0:W-:Y:S03]  /*1a740*/  STL.64 [R1+0xaf8], R20 ;  /* 0x000af81401007387 */ /* 0x0081e60000100a00 */
[----:B0-----:R-:W3:Y:S01]  /*1a750*/  LDL.LU R20, [R1+0x430] ;  /* 0x0004300001147983 */ /* 0x001ee20000300800 */
[----:B------:R-:W3:Y:S02]  /*1a760*/  LDL.LU R21, [R1+0x434] ;  /* 0x0004340001157983 */ /* 0x000ee40000300800 */
[----:B------:R-:W4:Y:S02]  /*1a770*/  LDL.LU R22, [R1+0x438] ;  /* 0x0004380001167983 */ /* 0x000f240000300800 */
[----:B------:R-:W4:Y:S02]  /*1a780*/  LDL.LU R23, [R1+0x43c] ;  /* 0x00043c0001177983 */ /* 0x000f240000300800 */
[----:B----4-:R-:W-:Y:S01]  /*1a790*/  STL.64 [R1+0xb20], R22 ;  /* 0x000b201601007387 */ /* 0x010fe20000100a00 */
[----:B---3--:R0:W-:Y:S03]  /*1a7a0*/  STL.64 [R1+0xb18], R20 ;  /* 0x000b181401007387 */ /* 0x0081e60000100a00 */
[----:B0-----:R-:W3:Y:S01]  /*1a7b0*/  LDL.LU R20, [R1+0x420] ;  /* 0x0004200001147983 */ /* 0x001ee20000300800 */
[----:B------:R-:W3:Y:S02]  /*1a7c0*/  LDL.LU R21, [R1+0x424] ;  /* 0x0004240001157983 */ /* 0x000ee40000300800 */
[----:B------:R-:W3:Y:S02]  /*1a7d0*/  LDL.LU R22, [R1+0x428] ;  /* 0x0004280001167983 */ /* 0x000ee40000300800 */
[----:B------:R-:W3:Y:S02]  /*1a7e0*/  LDL.LU R23, [R1+0x42c] ;  /* 0x00042c0001177983 */ /* 0x000ee40000300800 */
[----:B------:R-:W-:-:S02]  /*1a7f0*/  IMAD.MOV.U32 R4, RZ, RZ, R19 ;  /* 0x000000ffff047224 */ /* 0x000fc400078e0013 */
[----:B------:R-:W-:Y:S02]  /*1a800*/  IMAD.MOV.U32 R5, RZ, RZ, R18 ;  /* 0x000000ffff057224 */ /* 0x000fe400078e0012 */
[----:B------:R-:W-:Y:S02]  /*1a810*/  IMAD.MOV.U32 R18, RZ, RZ, R2 ;  /* 0x000000ffff127224 */ /* 0x000fe400078e0002 */
[----:B------:R-:W-:Y:S02]  /*1a820*/  IMAD.MOV.U32 R19, RZ, RZ, R0 ;  /* 0x000000ffff137224 */ /* 0x000fe400078e0000 */
[----:B------:R-:W-:-:S04]  /*1a830*/  IMAD.WIDE R16, R3, 0x2, R4 ;  /* 0x0000000203107825 */ /* 0x000fc800078e0204 */
[----:B------:R-:W-:Y:S02]  /*1a840*/  IMAD.MOV.U32 R4, RZ, RZ, R29 ;  /* 0x000000ffff047224 */ /* 0x000fe400078e001d */
[----:B------:R-:W-:-:S04]  /*1a850*/  IMAD.MOV.U32 R5, RZ, RZ, R28 ;  /* 0x000000ffff057224 */ /* 0x000fc800078e001c */
[----:B------:R-:W-:-:S04]  /*1a860*/  IMAD.WIDE R8, R3, 0x2, R4 ;  /* 0x0000000203087825 */ /* 0x000fc800078e0204 */
[----:B------:R-:W-:Y:S02]  /*1a870*/  IMAD.WIDE R4, R3, 0x2, R18 ;  /* 0x0000000203047825 */ /* 0x000fe400078e0212 */
[----:B------:R-:W4:Y:S02]  /*1a880*/  LDL.LU R18, [R1+0x82c] ;  /* 0x00082c0001127983 */ /* 0x000f240000300800 */
[----:B------:R-:W4:Y:S02]  /*1a890*/  LDL.LU R19, [R1+0x830] ;  /* 0x0008300001137983 */ /* 0x000f240000300800 */
[----:B------:R-:W-:Y:S02]  /*1a8a0*/  STL [R1+0x76c], R16 ;  /* 0x00076c1001007387 */ /* 0x000fe40000100800 */
[----:B------:R-:W4:Y:S01]  /*1a8b0*/  LDL.LU R28, [R1+0x704] ;  /* 0x00070400011c7983 */ /* 0x000f220000300800 */
[----:B------:R-:W4:Y:S01]  /*1a8c0*/  LDL.LU R29, [R1+0x784] ;  /* 0x00078400011d7983 */ /* 0x000f220000300800 */
[----:B--2---:R-:W-:-:S02]  /*1a8d0*/  IMAD.MOV.U32 R2, RZ, RZ, R26 ;  /* 0x000000ffff027224 */ /* 0x004fc400078e001a */
[----:B------:R-:W-:Y:S01]  /*1a8e0*/  IMAD.MOV.U32 R0, RZ, RZ, R27 ;  /* 0x000000ffff007224 */ /* 0x000fe200078e001b */
[----:B---3--:R-:W-:Y:S11]  /*1a8f0*/  HMMA.16816.F32.BF16 R20, R12, R26, R20 ;  /* 0x0000001a0c14723c */ /* 0x008ff60000041814 */
[----:B------:R-:W-:Y:S11]  /*1a900*/  @!UPT UIADD3 URZ, URZ, URZ, URZ ;  /* 0x0000003f3f3ff290 */ /* 0x000ff6000fffe03f */
[----:B------:R-:W-:Y:S01]  /*1a910*/  @!UPT UIADD3 URZ, URZ, URZ, URZ ;  /* 0x0000003f3f3ff290 */ /* 0x000fe2000fffe03f */
[----:B------:R-:W-:Y:S01]  /*1a920*/  STL.64 [R1+0x1b0], R20 ;  /* 0x0001b01401007387 */ /* 0x000fe20000100a00 */
[----:B------:R0:W-:Y:S03]  /*1a930*/  STL.64 [R1+0x1b8], R22 ;  /* 0x0001b81601007387 */ /* 0x0001e60000100a00 */
[----:B0-----:R-:W2:Y:S01]  /*1a940*/  LDL.LU.64 R22, [R1+0xb20] ;  /* 0x000b200001167983 */ /* 0x001ea20000300a00 */
[----:B------:R-:W2:Y:S02]  /*1a950*/  LDL.LU.64 R20, [R1+0xb18] ;  /* 0x000b180001147983 */ /* 0x000ea40000300a00 */
[----:B------:R-:W2:Y:S02]  /*1a960*/  LDL.LU.64 R26, [R1+0xb10] ;  /* 0x000b1000011a7983 */ /* 0x000ea40000300a00 */
[----:B------:R-:W3:Y:S01]  /*1a970*/  LDL.LU.64 R24, [R1+0xb08] ;  /* 0x000b080001187983 */ /* 0x000ee20000300a00 */
[----:B------:R-:W-:Y:S01]  /*1a980*/  STL [R1+0x6f8], R17 ;  /* 0x0006f81101007387 */ /* 0x000fe20000100800 */
[----:B------:R-:W-:Y:S02]  /*1a990*/  STL [R1+0x824], R8 ;  /* 0x0008240801007387 */ /* 0x000fe40000100800 */
[----:B------:R0:W-:Y:S02]  /*1a9a0*/  STL [R1+0x770], R9 ;  /* 0x0007700901007387 */ /* 0x0001e40000100800 */
[----:B0-----:R-:W4:Y:S01]  /*1a9b0*/  LDL.LU R9, [R1+0x77c] ;  /* 0x00077c0001097983 */ /* 0x001f220000300800 */
[----:B------:R3:W-:Y:S02]  /*1a9c0*/  STL [R1+0x828], R4 ;  /* 0x0008280401007387 */ /* 0x0007e40000100800 */
[----:B------:R0:W-:Y:S02]  /*1a9d0*/  STL [R1+0x774], R5 ;  /* 0x0007740501007387 */ /* 0x0001e40000100800 */
[----:B---3--:R-:W-:-:S02]  /*1a9e0*/  IMAD.MOV.U32 R4, RZ, RZ, R25 ;  /* 0x000000ffff047224 */ /* 0x008fc400078e0019 */
[----:B0-----:R-:W-:Y:S02]  /*1a9f0*/  IMAD.MOV.U32 R5, RZ, RZ, R24 ;  /* 0x000000ffff057224 */ /* 0x001fe400078e0018 */
[----:B--2---:R-:W-:Y:S01]  /*1aa00*/  HMMA.16816.F32.BF16 R24, R12, R26, R20 ;  /* 0x0000001a0c18723c */ /* 0x004fe20000041814 */
[----:B------:R-:W2:Y:S01]  /*1aa10*/  LDL.LU.64 R22, [R1+0xb00] ;  /* 0x000b000001167983 */ /* 0x000ea20000300a00 */
[----:B------:R-:W-:-:S04]  /*1aa20*/  IMAD.WIDE R16, R3, 0x2, R4 ;  /* 0x0000000203107825 */ /* 0x000fc800078e0204 */
[----:B------:R-:W3:Y:S02]  /*1aa30*/  LDL.LU.64 R20, [R1+0xaf8] ;  /* 0x000af80001147983 */ /* 0x000ee40000300a00 */
[----:B----4-:R-:W-:Y:S02]  /*1aa40*/  IMAD.MOV.U32 R4, RZ, RZ, R18 ;  /* 0x000000ffff047224 */ /* 0x010fe400078e0012 */
[----:B------:R-:W-:-:S04]  /*1aa50*/  IMAD.MOV.U32 R5, RZ, RZ, R9 ;  /* 0x000000ffff057224 */ /* 0x000fc800078e0009 */
[----:B------:R-:W-:-:S04]  /*1aa60*/  IMAD.WIDE R8, R3, 0x2, R4 ;  /* 0x0000000203087825 */ /* 0x000fc800078e0204 */
[----:B------:R-:W-:-:S05]  /*1aa70*/  IMAD.MOV.U32 R5, RZ, RZ, R19 ;  /* 0x000000ffff057224 */ /* 0x000fca00078e0013 */
[----:B------:R-:W-:Y:S01]  /*1aa80*/  STL.64 [R1+0x1a0], R24 ;  /* 0x0001a01801007387 */ /* 0x000fe20000100a00 */
[----:B------:R0:W-:Y:S03]  /*1aa90*/  STL.64 [R1+0x1a8], R26 ;  /* 0x0001a81a01007387 */ /* 0x0001e60000100a00 */
[----:B0-----:R-:W4:Y:S01]  /*1aaa0*/  LDL.LU.64 R26, [R1+0xaf0] ;  /* 0x000af000011a7983 */ /* 0x001f220000300a00 */
[----:B------:R-:W4:Y:S02]  /*1aab0*/  LDL.LU.64 R24, [R1+0xae8] ;  /* 0x000ae80001187983 */ /* 0x000f240000300a00 */
[----:B------:R-:W-:Y:S02]  /*1aac0*/  STL [R1+0x778], R16 ;  /* 0x0007781001007387 */ /* 0x000fe40000100800 */
[----:B------:R4:W-:Y:S01]  /*1aad0*/  STL [R1+0x6fc], R17 ;  /* 0x0006fc1101007387 */ /* 0x0009e20000100800 */
[----:B------:R-:W4:Y:S04]  /*1aae0*/  LDL R18, [R1+0x38] ;  /* 0x0000380001127983 */ /* 0x000f280000100800 */
[----:B------:R-:W4:Y:S01]  /*1aaf0*/  LDL R19, [R1+0x3c] ;  /* 0x00003c0001137983 */ /* 0x000f220000100800 */
[----:B------:R-:W-:Y:S01]  /*1ab00*/  STL [R1+0x82c], R8 ;  /* 0x00082c0801007387 */ /* 0x000fe20000100800 */
[----:B----4-:R-:W-:Y:S02]  /*1ab10*/  HMMA.16816.F32.BF16 R16, R12, R18, R24 ;  /* 0x000000120c10723c */ /* 0x010fe40000041818 */
[----:B------:R-:W4:Y:S01]  /*1ab20*/  LDL.LU.64 R26, [R1+0xae0] ;  /* 0x000ae000011a7983 */ /* 0x000f220000300a00 */
[----:B------:R-:W4:Y:S02]  /*1ab30*/  LDL.LU.64 R24, [R1+0xad8] ;  /* 0x000ad80001187983 */ /* 0x000f240000300a00 */
[----:B------:R-:W-:Y:S11]  /*1ab40*/  STL [R1+0x77c], R9 ;  /* 0x00077c0901007387 */ /* 0x000ff60000100800 */
[----:B------:R-:W-:Y:S07]  /*1ab50*/  @!UPT UIADD3 URZ, URZ, URZ, URZ ;  /* 0x0000003f3f3ff290 */ /* 0x000fee000fffe03f */
[----:B------:R-:W-:Y:S01]  /*1ab60*/  STL.64 [R1+0x190], R16 ;  /* 0x0001901001007387 */ /* 0x000fe20000100a00 */
[----:B------:R-:W-:Y:S02]  /*1ab70*/  STL.64 [R1+0x198], R18 ;  /* 0x0001981201007387 */ /* 0x000fe40000100a00 */
[----:B--2---:R-:W0:Y:S04]  /*1ab80*/  LDSM.16.MT88.4 R16, [R23+0x6100] ;  /* 0x006100001710783b */ /* 0x004e280000004200 */
[----:B---3--:R-:W-:-:S04]  /*1ab90*/  IMAD.MOV.U32 R4, RZ, RZ, R20 ;  /* 0x000000ffff047224 */ /* 0x008fc800078e0014 */
[----:B------:R-:W-:-:S05]  /*1aba0*/  IMAD.WIDE R4, R3, 0x2, R4 ;  /* 0x0000000203047825 */ /* 0x000fca00078e0204 */
[----:B------:R-:W-:Y:S01]  /*1abb0*/  STL [R1+0x8b0], R4 ;  /* 0x0008b00401007387 */ /* 0x000fe20000100800 */
[----:B------:R-:W-:Y:S03]  /*1abc0*/  STL [R1+0x830], R5 ;  /* 0x0008300501007387 */ /* 0x000fe60000100800 */
[----:B0-----:R-:W-:Y:S01]  /*1abd0*/  STL.64 [R1+0xaa0], R18 ;  /* 0x000aa01201007387 */ /* 0x001fe20000100a00 */
[----:B------:R0:W-:Y:S03]  /*1abe0*/  STL.64 [R1+0xa98], R16 ;  /* 0x000a981001007387 */ /* 0x0001e60000100a00 */
[----:B0-----:R-:W4:Y:S01]  /*1abf0*/  LDL.LU R16, [R1+0x450] ;  /* 0x0004500001107983 */ /* 0x001f220000300800 */
[----:B------:R-:W4:Y:S02]  /*1ac00*/  LDL.LU R17, [R1+0x454] ;  /* 0x0004540001117983 */ /* 0x000f240000300800 */
[----:B------:R-:W4:Y:S02]  /*1ac10*/  LDL.LU R18, [R1+0x458] ;  /* 0x0004580001127983 */ /* 0x000f240000300800 */
[----:B------:R-:W4:Y:S02]  /*1ac20*/  LDL.LU R19, [R1+0x45c] ;  /* 0x00045c0001137983 */ /* 0x000f240000300800 */
[----:B------:R-:W-:-:S02]  /*1ac30*/  IMAD.MOV.U32 R4, RZ, RZ, R22 ;  /* 0x000000ffff047224 */ /* 0x000fc400078e0016 */
[----:B------:R-:W-:-:S04]  /*1ac40*/  IMAD.MOV.U32 R5, RZ, RZ, R21 ;  /* 0x000000ffff057224 */ /* 0x000fc800078e0015 */
[----:B------:R-:W-:Y:S02]  /*1ac50*/  IMAD.WIDE R20, R3, 0x2, R4 ;  /* 0x0000000203147825 */ /* 0x000fe400078e0204 */
[----:B------:R-:W2:Y:S02]  /*1ac60*/  LDL.LU R4, [R1+0x834] ;  /* 0x0008340001047983 */ /* 0x000ea40000300800 */
[----:B------:R-:W2:Y:S02]  /*1ac70*/  LDL.LU R5, [R1+0x8b4] ;  /* 0x0008b40001057983 */ /* 0x000ea40000300800 */
[----:B------:R-:W3:Y:S01]  /*1ac80*/  LDL.LU R22, [R1+0x838] ;  /* 0x0008380001167983 */ /* 0x000ee20000300800 */
[----:B----4-:R-:W-:Y:S11]  /*1ac90*/  HMMA.16816.F32.BF16 R16, R12, R26, R16 ;  /* 0x0000001a0c10723c */ /* 0x010ff60000041810 */
[----:B------:R-:W-:Y:S11]  /*1aca0*/  @!UPT UIADD3 URZ, URZ, URZ, URZ ;  /* 0x0000003f3f3ff290 */ /* 0x000ff6000fffe03f */
[----:B------:R-:W-:Y:S01]  /*1acb0*/  @!UPT UIADD3 URZ, URZ, URZ, URZ ;  /* 0x0000003f3f3ff290 */ /* 0x000fe2000fffe03f */
[----:B------:R0:W-:Y:S01]  /*1acc0*/  STL.64 [R1+0x180], R16 ;  /* 0x0001801001007387 */ /* 0x0001e20000100a00 */
[----:B------:R1:W-:Y:S03]  /*1acd0*/  STL.64 [R1+0x188], R18 ;  /* 0x0001881201007387 */ /* 0x0003e60000100a00 */
        /* <DEDUP_REMOVED lines=8> */
[----:B------:R-:W4:Y:S02]  /*1ad60*/  LDL.LU R18, [R1+0x478] ;  /* 0x0004780001127983 */ /* 0x000f240000300800 */
[----:B------:R-:W4:Y:S02]  /*1ad70*/  LDL.LU R19, [R1+0x47c] ;  /* 0x00047c0001137983 */ /* 0x000f240000300800 */
[----:B------:R-:W-:-:S02]  /*1ad80*/  IMAD.MOV.U32 R9, RZ, RZ, R28 ;  /* 0x000000ffff097224 */ /* 0x000fc400078e001c */
[----:B------:R-:W-:Y:S01]  /*1ad90*/  IMAD.MOV.U32 R8, RZ, RZ, R29 ;  /* 0x000000ffff087224 */ /* 0x000fe200078e001d */
[----:B----4-:R0:W-:Y:S01]  /*1ada0*/  STL.64 [R1+0xac0], R18 ;  /* 0x000ac01201007387 */ /* 0x0101e20000100a00 */
[----:B--2---:R-:W-:Y:S02]  /*1adb0*/  STL.64 [R1+0xab8], R16 ;  /* 0x000ab81001007387 */ /* 0x004fe40000100a00 */
[----:B0-----:R-:W-:Y:S02]  /*1adc0*/  IMAD.MOV.U32 R19, RZ, RZ, R24 ;  /* 0x000000ffff137224 */ /* 0x001fe400078e0018 */
[----:B------:R-:W-:Y:S01]  /*1add0*/  IMAD.MOV.U32 R18, RZ, RZ, R25 ;  /* 0x000000ffff127224 */ /* 0x000fe200078e0019 */
[----:B------:R-:W2:Y:S01]  /*1ade0*/  LDL.LU R24, [R1+0x798] ;  /* 0x0007980001187983 */ /* 0x000ea20000300800 */
[----:B------:R-:W2:Y:S02]  /*1adf0*/  LDL.LU R25, [R1+0x83c] ;  /* 0x00083c0001197983 */ /* 0x000ea40000300800 */
[----:B------:R-:W4:Y:S02]  /*1ae00*/  LDL.LU R28, [R1+0x840] ;  /* 0x00084000011c7983 */ /* 0x000f240000300800 */
[----:B------:R-:W2:Y:S01]  /*1ae10*/  LDL.LU R29, [R1+0x8b8] ;  /* 0x0008b800011d7983 */ /* 0x000ea20000300800 */
[----:B------:R0:W-:Y:S04]  /*1ae20*/  STL.64 [R1+0xa78], R26 ;  /* 0x000a781a01007387 */ /* 0x0001e80000100a00 */
[----:B0-----:R-:W2:Y:S01]  /*1ae30*/  LDL.LU R26, [R1+0x710] ;  /* 0x00071000011a7983 */ /* 0x001ea20000300800 */
[----:B------:R-:W2:Y:S03]  /*1ae40*/  LDL.LU R27, [R1+0x794] ;  /* 0x00079400011b7983 */ /* 0x000ea60000300800 */
[----:B--2---:R-:W-:Y:S01]  /*1ae50*/  STL.64 [R1+0xad0], R26 ;  /* 0x000ad01a01007387 */ /* 0x004fe20000100a00 */
[----:B------:R0:W-:Y:S03]  /*1ae60*/  STL.64 [R1+0xac8], R24 ;  /* 0x000ac81801007387 */ /* 0x0001e60000100a00 */
[----:B0-----:R-:W2:Y:S01]  /*1ae70*/  LDL.LU R24, [R1+0x460] ;  /* 0x0004600001187983 */ /* 0x001ea20000300800 */
[----:B------:R-:W2:Y:S02]  /*1ae80*/  LDL.LU R25, [R1+0x464] ;  /* 0x0004640001197983 */ /* 0x000ea40000300800 */
[----:B------:R-:W2:Y:S02]  /*1ae90*/  LDL.LU R26, [R1+0x468] ;  /* 0x00046800011a7983 */ /* 0x000ea40000300800 */
[----:B------:R-:W2:Y:S02]  /*1aea0*/  LDL.LU R27, [R1+0x46c] ;  /* 0x00046c00011b7983 */ /* 0x000ea40000300800 */
[----:B------:R-:W-:Y:S01]  /*1aeb0*/  IMAD.WIDE R8, R3, 0x2, R8 ;  /* 0x0000000203087825 */ /* 0x000fe200078e0208 */
[----:B------:R0:W-:Y:S03]  /*1aec0*/  STL [R1+0x780], R20 ;  /* 0x0007801401007387 */ /* 0x0001e60000100800 */
[----:B------:R1:W-:Y:S01]  /*1aed0*/  STL [R1+0x700], R21 ;  /* 0x0007001501007387 */ /* 0x0003e20000100800 */
[----:B0-----:R-:W3:Y:S01]  /*1aee0*/  LDL.LU R20, [R1+0x70c] ;  /* 0x00070c0001147983 */ /* 0x001ee20000300800 */
[----:B-1----:R-:W3:Y:S02]  /*1aef0*/  LDL.LU R21, [R1+0x78c] ;  /* 0x00078c0001157983 */ /* 0x002ee40000300800 */
[----:B------:R0:W-:Y:S02]  /*1af00*/  STL [R1+0x784], R8 ;  /* 0x0007840801007387 */ /* 0x0001e40000100800 */
[----:B------:R1:W-:Y:S01]  /*1af10*/  STL [R1+0x704], R9 ;  /* 0x0007040901007387 */ /* 0x0003e20000100800 */
[----:B0-----:R-:W3:Y:S01]  /*1af20*/  LDL.LU R8, [R1+0x708] ;  /* 0x0007080001087983 */ /* 0x001ee20000300800 */
[----:B-1----:R-:W3:Y:S01]  /*1af30*/  LDL.LU R9, [R1+0x788] ;  /* 0x0007880001097983 */ /* 0x002ee20000300800 */
[----:B--2---:R-:W-:Y:S02]  /*1af40*/  HMMA.16816.F32.BF16 R16, R12, R18, R24 ;  /* 0x000000120c10723c */ /* 0x004fe40000041818 */
[----:B------:R-:W2:Y:S01]  /*1af50*/  LDL.LU.64 R26, [R1+0xad0] ;  /* 0x000ad000011a7983 */ /* 0x000ea20000300a00 */
[----:B------:R-:W2:Y:S11]  /*1af60*/  LDL.LU.64 R24, [R1+0xac8] ;  /* 0x000ac80001187983 */ /* 0x000eb60000300a00 */
[----:B------:R-:W-:Y:S09]  /*1af70*/  @!UPT UIADD3 URZ, URZ, URZ, URZ ;  /* 0x0000003f3f3ff290 */ /* 0x000ff2000fffe03f */
[----:B------:R-:W-:Y:S01]  /*1af80*/  STL.64 [R1+0x170], R16 ;  /* 0x0001701001007387 */ /* 0x000fe20000100a00 */
[----:B------:R0:W-:Y:S03]  /*1af90*/  STL.64 [R1+0x178], R18 ;  /* 0x0001781201007387 */ /* 0x0001e60000100a00 */
[----:B0-----:R-:W2:Y:S01]  /*1afa0*/  LDL.LU.64 R18, [R1+0xac0] ;  /* 0x000ac00001127983 */ /* 0x001ea20000300a00 */
[----:B------:R-:W2:Y:S01]  /*1afb0*/  LDL.LU.64 R16, [R1+0xab8] ;  /* 0x000ab80001107983 */ /* 0x000ea20000300a00 */
[----:B------:R-:W-:-:S04]  /*1afc0*/  LOP3.LUT R5, R5, R4, RZ, 0x3c, !PT ;  /* 0x0000000405057212 */ /* 0x000fc800078e3cff */
[----:B------:R-:W-:-:S04]  /*1afd0*/  LOP3.LUT R4, R5, R4, RZ, 0x3c, !PT ;  /* 0x0000000405047212 */ /* 0x000fc800078e3cff */
[----:B------:R-:W-:-:S05]  /*1afe0*/  LOP3.LUT R5, R5, R4, RZ, 0x3c, !PT ;  /* 0x0000000405057212 */ /* 0x000fca00078e3cff */
[----:B------:R-:W-:-:S05]  /*1aff0*/  IMAD.WIDE R4, R3, 0x2, R4 ;  /* 0x0000000203047825 */ /* 0x000fca00078e0204 */
[----:B------:R-:W-:Y:S01]  /*1b000*/  STL [R1+0x8b4], R4 ;  /* 0x0008b40401007387 */ /* 0x000fe20000100800 */
[----:B------:R3:W-:Y:S02]  /*1b010*/  STL [R1+0x834], R5 ;  /* 0x0008340501007387 */ /* 0x0007e40000100800 */
[----:B---3--:R-:W-:Y:S02]  /*1b020*/  IMAD.MOV.U32 R5, RZ, RZ, R8 ;  /* 0x000000ffff057224 */ /* 0x008fe400078e0008 */
[----:B------:R-:W-:Y:S02]  /*1b030*/  IMAD.MOV.U32 R4, RZ, RZ, R9 ;  /* 0x000000ffff047224 */ /* 0x000fe400078e0009 */
[----:B------:R-:W-:Y:S02]  /*1b040*/  IMAD.MOV.U32 R8, RZ, RZ, R21 ;  /* 0x000000ffff087224 */ /* 0x000fe400078e0015 */
[----:B------:R-:W-:Y:S02]  /*1b050*/  IMAD.MOV.U32 R9, RZ, RZ, R20 ;  /* 0x000000ffff097224 */ /* 0x000fe400078e0014 */
[----:B------:R-:W-:-:S02]  /*1b060*/  IMAD.WIDE R20, R3, 0x2, R4 ;  /* 0x0000000203147825 */ /* 0x000fc400078e0204 */
[----:B------:R-:W3:Y:S01]  /*1b070*/  LDL.LU R5, [R1+0x790] ;  /* 0x0007900001057983 */ /* 0x000ee20000300800 */
        /* <DEDUP_REMOVED lines=8> */
[C---:B------:R-:W-:Y:S01]  /*1b100*/  IMAD.WIDE R8, R3.reuse, 0x2, R8 ;  /* 0x0000000203087825 */ /* 0x040fe200078e0208 */
[----:B------:R-:W-:Y:S03]  /*1b110*/  STL [R1+0x788], R20 ;  /* 0x0007881401007387 */ /* 0x000fe60000100800 */
[----:B---3--:R-:W-:-:S04]  /*1b120*/  IMAD.WIDE R4, R3, 0x2, R4 ;  /* 0x0000000203047825 */ /* 0x008fc800078e0204 */
[----:B------:R-:W-:Y:S02]  /*1b130*/  STL [R1+0x708], R21 ;  /* 0x0007081501007387 */ /* 0x000fe40000100800 */
[----:B------:R0:W-:Y:S02]  /*1b140*/  STL [R1+0xa90], R23 ;  /* 0x000a901701007387 */ /* 0x0001e40000100800 */
[----:B0-----:R-:W3:Y:S01]  /*1b150*/  LDL.LU.64 R22, [R1+0x68] ;  /* 0x0000680001167983 */ /* 0x001ee20000300a00 */
[----:B------:R-:W-:Y:S02]  /*1b160*/  STL [R1+0x78c], R8 ;  /* 0x00078c0801007387 */ /* 0x000fe40000100800 */
[----:B------:R-:W-:Y:S02]  /*1b170*/  STL [R1+0x70c], R9 ;  /* 0x00070c0901007387 */ /* 0x000fe40000100800 */
[----:B------:R0:W-:Y:S01]  /*1b180*/  STL [R1+0x838], R4 ;  /* 0x0008380401007387 */ /* 0x0001e20000100800 */
[----:B------:R1:W-:Y:S01]  /*1b190*/  STL [R1+0x790], R5 ;  /* 0x0007900501007387 */ /* 0x0003e20000100800 */
[----:B0-----:R-:W-:-:S02]  /*1b1a0*/  IMAD.MOV.U32 R4, RZ, RZ, R27 ;  /* 0x000000ffff047224 */ /* 0x001fc400078e001b */
[----:B-1----:R-:W-:Y:S01]  /*1b1b0*/  IMAD.MOV.U32 R5, RZ, RZ, R26 ;  /* 0x000000ffff057224 */ /* 0x002fe200078e001a */
[----:B--2---:R-:W-:Y:S01]  /*1b1c0*/  HMMA.16816.F32.BF16 R12, R12, R6, R16 ;  /* 0x000000060c0c723c */ /* 0x004fe20000041810 */
[----:B------:R-:W3:Y:S01]  /*1b1d0*/  LDL.LU.64 R18, [R1+0xaa0] ;  /* 0x000aa00001127983 */ /* 0x000ee20000300a00 */
[----:B------:R-:W3:Y:S02]  /*1b1e0*/  LDL.LU.64 R16, [R1+0xa98] ;  /* 0x000a980001107983 */ /* 0x000ee40000300a00 */
[----:B------:R-:W-:Y:S02]  /*1b1f0*/  STL [R1+0xa14], R6 ;  /* 0x000a140601007387 */ /* 0x000fe40000100800 */
[----:B------:R-:W-:Y:S11]  /*1b200*/  STL [R1+0xa10], R7 ;  /* 0x000a100701007387 */ /* 0x000ff60000100800 */
[----:B------:R-:W-:Y:S06]  /*1b210*/  @!UPT UIADD3 URZ, URZ, URZ, URZ ;  /* 0x0000003f3f3ff290 */ /* 0x000fec000fffe03f */
[----:B------:R0:W-:Y:S01]  /*1b220*/  STL.64 [R1+0xf0], R12 ;  /* 0x0000f00c01007387 */ /* 0x0001e20000100a00 */
[----:B------:R1:W-:Y:S02]  /*1b230*/  STL.64 [R1+0xf8], R14 ;  /* 0x0000f80e01007387 */ /* 0x0003e40000100a00 */
[----:B0-----:R-:W-:-:S04]  /*1b240*/  IMAD.WIDE R12, R3, 0x2, R4 ;  /* 0x00000002030c7825 */ /* 0x001fc800078e0204 */
[----:B------:R-:W-:Y:S02]  /*1b250*/  IMAD.MOV.U32 R4, RZ, RZ, R25 ;  /* 0x000000ffff047224 */ /* 0x000fe400078e0019 */
[----:B------:R-:W-:-:S04]  /*1b260*/  IMAD.MOV.U32 R5, RZ, RZ, R24 ;  /* 0x000000ffff057224 */ /* 0x000fc800078e0018 */
[C---:B------:R-:W-:Y:S01]  /*1b270*/  IMAD.WIDE R8, R3.reuse, 0x2, R4 ;  /* 0x0000000203087825 */ /* 0x040fe200078e0204 */
[----:B------:R-:W-:Y:S03]  /*1b280*/  STL [R1+0x794], R12 ;  /* 0x0007940c01007387 */ /* 0x000fe60000100800 */
[----:B------:R-:W-:Y:S02]  /*1b290*/  IMAD.MOV.U32 R4, RZ, RZ, R29 ;  /* 0x000000ffff047224 */ /* 0x000fe400078e001d */
[----:B----4-:R-:W-:Y:S02]  /*1b2a0*/  IMAD.MOV.U32 R5, RZ, RZ, R28 ;  /* 0x000000ffff057224 */ /* 0x010fe400078e001c */
[----:B------:R-:W-:Y:S01]  /*1b2b0*/  STL [R1+0x710], R13 ;  /* 0x0007100d01007387 */ /* 0x000fe20000100800 */
[----:B------:R-:W-:Y:S01]  /*1b2c0*/  STL [R1+0x83c], R8 ;  /* 0x00083c0801007387 */ /* 0x000fe20000100800 */
[----:B------:R-:W-:Y:S02]  /*1b2d0*/  STL [R1+0x798], R9 ;  /* 0x0007980901007387 */ /* 0x000fe40000100800 */
[----:B-1----:R-:W2:Y:S02]  /*1b2e0*/  LDL.LU R14, [R1+0x714] ;  /* 0x00071400010e7983 */ /* 0x002ea40000300800 */
[----:B------:R-:W-:Y:S01]  /*1b2f0*/  IMAD.WIDE R4, R3, 0x2, R4 ;  /* 0x0000000203047825 */ /* 0x000fe200078e0204 */
[----:B------:R-:W4:Y:S03]  /*1b300*/  LDL.LU R15, [R1+0x79c] ;  /* 0x00079c00010f7983 */ /* 0x000f260000300800 */
[----:B------:R-:W2:Y:S02]  /*1b310*/  LDL.LU R24, [R1+0x7a0] ;  /* 0x0007a00001187983 */ /* 0x000ea40000300800 */
[----:B------:R-:W2:Y:S02]  /*1b320*/  LDL.LU R25, [R1+0x844] ;  /* 0x0008440001197983 */ /* 0x000ea40000300800 */
[----:B------:R-:W2:Y:S01]  /*1b330*/  LDL.LU R28, [R1+0x7a4] ;  /* 0x0007a400011c7983 */ /* 0x000ea20000300800 */
[----:B------:R-:W2:Y:S01]  /*1b340*/  LDL.LU R29, [R1+0x848] ;  /* 0x00084800011d7983 */ /* 0x000ea20000300800 */
[----:B------:R0:W-:Y:S02]  /*1b350*/  STL [R1+0x8b8], R4 ;  /* 0x0008b80401007387 */ /* 0x0001e40000100800 */
[----:B------:R1:W-:Y:S01]  /*1b360*/  STL [R1+0x840], R5 ;  /* 0x0008400501007387 */ /* 0x0003e20000100800 */
[----:B0-----:R-:W3:Y:S01]  /*1b370*/  LDL.LU R4, [R1+0x3f0] ;  /* 0x0003f00001047983 */ /* 0x001ee20000300800 */
[----:B-1----:R-:W3:Y:S02]  /*1b380*/  LDL.LU R5, [R1+0x3f4] ;  /* 0x0003f40001057983 */ /* 0x002ee40000300800 */
[----:B------:R-:W3:Y:S02]  /*1b390*/  LDL.LU R6, [R1+0x3f8] ;  /* 0x0003f80001067983 */ /* 0x000ee40000300800 */
[----:B------:R-:W3:Y:S02]  /*1b3a0*/  LDL.LU R7, [R1+0x3fc] ;  /* 0x0003fc0001077983 */ /* 0x000ee40000300800 */
[----:B------:R-:W-:-:S02]  /*1b3b0*/  IMAD.MOV.U32 R27, RZ, RZ, R0 ;  /* 0x000000ffff1b7224 */ /* 0x000fc400078e0000 */
[----:B------:R-:W-:Y:S01]  /*1b3c0*/  IMAD.MOV.U32 R26, RZ, RZ, R2 ;  /* 0x000000ffff1a7224 */ /* 0x000fe200078e0002 */
[----:B---3--:R-:W-:Y:S11]  /*1b3d0*/  HMMA.16816.F32.BF16 R4, R16, R22, R4 ;  /* 0x000000161004723c */ /* 0x008ff60000041804 */
[----:B------:R-:W-:Y:S11]  /*1b3e0*/  @!UPT UIADD3 URZ, URZ, URZ, URZ ;  /* 0x0000003f3f3ff290 */ /* 0x000ff6000fffe03f */
[----:B------:R-:W-:Y:S01]  /*1b3f0*/  @!UPT UIADD3 URZ, URZ, URZ, URZ ;  /* 0x0000003f3f3ff290 */ /* 0x000fe2000fffe03f */
[----:B------:R-:W-:Y:S01]  /*1b400*/  STL.64 [R1+0xe0], R4 ;  /* 0x0000e00401007387 */ /* 0x000fe20000100a00 */
[----:B------:R0:W-:Y:S02]  /*1b410*/  STL.64 [R1+0xe8], R6 ;  /* 0x0000e80601007387 */ /* 0x0001e40000100a00 */
[----:B0-----:R-:W-:Y:S02]  /*1b420*/  IMAD.MOV.U32 R7, RZ, RZ, R23 ;  /* 0x000000ffff077224 */ /* 0x001fe400078e0017 */
[----:B------:R-:W3:Y:S01]  /*1b430*/  LDL.LU R23, [R1+0xa90] ;  /* 0x000a900001177983 */ /* 0x000ee20000300800 */
[----:B------:R-:W2:Y:S02]  /*1b440*/  LDL.LU R0, [R1+0x850] ;  /* 0x0008500001007983 */ /* 0x000ea40000300800 */
[----:B------:R-:W2:Y:S02]  /*1b450*/  LDL.LU R2, [R1+0x8bc] ;  /* 0x0008bc0001027983 */ /* 0x000ea40000300800 */
[----:B------:R-:W-:Y:S01]  /*1b460*/  IMAD.MOV.U32 R6, RZ, RZ, R22 ;  /* 0x000000ffff067224 */ /* 0x000fe200078e0016 */
[----:B------:R-:W2:Y:S01]  /*1b470*/  LDL.LU R21, [R1+0x71c] ;  /* 0x00071c0001157983 */ /* 0x000ea20000300800 */
[----:B------:R-:W3:Y:S03]  /*1b480*/  LDL.LU R22, [R1+0x7b0] ;  /* 0x0007b00001167983 */ /* 0x000ee60000300800 */
[----:B---3--:R-:W-:Y:S01]  /*1b490*/  STL.64 [R1+0xa50], R22 ;  /* 0x000a501601007387 */ /* 0x008fe20000100a00 */
[----:B--2---:R0:W-:Y:S02]  /*1b4a0*/  STL [R1+0xa48], R21 ;  /* 0x000a481501007387 */ /* 0x0041e40000100800 */
[----:B------:R-:W2:Y:S01]  /*1b4b0*/  LDL.LU R20, [R1+0x3a0] ;  /* 0x0003a00001147983 */ /* 0x000ea20000300800 */
[----:B0-----:R-:W2:Y:S01]  /*1b4c0*/  LDL.LU R21, [R1+0x3a4] ;  /* 0x0003a40001157983 */ /* 0x001ea20000300800 */
[----:B------:R-:W3:Y:S02]  /*1b4d0*/  LDL.LU R22, [R1+0x3a8] ;  /* 0x0003a80001167983 */ /* 0x000ee40000300800 */
[----:B------:R-:W3:Y:S02]  /*1b4e0*/  LDL.LU R23, [R1+0x3ac] ;  /* 0x0003ac0001177983 */ /* 0x000ee40000300800 */
[----:B---3--:R-:W-:Y:S01]  /*1b4f0*/  STL.64 [R1+0xa60], R22 ;  /* 0x000a601601007387 */ /* 0x008fe20000100a00 */
[----:B--2---:R0:W-:Y:S03]  /*1b500*/  STL.64 [R1+0xa58], R20 ;  /* 0x000a581401007387 */ /* 0x0041e60000100a00 */
[----:B0-----:R-:W2:Y:S01]  /*1b510*/  LDL.LU R20, [R1+0x718] ;  /* 0x0007180001147983 */ /* 0x001ea20000300800 */
[----:B------:R-:W2:Y:S02]  /*1b520*/  LDL.LU R21, [R1+0x7a8] ;  /* 0x0007a80001157983 */ /* 0x000ea40000300800 */
[----:B------:R-:W3:Y:S02]  /*1b530*/  LDL R22, [R1+0x48] ;  /* 0x0000480001167983 */ /* 0x000ee40000100800 */
[----:B------:R-:W3:Y:S02]  /*1b540*/  LDL R23, [R1+0x4c] ;  /* 0x00004c0001177983 */ /* 0x000ee40000100800 */
[----:B----4-:R-:W-:Y:S01]  /*1b550*/  IMAD.MOV.U32 R4, RZ, RZ, R15 ;  /* 0x000000ffff047224 */ /* 0x010fe200078e000f */
[----:B---3--:R-:W-:Y:S01]  /*1b560*/  STL.64 [R1+0xa88], R22 ;  /* 0x000a881601007387 */ /* 0x008fe20000100a00 */
[----:B--2---:R0:W-:Y:S03]  /*1b570*/  STL.64 [R1+0xa80], R20 ;  /* 0x000a801401007387 */ /* 0x0041e60000100a00 */
[----:B0-----:R-:W2:Y:S01]  /*1b580*/  LDL.LU R20, [R1+0x3c0] ;  /* 0x0003c00001147983 */ /* 0x001ea20000300800 */
[----:B------:R-:W2:Y:S02]  /*1b590*/  LDL.LU R21, [R1+0x3c4] ;  /* 0x0003c40001157983 */ /* 0x000ea40000300800 */
[----:B------:R-:W2:Y:S02]  /*1b5a0*/  LDL.LU R22, [R1+0x3c8] ;  /* 0x0003c80001167983 */ /* 0x000ea40000300800 */
[----:B------:R-:W2:Y:S02]  /*1b5b0*/  LDL.LU R23, [R1+0x3cc] ;  /* 0x0003cc0001177983 */ /* 0x000ea40000300800 */
[----:B------:R-:W-:-:S04]  /*1b5c0*/  IMAD.MOV.U32 R5, RZ, RZ, R14 ;  /* 0x000000ffff057224 */ /* 0x000fc800078e000e */
[----:B------:R-:W-:-:S04]  /*1b5d0*/  IMAD.WIDE R12, R3, 0x2, R4 ;  /* 0x00000002030c7825 */ /* 0x000fc800078e0204 */
[----:B------:R-:W-:Y:S02]  /*1b5e0*/  IMAD.MOV.U32 R4, RZ, RZ, R25 ;  /* 0x000000ffff047224 */ /* 0x000fe400078e0019 */
[----:B------:R-:W-:Y:S02]  /*1b5f0*/  IMAD.MOV.U32 R5, RZ, RZ, R24 ;  /* 0x000000ffff057224 */ /* 0x000fe400078e0018 */
[----:B------:R-:W-:Y:S02]  /*1b600*/  IMAD.MOV.U32 R14, RZ, RZ, R29 ;  /* 0x000000ffff0e7224 */ /* 0x000fe400078e001d */
[----:B------:R-:W-:Y:S02]  /*1b610*/  IMAD.MOV.U32 R15, RZ, RZ, R28 ;  /* 0x000000ffff0f7224 */ /* 0x000fe400078e001c */
[----:B------:R-:W-:-:S04]  /*1b620*/  IMAD.WIDE R8, R3, 0x2, R4 ;  /* 0x0000000203087825 */ /* 0x000fc800078e0204 */
[----:B------:R-:W-:Y:S02]  /*1b630*/  IMAD.WIDE R4, R3, 0x2, R14 ;  /* 0x0000000203047825 */ /* 0x000fe400078e020e */
[----:B------:R-:W3:Y:S02]  /*1b640*/  LDL.LU R14, [R1+0x7ac] ;  /* 0x0007ac00010e7983 */ /* 0x000ee40000300800 */
[----:B------:R-:W4:Y:S02]  /*1b650*/  LDL.LU R15, [R1+0x84c] ;  /* 0x00084c00010f7983 */ /* 0x000f240000300800 */
[----:B------:R-:W-:Y:S01]  /*1b660*/  STL [R1+0x79c], R12 ;  /* 0x00079c0c01007387 */ /* 0x000fe20000100800 */
[----:B--2---:R-:W-:Y:S01]  /*1b670*/  HMMA.16816.F32.BF16 R24, R16, R26, R20 ;  /* 0x0000001a1018723c */ /* 0x004fe20000041814 */
[----:B------:R-:W2:Y:S01]  /*1b680*/  LDL.LU.64 R22, [R1+0xa88] ;  /* 0x000a880001167983 */ /* 0x000ea20000300a00 */
[----:B------:R-:W2:Y:S11]  /*1b690*/  LDL.LU.64 R20, [R1+0xa80] ;  /* 0x000a800001147983 */ /* 0x000eb60000300a00 */
[----:B------:R-:W-:Y:S10]  /*1b6a0*/  @!UPT UIADD3 URZ, URZ, URZ, URZ ;  /* 0x0000003f3f3ff290 */ /* 0x000ff4000fffe03f */
[----:B------:R-:W-:Y:S01]  /*1b6b0*/  STL.64 [R1+0xd0], R24 ;  /* 0x0000d01801007387 */ /* 0x000fe20000100a00 */
[----:B------:R0:W-:Y:S03]  /*1b6c0*/  STL.64 [R1+0xd8], R26 ;  /* 0x0000d81a01007387 */ /* 0x0001e60000100a00 */
[----:B0-----:R-:W2:Y:S01]  /*1b6d0*/  LDL.LU.64 R26, [R1+0xa78] ;  /* 0x000a7800011a7983 */ /* 0x001ea20000300a00 */
[----:B------:R-:W-:Y:S02]  /*1b6e0*/  STL [R1+0x714], R13 ;  /* 0x0007140d01007387 */ /* 0x000fe40000100800 */
[----:B------:R-:W3:Y:S02]  /*1b6f0*/  LDL.LU R24, [R1+0x720] ;  /* 0x0007200001187983 */ /* 0x000ee40000300800 */
[----:B------:R-:W3:Y:S01]  /*1b700*/  LDL.LU R25, [R1+0x7b4] ;  /* 0x0007b40001197983 */ /* 0x000ee20000300800 */
[----:B--2---:R-:W-:Y:S01]  /*1b710*/  STL.64 [R1+0xa70], R26 ;  /* 0x000a701a01007387 */ /* 0x004fe20000100a00 */
[----:B---3--:R0:W-:Y:S03]  /*1b720*/  STL.64 [R1+0xa68], R24 ;  /* 0x000a681801007387 */ /* 0x0081e60000100a00 */
[----:B0-----:R-:W2:Y:S01]  /*1b730*/  LDL.LU R24, [R1+0x3b0] ;  /* 0x0003b00001187983 */ /* 0x001ea20000300800 */
[----:B------:R-:W2:Y:S02]  /*1b740*/  LDL.LU R25, [R1+0x3b4] ;  /* 0x0003b40001197983 */ /* 0x000ea40000300800 */
[----:B------:R-:W2:Y:S02]  /*1b750*/  LDL.LU R26, [R1+0x3b8] ;  /* 0x0003b800011a7983 */ /* 0x000ea40000300800 */
[----:B------:R-:W2:Y:S01]  /*1b760*/  LDL.LU R27, [R1+0x3bc] ;  /* 0x0003bc00011b7983 */ /* 0x000ea20000300800 */
[----:B------:R-:W3:Y:S01]  /*1b770*/  LDL.LU R28, [R1+0x854] ;  /* 0x00085400011c7983 */ /* 0x000ee20000300800 */
[----:B------:R-:W3:Y:S02]  /*1b780*/  LDL.LU R29, [R1+0x8c0] ;  /* 0x0008c000011d7983 */ /* 0x000ee40000300800 */
[----:B------:R-:W-:Y:S02]  /*1b790*/  STL [R1+0x844], R8 ;  /* 0x0008440801007387 */ /* 0x000fe40000100800 */
[----:B------:R-:W-:Y:S01]  /*1b7a0*/  STL [R1+0x7a0], R9 ;  /* 0x0007a00901007387 */ /* 0x000fe20000100800 */
[----:B------:R0:W-:Y:S01]  /*1b7b0*/  STL [R1+0x848], R4 ;  /* 0x0008480401007387 */ /* 0x0001e20000100800 */
[----:B------:R1:W-:Y:S02]  /*1b7c0*/  STL [R1+0x7a4], R5 ;  /* 0x0007a40501007387 */ /* 0x0003e40000100800 */
[----:B0-----:R-:W-:-:S02]  /*1b7d0*/  IMAD.MOV.U32 R4, RZ, RZ, R21 ;  /* 0x000000ffff047224 */ /* 0x001fc400078e0015 */
[----:B-1----:R-:W-:-:S04]  /*1b7e0*/  IMAD.MOV.U32 R5, RZ, RZ, R20 ;  /* 0x000000ffff057224 */ /* 0x002fc800078e0014 */
[----:B------:R-:W-:-:S04]  /*1b7f0*/  IMAD.WIDE R12, R3, 0x2, R4 ;  /* 0x00000002030c7825 */ /* 0x000fc800078e0204 */
[----:B----4-:R-:W-:Y:S02]  /*1b800*/  IMAD.MOV.U32 R4, RZ, RZ, R15 ;  /* 0x000000ffff047224 */ /* 0x010fe400078e000f */
[----:B------:R-:W-:Y:S01]  /*1b810*/  IMAD.MOV.U32 R5, RZ, RZ, R14 ;  /* 0x000000ffff057224 */ /* 0x000fe200078e000e */
[----:B--2---:R-:W-:Y:S01]  /*1b820*/  HMMA.16816.F32.BF16 R20, R16, R22, R24 ;  /* 0x000000161014723c */ /* 0x004fe20000041818 */
[----:B------:R-:W2:Y:S01]  /*1b830*/  LDL.LU.64 R26, [R1+0xa70] ;  /* 0x000a7000011a7983 */ /* 0x000ea20000300a00 */
[----:B------:R-:W4:Y:S11]  /*1b840*/  LDL.LU.64 R24, [R1+0xa68] ;  /* 0x000a680001187983 */ /* 0x000f360000300a00 */
[----:B------:R-:W-:Y:S10]  /*1b850*/  @!UPT UIADD3 URZ, URZ, URZ, URZ ;  /* 0x0000003f3f3ff290 */ /* 0x000ff4000fffe03f */
[----:B------:R-:W-:Y:S01]  /*1b860*/  STL.64 [R1+0x4c0], R20 ;  /* 0x0004c01401007387 */ /* 0x000fe20000100a00 */
[----:B------:R0:W-:Y:S03]  /*1b870*/  STL.64 [R1+0x4c8], R22 ;  /* 0x0004c81601007387 */ /* 0x0001e60000100a00 */
[----:B0-----:R-:W2:Y:S01]  /*1b880*/  LDL.LU.64 R22, [R1+0xa60] ;  /* 0x000a600001167983 */ /* 0x001ea20000300a00 */
[----:B------:R-:W2:Y:S02]  /*1b890*/  LDL.LU.64 R20, [R1+0xa58] ;  /* 0x000a580001147983 */ /* 0x000ea40000300a00 */
[----:B------:R-:W-:Y:S02]  /*1b8a0*/  STL [R1+0x7a8], R12 ;  /* 0x0007a80c01007387 */ /* 0x000fe40000100800 */
[----:B------:R-:W-:Y:S01]  /*1b8b0*/  STL [R1+0x718], R13 ;  /* 0x0007180d01007387 */ /* 0x000fe20000100800 */
[----:B------:R-:W2:Y:S01]  /*1b8c0*/  LDL.LU.64 R14, [R1+0x38] ;  /* 0x00003800010e7983 */ /* 0x000ea20000300a00 */
[----:B------:R-:W-:-:S05]  /*1b8d0*/  IMAD.WIDE R8, R3, 0x2, R4 ;  /* 0x0000000203087825 */ /* 0x000fca00078e0204 */
[----:B------:R-:W-:Y:S01]  /*1b8e0*/  STL [R1+0x84c], R8 ;  /* 0x00084c0801007387 */ /* 0x000fe20000100800 */
[----:B--2---:R-:W-:Y:S11]  /*1b8f0*/  HMMA.16816.F32.BF16 R20, R16, R14, R20 ;  /* 0x0000000e1014723c */ /* 0x004ff60000041814 */
[----:B------:R-:W-:Y:S11]  /*1b900*/  @!UPT UIADD3 URZ, URZ, URZ, URZ ;  /* 0x0000003f3f3ff290 */ /* 0x000ff6000fffe03f */
[----:B------:R-:W-:Y:S01]  /*1b910*/  @!UPT UIADD3 URZ, URZ, URZ, URZ ;  /* 0x0000003f3f3ff290 */ /* 0x000fe2000fffe03f */
[----:B------:R-:W-:Y:S01]  /*1b920*/  STL.64 [R1+0x4b0], R20 ;  /* 0x0004b01401007387 */ /* 0x000fe20000100a00 */
[----:B------:R0:W-:Y:S03]  /*1b930*/  STL.64 [R1+0x4b8], R22 ;  /* 0x0004b81601007387 */ /* 0x0001e60000100a00 */
[----:B0-----:R-:W2:Y:S01]  /*1b940*/  LDL.LU.64 R22, [R1+0xa50] ;  /* 0x000a500001167983 */ /* 0x001ea20000300a00 */
[----:B------:R-:W-:Y:S02]  /*1b950*/  IMAD.MOV.U32 R4, RZ, RZ, R2 ;  /* 0x000000ffff047224 */ /* 0x000fe400078e0002 */
[----:B------:R-:W-:Y:S02]  /*1b960*/  IMAD.MOV.U32 R5, RZ, RZ, R0 ;  /* 0x000000ffff057224 */ /* 0x000fe400078e0000 */
[----:B------:R-:W-:Y:S02]  /*1b970*/  IMAD.MOV.U32 R2, RZ, RZ, R14 ;  /* 0x000000ffff027224 */ /* 0x000fe400078e000e */
[----:B------:R-:W-:Y:S01]  /*1b980*/  IMAD.MOV.U32 R0, RZ, RZ, R15 ;  /* 0x000000ffff007224 */ /* 0x000fe200078e000f */
[----:B------:R-:W3:Y:S01]  /*1b990*/  LDL.LU R21, [R1+0xa48] ;  /* 0x000a480001157983 */ /* 0x000ee20000300800 */
[----:B------:R-:W-:-:S04]  /*1b9a0*/  IMAD.WIDE R4, R3, 0x2, R4 ;  /* 0x0000000203047825 */ /* 0x000fc800078e0204 */
[----:B------:R-:W-:Y:S01]  /*1b9b0*/  STL [R1+0x7ac], R9 ;  /* 0x0007ac0901007387 */ /* 0x000fe20000100800 */
[----:B------:R0:W-:Y:S01]  /*1b9c0*/  STL [R1+0x8bc], R4 ;  /* 0x0008bc0401007387 */ /* 0x0001e20000100800 */
[----:B------:R-:W-:Y:S03]  /*1b9d0*/  STL [R1+0x850], R5 ;  /* 0x0008500501007387 */ /* 0x000fe60000100800 */
[----:B--2---:R1:W2:Y:S01]  /*1b9e0*/  LDSM.16.MT88.4 R12, [R23+0x6180] ;  /* 0x00618000170c783b */ /* 0x0042a20000004200 */
[----:B0-----:R-:W-:Y:S02]  /*1b9f0*/  IMAD.MOV.U32 R4, RZ, RZ, R22 ;  /* 0x000000ffff047224 */ /* 0x001fe400078e0016 */
[----:B------:R-:W4:Y:S01]  /*1ba00*/  LDL.LU R22, [R1+0x7c0] ;  /* 0x0007c00001167983 */ /* 0x000f220000300800 */
[----:B-1----:R-:W4:Y:S04]  /*1ba10*/  LDL.LU R23, [R1+0x858] ;  /* 0x0008580001177983 */ /* 0x002f280000300800 */
[----:B--2---:R-:W-:Y:S01]  /*1ba20*/  STL.64 [R1+0xa08], R14 ;  /* 0x000a080e01007387 */ /* 0x004fe20000100a00 */
[----:B------:R0:W-:Y:S03]  /*1ba30*/  STL.64 [R1+0xa00], R12 ;  /* 0x000a000c01007387 */ /* 0x0001e60000100a00 */
[----:B0-----:R-:W2:Y:S01]  /*1ba40*/  LDL.LU R12, [R1+0x380] ;  /* 0x00038000010c7983 */ /* 0x001ea20000300800 */
[----:B------:R-:W2:Y:S02]  /*1ba50*/  LDL.LU R13, [R1+0x384] ;  /* 0x00038400010d7983 */ /* 0x000ea40000300800 */
[----:B------:R-:W2:Y:S02]  /*1ba60*/  LDL.LU R14, [R1+0x388] ;  /* 0x00038800010e7983 */ /* 0x000ea40000300800 */
[----:B------:R-:W2:Y:S02]  /*1ba70*/  LDL.LU R15, [R1+0x38c] ;  /* 0x00038c00010f7983 */ /* 0x000ea40000300800 */
[----:B---3--:R-:W-:-:S04]  /*1ba80*/  IMAD.MOV.U32 R5, RZ, RZ, R21 ;  /* 0x000000ffff057224 */ /* 0x008fc800078e0015 */
[----:B------:R-:W-:-:S04]  /*1ba90*/  IMAD.WIDE R20, R3, 0x2, R4 ;  /* 0x0000000203147825 */ /* 0x000fc800078e0204 */
[----:B------:R-:W-:Y:S02]  /*1baa0*/  IMAD.MOV.U32 R4, RZ, RZ, R29 ;  /* 0x000000ffff047224 */ /* 0x000fe400078e001d */
[----:B------:R-:W-:-:S04]  /*1bab0*/  IMAD.MOV.U32 R5, RZ, RZ, R28 ;  /* 0x000000ffff057224 */ /* 0x000fc800078e001c */
[----:B------:R-:W-:Y:S01]  /*1bac0*/  IMAD.WIDE R4, R3, 0x2, R4 ;  /* 0x0000000203047825 */ /* 0x000fe200078e0204 */
[----:B--2---:R-:W-:Y:S11]  /*1bad0*/  HMMA.16816.F32.BF16 R12, R16, R26, R12 ;  /* 0x0000001a100c723c */ /* 0x004ff6000004180c */
[----:B------:R-:W-:Y:S11]  /*1bae0*/  @!UPT UIADD3 URZ, URZ, URZ, URZ ;  /* 0x0000003f3f3ff290 */ /* 0x000ff6000fffe03f */
[----:B------:R-:W-:Y:S01]  /*1baf0*/  @!UPT UIADD3 URZ, URZ, URZ, URZ ;  /* 0x0000003f3f3ff290 */ /* 0x000fe2000fffe03f */
[----:B------:R-:W-:Y:S01]  /*1bb00*/  STL.64 [R1+0x4a0], R12 ;  /* 0x0004a00c01007387 */ /* 0x000fe20000100a00 */
[----:B------:R-:W-:Y:S02]  /*1bb10*/  STL.64 [R1+0x4a8], R14 ;  /* 0x0004a80e01007387 */ /* 0x000fe40000100a00 */
[----:B------:R0:W-:Y:S02]  /*1bb20*/  STL.64 [R1+0xa30], R6 ;  /* 0x000a300601007387 */ /* 0x0001e40000100a00 */
[----:B------:R-:W-:Y:S01]  /*1bb30*/  STL.64 [R1+0xa28], R4 ;  /* 0x000a280401007387 */ /* 0x000fe20000100a00 */
[----:B0-----:R-:W2:Y:S01]  /*1bb40*/  LDL.LU.64 R6, [R1+0x18] ;  /* 0x0000180001067983 */ /* 0x001ea20000300a00 */
[----:B------:R0:W-:Y:S02]  /*1bb50*/  STL [R1+0x7b0], R20 ;  /* 0x0007b01401007387 */ /* 0x0001e40000100800 */
[----:B------:R1:W-:Y:S01]  /*1bb60*/  STL [R1+0x71c], R21 ;  /* 0x00071c1501007387 */ /* 0x0003e20000100800 */
[----:B0-----:R-:W3:Y:S01]  /*1bb70*/  LDL.LU R20, [R1+0x728] ;  /* 0x0007280001147983 */ /* 0x001ee20000300800 */
[----:B-1----:R-:W3:Y:S02]  /*1bb80*/  LDL.LU R21, [R1+0x7bc] ;  /* 0x0007bc0001157983 */ /* 0x002ee40000300800 */
[----:B----4-:R-:W-:-:S02]  /*1bb90*/  IMAD.MOV.U32 R8, RZ, RZ, R25 ;  /* 0x000000ffff087224 */ /* 0x010fc400078e0019 */
[----:B------:R-:W-:Y:S01]  /*1bba0*/  IMAD.MOV.U32 R9, RZ, RZ, R24 ;  /* 0x000000ffff097224 */ /* 0x000fe200078e0018 */
[----:B------:R-:W-:Y:S03]  /*1bbb0*/  STL.64 [R1+0xa40], R22 ;  /* 0x000a401601007387 */ /* 0x000fe60000100a00 */
[----:B------:R-:W-:Y:S01]  /*1bbc0*/  IMAD.WIDE R8, R3, 0x2, R8 ;  /* 0x0000000203087825 */ /* 0x000fe200078e0208 */
[----:B---3--:R0:W-:Y:S04]  /*1bbd0*/  STL.64 [R1+0xa38], R20 ;  /* 0x000a381401007387 */ /* 0x0081e80000100a00 */
[----:B0-----:R-:W3:Y:S01]  /*1bbe0*/  LDL.LU R20, [R1+0x370] ;  /* 0x0003700001147983 */ /* 0x001ee20000300800 */
[----:B------:R-:W3:Y:S02]  /*1bbf0*/  LDL.LU R21, [R1+0x374] ;  /* 0x0003740001157983 */ /* 0x000ee40000300800 */
[----:B------:R-:W3:Y:S02]  /*1bc00*/  LDL.LU R22, [R1+0x378] ;  /* 0x0003780001167983 */ /* 0x000ee40000300800 */
[----:B------:R-:W3:Y:S01]  /*1bc10*/  LDL.LU R23, [R1+0x37c] ;  /* 0x00037c0001177983 */ /* 0x000ee20000300800 */
[----:B------:R0:W-:Y:S01]  /*1bc20*/  STL [R1+0x7b4], R8 ;  /* 0x0007b40801007387 */ /* 0x0001e20000100800 */
[----:B------:R1:W-:Y:S03]  /*1bc30*/  STL [R1+0x720], R9 ;  /* 0x0007200901007387 */ /* 0x0003e60000100800 */
[----:B0-----:R-:W4:Y:S01]  /*1bc40*/  LDL.LU R8, [R1+0x724] ;  /* 0x0007240001087983 */ /* 0x001f220000300800 */
[----:B-1----:R-:W4:Y:S02]  /*1bc50*/  LDL.LU R9, [R1+0x7b8] ;  /* 0x0007b80001097983 */ /* 0x002f240000300800 */
[----:B------:R-:W4:Y:S02]  /*1bc60*/  LDL.LU R12, [R1+0x340] ;  /* 0x00034000010c7983 */ /* 0x000f240000300800 */
[----:B------:R-:W4:Y:S01]  /*1bc70*/  LDL.LU R13, [R1+0x344] ;  /* 0x00034400010d7983 */ /* 0x000f220000300800 */
[----:B------:R-:W4:Y:S01]  /*1bc80*/  LDL.LU R14, [R1+0x348] ;  /* 0x00034800010e7983 */ /* 0x000f220000300800 */
[----:B------:R-:W4:Y:S02]  /*1bc90*/  LDL.LU R15, [R1+0x34c] ;  /* 0x00034c00010f7983 */ /* 0x000f240000300800 */
[----:B--2---:R-:W-:-:S02]  /*1bca0*/  IMAD.MOV.U32 R29, RZ, RZ, R6 ;  /* 0x000000ffff1d7224 */ /* 0x004fc400078e0006 */
[----:B------:R-:W-:Y:S01]  /*1bcb0*/  IMAD.MOV.U32 R28, RZ, RZ, R7 ;  /* 0x000000ffff1c7224 */ /* 0x000fe200078e0007 */
[C---:B---3--:R-:W-:Y:S01]  /*1bcc0*/  HMMA.16816.F32.BF16 R20, R16.reuse, R6, R20 ;  /* 0x000000061014723c */ /* 0x048fe20000041814 */
[----:B----4-:R-:W-:Y:S01]  /*1bcd0*/  STL.64 [R1+0xa20], R14 ;  /* 0x000a200e01007387 */ /* 0x010fe20000100a00 */
[----:B------:R0:W-:Y:S03]  /*1bce0*/  STL.64 [R1+0xa18], R12 ;  /* 0x000a180c01007387 */ /* 0x0001e60000100a00 */
[----:B0-----:R-:W2:Y:S01]  /*1bcf0*/  LDL.LU R12, [R1+0x350] ;  /* 0x00035000010c7983 */ /* 0x001ea20000300800 */
[----:B------:R-:W2:Y:S02]  /*1bd00*/  LDL.LU R13, [R1+0x354] ;  /* 0x00035400010d7983 */ /* 0x000ea40000300800 */
[----:B------:R-:W2:Y:S02]  /*1bd10*/  LDL.LU R14, [R1+0x358] ;  /* 0x00035800010e7983 */ /* 0x000ea40000300800 */
[----:B------:R-:W2:Y:S01]  /*1bd20*/  LDL.LU R15, [R1+0x35c] ;  /* 0x00035c00010f7983 */ /* 0x000ea20000300800 */
[----:B------:R-:W3:Y:S01]  /*1bd30*/  LDL.LU R24, [R1+0x860] ;  /* 0x0008600001187983 */ /* 0x000ee20000300800 */
[----:B------:R-:W4:Y:S11]  /*1bd40*/  LDL.LU R25, [R1+0x8c4] ;  /* 0x0008c40001197983 */ /* 0x000f360000300800 */
[----:B------:R-:W-:Y:S02]  /*1bd50*/  STL.64 [R1+0x490], R20 ;  /* 0x0004901401007387 */ /* 0x000fe40000100a00 */
[----:B------:R0:W-:Y:S02]  /*1bd60*/  STL.64 [R1+0x498], R22 ;  /* 0x0004981601007387 */ /* 0x0001e40000100a00 */
[----:B0-----:R-:W3:Y:S01]  /*1bd70*/  LDL.LU.64 R22, [R1+0xa40] ;  /* 0x000a400001167983 */ /* 0x001ee20000300a00 */
[----:B------:R-:W3:Y:S02]  /*1bd80*/  LDL.LU.64 R20, [R1+0xa38] ;  /* 0x000a380001147983 */ /* 0x000ee40000300a00 */
[----:B------:R-:W3:Y:S02]  /*1bd90*/  LDL.LU.64 R6, [R1+0xa30] ;  /* 0x000a300001067983 */ /* 0x000ee40000300a00 */
[----:B------:R-:W3:Y:S01]  /*1bda0*/  LDL.LU.64 R4, [R1+0xa28] ;  /* 0x000a280001047983 */ /* 0x000ee20000300a00 */
[----:B--2---:R-:W-:Y:S01]  /*1bdb0*/  HMMA.16816.F32.BF16 R12, R16, R10, R12 ;  /* 0x0000000a100c723c */ /* 0x004fe2000004180c */
[----:B---3--:R0:W-:Y:S01]  /*1bdc0*/  STL [R1+0x8c0], R4 ;  /* 0x0008c00401007387 */ /* 0x0081e20000100800 */
[----:B------:R1:W-:Y:S11]  /*1bdd0*/  STL [R1+0x854], R5 ;  /* 0x0008540501007387 */ /* 0x0003f60000100800 */
[----:B------:R-:W-:Y:S10]  /*1bde0*/  @!UPT UIADD3 URZ, URZ, URZ, URZ ;  /* 0x0000003f3f3ff290 */ /* 0x000ff4000fffe03f */
[----:B------:R-:W-:Y:S01]  /*1bdf0*/  STL.64 [R1+0x480], R12 ;  /* 0x0004800c01007387 */ /* 0x000fe20000100a00 */
[----:B------:R2:W-:Y:S02]  /*1be00*/  STL.64 [R1+0x488], R14 ;  /* 0x0004880e01007387 */ /* 0x0005e40000100a00 */
[----:B0-----:R-:W-:Y:S02]  /*1be10*/  IMAD.MOV.U32 R4, RZ, RZ, R9 ;  /* 0x000000ffff047224 */ /* 0x001fe400078e0009 */
[----:B-1----:R-:W-:Y:S02]  /*1be20*/  IMAD.MOV.U32 R5, RZ, RZ, R8 ;  /* 0x000000ffff057224 */ /* 0x002fe400078e0008 */
[----:B------:R-:W-:Y:S02]  /*1be30*/  IMAD.MOV.U32 R8, RZ, RZ, R21 ;  /* 0x000000ffff087224 */ /* 0x000fe400078e0015 */
[----:B------:R-:W-:Y:S02]  /*1be40*/  IMAD.MOV.U32 R9, RZ, RZ, R20 ;  /* 0x000000ffff097224 */ /* 0x000fe400078e0014 */
[----:B------:R-:W-:Y:S01]  /*1be50*/  IMAD.WIDE R20, R3, 0x2, R4 ;  /* 0x0000000203147825 */ /* 0x000fe200078e0204 */
[----:B--2---:R-:W2:Y:S03]  /*1be60*/  LDL.LU.64 R14, [R1+0xa20] ;  /* 0x000a2000010e7983 */ /* 0x004ea60000300a00 */
[----:B------:R-:W2:Y:S02]  /*1be70*/  LDL.LU.64 R12, [R1+0xa18] ;  /* 0x000a1800010c7983 */ /* 0x000ea40000300a00 */
[----:B------:R-:W-:-:S02]  /*1be80*/  IMAD.MOV.U32 R5, RZ, RZ, R22 ;  /* 0x000000ffff057224 */ /* 0x000fc400078e0016 */
[----:B------:R-:W-:Y:S01]  /*1be90*/  IMAD.MOV.U32 R4, RZ, RZ, R23 ;  /* 0x000000ffff047224 */ /* 0x000fe200078e0017 */
[----:B------:R0:W-:Y:S01]  /*1bea0*/  STL [R1+0x7b8], R20 ;  /* 0x0007b81401007387 */ /* 0x0001e20000100800 */
[----:B------:R-:W3:Y:S02]  /*1beb0*/  LDL.LU R22, [R1+0x868] ;  /* 0x0008680001167983 */ /* 0x000ee40000300800 */
[----:B------:R-:W3:Y:S02]  /*1bec0*/  LDL.LU R23, [R1+0x8c8] ;  /* 0x0008c80001177983 */ /* 0x000ee40000300800 */
[----:B------:R1:W-:Y:S01]  /*1bed0*/  STL [R1+0x724], R21 ;  /* 0x0007241501007387 */ /* 0x0003e20000100800 */
[----:B0-----:R-:W2:Y:S01]  /*1bee0*/  LDL.LU R20, [R1+0x7d0] ;  /* 0x0007d00001147983 */ /* 0x001ea20000300800 */
[----:B-1----:R-:W2:Y:S02]  /*1bef0*/  LDL.LU R21, [R1+0x864] ;  /* 0x0008640001157983 */ /* 0x002ea40000300800 */
[----:B------:R-:W-:Y:S01]  /*1bf00*/  IMAD.WIDE R8, R3, 0x2, R8 ;  /* 0x0000000203087825 */ /* 0x000fe200078e0208 */
[----:B---3--:R0:W-:Y:S04]  /*1bf10*/  STL.64 [R1+0x9e8], R22 ;  /* 0x0009e81601007387 */ /* 0x0081e80000100a00 */
[----:B--2---:R1:W-:Y:S01]  /*1bf20*/  STL.64 [R1+0x9e0], R20 ;  /* 0x0009e01401007387 */ /* 0x0043e20000100a00 */
[----:B0-----:R-:W-:-:S02]  /*1bf30*/  IMAD.MOV.U32 R22, RZ, RZ, R6 ;  /* 0x000000ffff167224 */ /* 0x001fc400078e0006 */
[----:B------:R-:W-:Y:S01]  /*1bf40*/  IMAD.MOV.U32 R23, RZ, RZ, R7 ;  /* 0x000000ffff177224 */ /* 0x000fe200078e0007 */
[----:B-1----:R-:W2:Y:S01]  /*1bf50*/  LDL.LU R20, [R1+0x7c8] ;  /* 0x0007c80001147983 */ /* 0x002ea20000300800 */
[----:B------:R-:W3:Y:S02]  /*1bf60*/  LDL.LU R21, [R1+0x85c] ;  /* 0x00085c0001157983 */ /* 0x000ee40000300800 */
[----:B------:R-:W2:Y:S02]  /*1bf70*/  LDL.LU R6, [R1+0xa14] ;  /* 0x000a140001067983 */ /* 0x000ea40000300800 */
[----:B------:R-:W2:Y:S01]  /*1bf80*/  LDL.LU R7, [R1+0xa10] ;  /* 0x000a100001077983 */ /* 0x000ea20000300800 */
[----:B------:R0:W-:Y:S01]  /*1bf90*/  STL [R1+0x7bc], R8 ;  /* 0x0007bc0801007387 */ /* 0x0001e20000100800 */
[----:B------:R1:W-:Y:S03]  /*1bfa0*/  STL [R1+0x728], R9 ;  /* 0x0007280901007387 */ /* 0x0003e60000100800 */
[----:B0-----:R-:W3:Y:S01]  /*1bfb0*/  LDL.LU R8, [R1+0x72c] ;  /* 0x00072c0001087983 */ /* 0x001ee20000300800 */
[----:B-1----:R-:W4:Y:S02]  /*1bfc0*/  LDL.LU R9, [R1+0x7c4] ;  /* 0x0007c40001097983 */ /* 0x002f240000300800 */
[----:B------:R-:W-:-:S05]  /*1bfd0*/  IMAD.WIDE R4, R3, 0x2, R4 ;  /* 0x0000000203047825 */ /* 0x000fca00078e0204 */
[----:B------:R-:W-:Y:S01]  /*1bfe0*/  STL [R1+0x858], R4 ;  /* 0x0008580401007387 */ /* 0x000fe20000100800 */
[----:B------:R3:W-:Y:S01]  /*1bff0*/  STL [R1+0x7c0], R5 ;  /* 0x0007c00501007387 */ /* 0x0007e20000100800 */
[----:B--2---:R-:W-:Y:S02]  /*1c000*/  HMMA.16816.F32.BF16 R16, R16, R6, R12 ;  /* 0x000000061010723c */ /* 0x004fe4000004180c */
[----:B------:R-:W2:Y:S01]  /*1c010*/  LDL.LU.64 R14, [R1+0xa08] ;  /* 0x000a0800010e7983 */ /* 0x000ea20000300a00 */
[----:B------:R-:W2:Y:S02]  /*1c020*/  LDL.LU.64 R12, [R1+0xa00] ;  /* 0x000a0000010c7983 */ /* 0x000ea40000300a00 */
[----:B---3--:R-:W-:Y:S02]  /*1c030*/  IMAD.MOV.U32 R5, RZ, RZ, R8 ;  /* 0x000000ffff057224 */ /* 0x008fe400078e0008 */
[----:B----4-:R-:W-:Y:S11]  /*1c040*/  IMAD.MOV.U32 R4, RZ, RZ, R9 ;  /* 0x000000ffff047224 */ /* 0x010ff600078e0009 */
[----:B------:R-:W-:Y:S05]  /*1c050*/  @!UPT UIADD3 URZ, URZ, URZ, URZ ;  /* 0x0000003f3f3ff290 */ /* 0x000fea000fffe03f */
[----:B------:R0:W-:Y:S01]  /*1c060*/  STL.64 [R1+0x470], R16 ;  /* 0x0004701001007387 */ /* 0x0001e20000100a00 */
[----:B------:R1:W-:Y:S02]  /*1c070*/  STL.64 [R1+0x478], R18 ;  /* 0x0004781201007387 */ /* 0x0003e40000100a00 */
[----:B0-----:R-:W-:-:S04]  /*1c080*/  IMAD.WIDE R16, R3, 0x2, R4 ;  /* 0x0000000203107825 */ /* 0x001fc800078e0204 */
[----:B------:R-:W-:Y:S02]  /*1c090*/  IMAD.MOV.U32 R4, RZ, RZ, R21 ;  /* 0x000000ffff047224 */ /* 0x000fe400078e0015 */
[----:B------:R-:W-:Y:S01]  /*1c0a0*/  IMAD.MOV.U32 R5, RZ, RZ, R20 ;  /* 0x000000ffff057224 */ /* 0x000fe200078e0014 */
[----:B-1----:R-:W3:Y:S01]  /*1c0b0*/  LDL.LU R19, [R1+0x7cc] ;  /* 0x0007cc0001137983 */ /* 0x002ee20000300800 */
[----:B------:R-:W-:Y:S02]  /*1c0c0*/  STL [R1+0x7c4], R16 ;  /* 0x0007c41001007387 */ /* 0x000fe40000100800 */
[----:B------:R-:W-:Y:S01]  /*1c0d0*/  IMAD.WIDE R8, R3, 0x2, R4 ;  /* 0x0000000203087825 */ /* 0x000fe200078e0204 */
[----:B------:R0:W-:Y:S04]  /*1c0e0*/  STL [R1+0x72c], R17 ;  /* 0x00072c1101007387 */ /* 0x0001e80000100800 */
[----:B0-----:R-:W4:Y:S01]  /*1c0f0*/  LDL.LU R17, [R1+0x730] ;  /* 0x0007300001117983 */ /* 0x001f220000300800 */
[----:B------:R-:W-:Y:S02]  /*1c100*/  STL [R1+0x85c], R8 ;  /* 0x00085c0801007387 */ /* 0x000fe40000100800 */
[----:B------:R-:W3:Y:S02]  /*1c110*/  LDL.LU R18, [R1+0x86c] ;  /* 0x00086c0001127983 */ /* 0x000ee40000300800 */
[----:B------:R-:W-:-:S02]  /*1c120*/  IMAD.MOV.U32 R5, RZ, RZ, R24 ;  /* 0x000000ffff057224 */ /* 0x000fc400078e0018 */
[----:B------:R-:W-:Y:S01]  /*1c130*/  IMAD.MOV.U32 R4, RZ, RZ, R25 ;  /* 0x000000ffff047224 */ /* 0x000fe200078e0019 */
[----:B---3--:R-:W-:Y:S01]  /*1c140*/  STL.64 [R1+0x9f8], R18 ;  /* 0x0009f81201007387 */ /* 0x008fe20000100a00 */
[----:B----4-:R0:W-:Y:S02]  /*1c150*/  STL [R1+0x9f0], R17 ;  /* 0x0009f01101007387 */ /* 0x0101e40000100800 */
[----:B------:R-:W2:Y:S01]  /*1c160*/  LDL.LU R16, [R1+0x320] ;  /* 0x0003200001107983 */ /* 0x000ea20000300800 */
[----:B0-----:R-:W2:Y:S01]  /*1c170*/  LDL.LU R17, [R1+0x324] ;  /* 0x0003240001117983 */ /* 0x001ea20000300800 */
[----:B------:R-:W2:Y:S02]  /*1c180*/  LDL.LU R18, [R1+0x328] ;  /* 0x0003280001127983 */ /* 0x000ea40000300800 */
[----:B------:R-:W2:Y:S02]  /*1c190*/  LDL.LU R19, [R1+0x32c] ;  /* 0x00032c0001137983 */ /* 0x000ea40000300800 */
[----:B------:R-:W3:Y:S01]  /*1c1a0*/  LDL.LU R24, [R1+0x870] ;  /* 0x0008700001187983 */ /* 0x000ee20000300800 */
[----:B------:R-:W3:Y:S01]  /*1c1b0*/  LDL.LU R25, [R1+0x8cc] ;  /* 0x0008cc0001197983 */ /* 0x000ee20000300800 */
[----:B------:R-:W-:-:S04]  /*1c1c0*/  IMAD.WIDE R4, R3, 0x2, R4 ;  /* 0x0000000203047825 */ /* 0x000fc800078e0204 */
[----:B------:R0:W-:Y:S01]  /*1c1d0*/  STL.64 [R1+0x9c8], R26 ;  /* 0x0009c81a01007387 */ /* 0x0001e20000100a00 */
[----:B--2---:R-:W-:Y:S01]  /*1c1e0*/  HMMA.16816.F32.BF16 R20, R12, R22, R16 ;  /* 0x000000160c14723c */ /* 0x004fe20000041810 */
[----:B---3--:R-:W-:Y:S01]  /*1c1f0*/  STL.64 [R1+0x9c0], R24 ;  /* 0x0009c01801007387 */ /* 0x008fe20000100a00 */
[----:B0-----:R-:W2:Y:S02]  /*1c200*/  LDL.LU R26, [R1+0x58] ;  /* 0x00005800011a7983 */ /* 0x001ea40000300800 */
[----:B------:R-:W2:Y:S02]  /*1c210*/  LDL.LU R27, [R1+0x5c] ;  /* 0x00005c00011b7983 */ /* 0x000ea40000300800 */
[----:B------:R-:W-:Y:S01]  /*1c220*/  STL [R1+0x7c8], R9 ;  /* 0x0007c80901007387 */ /* 0x000fe20000100800 */
[----:B------:R-:W-:Y:S01]  /*1c230*/  STL [R1+0x8c4], R4 ;  /* 0x0008c40401007387 */ /* 0x000fe20000100800 */
[----:B------:R-:W-:Y:S02]  /*1c240*/  STL [R1+0x860], R5 ;  /* 0x0008600501007387 */ /* 0x000fe40000100800 */
[----:B------:R-:W3:Y:S02]  /*1c250*/  LDL.LU.64 R18, [R1+0x9f8] ;  /* 0x0009f80001127983 */ /* 0x000ee40000300a00 */
[----:B------:R-:W4:Y:S11]  /*1c260*/  LDL.LU R17, [R1+0x9f0] ;  /* 0x0009f00001117983 */ /* 0x000f360000300800 */
[----:B------:R-:W-:Y:S01]  /*1c270*/  STL.64 [R1+0x430], R20 ;  /* 0x0004301401007387 */ /* 0x000fe20000100a00 */
[----:B------:R0:W-:Y:S03]  /*1c280*/  STL.64 [R1+0x438], R22 ;  /* 0x0004381601007387 */ /* 0x0001e60000100a00 */
[----:B0-----:R-:W2:Y:S01]  /*1c290*/  LDL.LU.64 R22, [R1+0x9e8] ;  /* 0x0009e80001167983 */ /* 0x001ea20000300a00 */
[----:B------:R-:W2:Y:S02]  /*1c2a0*/  LDL.LU.64 R20, [R1+0x9e0] ;  /* 0x0009e00001147983 */ /* 0x000ea40000300a00 */
[----:B---3--:R-:W-:-:S02]  /*1c2b0*/  IMAD.MOV.U32 R4, RZ, RZ, R19 ;  /* 0x000000ffff047224 */ /* 0x008fc400078e0013 */
[----:B----4-:R-:W-:-:S04]  /*1c2c0*/  IMAD.MOV.U32 R5, RZ, RZ, R17 ;  /* 0x000000ffff057224 */ /* 0x010fc800078e0011 */
[----:B------:R-:W-:-:S05]  /*1c2d0*/  IMAD.WIDE R16, R3, 0x2, R4 ;  /* 0x0000000203107825 */ /* 0x000fca00078e0204 */
[----:B------:R-:W-:Y:S01]  /*1c2e0*/  STL [R1+0x7cc], R16 ;  /* 0x0007cc1001007387 */ /* 0x000fe20000100800 */
[----:B------:R-:W3:Y:S02]  /*1c2f0*/  LDL.LU R19, [R1+0x7dc] ;  /* 0x0007dc0001137983 */ /* 0x000ee40000300800 */
[----:B--2---:R-:W-:Y:S02]  /*1c300*/  IMAD.MOV.U32 R4, RZ, RZ, R21 ;  /* 0x000000ffff047224 */ /* 0x004fe400078e0015 */
[----:B------:R-:W-:Y:S02]  /*1c310*/  IMAD.MOV.U32 R5, RZ, RZ, R20 ;  /* 0x000000ffff057224 */ /* 0x000fe400078e0014 */
[----:B------:R-:W2:Y:S01]  /*1c320*/  LDL.LU R20, [R1+0x7e0] ;  /* 0x0007e00001147983 */ /* 0x000ea20000300800 */
[----:B------:R-:W2:Y:S02]  /*1c330*/  LDL.LU R21, [R1+0x874] ;  /* 0x0008740001157983 */ /* 0x000ea40000300800 */
[----:B------:R-:W-:-:S04]  /*1c340*/  IMAD.WIDE R8, R3, 0x2, R4 ;  /* 0x0000000203087825 */ /* 0x000fc800078e0204 */
[----:B------:R-:W-:Y:S02]  /*1c350*/  IMAD.MOV.U32 R5, RZ, RZ, R22 ;  /* 0x000000ffff057224 */ /* 0x000fe400078e0016 */
[----:B------:R-:W-:Y:S01]  /*1c360*/  IMAD.MOV.U32 R4, RZ, RZ, R23 ;  /* 0x000000ffff047224 */ /* 0x000fe200078e0017 */
[----:B------:R-:W4:Y:S01]  /*1c370*/  LDL.LU R22, [R1+0x878] ;  /* 0x0008780001167983 */ /* 0x000f220000300800 */
[----:B------:R-:W4:Y:S03]  /*1c380*/  LDL.LU R23, [R1+0x8d0] ;  /* 0x0008d00001177983 */ /* 0x000f260000300800 */
[----:B----4-:R-:W-:Y:S01]  /*1c390*/  STL.64 [R1+0x9a8], R22 ;  /* 0x0009a81601007387 */ /* 0x010fe20000100a00 */
[----:B--2---:R0:W-:Y:S03]  /*1c3a0*/  STL.64 [R1+0x9a0], R20 ;  /* 0x0009a01401007387 */ /* 0x0041e60000100a00 */
[----:B0-----:R-:W2:Y:S01]  /*1c3b0*/  LDL.LU R20, [R1+0x7d4] ;  /* 0x0007d40001147983 */ /* 0x001ea20000300800 */
[----:B------:R-:W2:Y:S02]  /*1c3c0*/  LDL.LU R21, [R1+0x7d8] ;  /* 0x0007d80001157983 */ /* 0x000ea40000300800 */
[----:B------:R-:W4:Y:S02]  /*1c3d0*/  LDL.LU R22, [R1+0x48] ;  /* 0x0000480001167983 */ /* 0x000f240000300800 */
[----:B------:R-:W4:Y:S02]  /*1c3e0*/  LDL.LU R23, [R1+0x4c] ;  /* 0x00004c0001177983 */ /* 0x000f240000300800 */
[----:B------:R-:W-:Y:S01]  /*1c3f0*/  IMAD.WIDE R4, R3, 0x2, R4 ;  /* 0x0000000203047825 */ /* 0x000fe200078e0204 */
[----:B----4-:R-:W-:Y:S03]  /*1c400*/  STL.64 [R1+0x9d8], R22 ;  /* 0x0009d81601007387 */ /* 0x010fe60000100a00 */
[----:B--2---:R0:W-:Y:S02]  /*1c410*/  STL.64 [R1+0x9d0], R20 ;  /* 0x0009d01401007387 */ /* 0x0041e40000100a00 */
[----:B0-----:R-:W2:Y:S01]  /*1c420*/  LDL.LU R20, [R1+0x310] ;  /* 0x0003100001147983 */ /* 0x001ea20000300800 */
[----:B------:R-:W2:Y:S02]  /*1c430*/  LDL.LU R21, [R1+0x314] ;  /* 0x0003140001157983 */ /* 0x000ea40000300800 */
[----:B------:R-:W2:Y:S02]  /*1c440*/  LDL.LU R22, [R1+0x318] ;  /* 0x0003180001167983 */ /* 0x000ea40000300800 */
[----:B------:R-:W2:Y:S01]  /*1c450*/  LDL.LU R23, [R1+0x31c] ;  /* 0x00031c0001177983 */ /* 0x000ea20000300800 */
[----:B------:R0:W-:Y:S04]  /*1c460*/  STL [R1+0x730], R17 ;  /* 0x0007301101007387 */ /* 0x0001e80000100800 */
[----:B0-----:R-:W4:Y:S01]  /*1c470*/  LDL.LU R17, [R1+0x734] ;  /* 0x0007340001117983 */ /* 0x001f220000300800 */
[----:B------:R-:W-:Y:S02]  /*1c480*/  STL [R1+0x864], R8 ;  /* 0x0008640801007387 */ /* 0x000fe40000100800 */
[----:B------:R-:W-:Y:S02]  /*1c490*/  STL [R1+0x7d0], R9 ;  /* 0x0007d00901007387 */ /* 0x000fe40000100800 */
[----:B------:R-:W-:Y:S01]  /*1c4a0*/  STL [R1+0x8c8], R4 ;  /* 0x0008c80401007387 */ /* 0x000fe20000100800 */
[----:B------:R-:W-:Y:S01]  /*1c4b0*/  STL [R1+0x868], R5 ;  /* 0x0008680501007387 */ /* 0x000fe20000100800 */
[----:B--2---:R-:W-:Y:S03]  /*1c4c0*/  HMMA.16816.F32.BF16 R24, R12, R26, R20 ;  /* 0x0000001a0c18723c */ /* 0x004fe60000041814 */
[----:B------:R-:W2:Y:S01]  /*1c4d0*/  LDL.LU.64 R22, [R1+0x9d8] ;  /* 0x0009d80001167983 */ /* 0x000ea20000300a00 */
[----:B------:R-:W2:Y:S11]  /*1c4e0*/  LDL.LU.64 R20, [R1+0x9d0] ;  /* 0x0009d00001147983 */ /* 0x000eb60000300a00 */
[----:B------:R-:W-:Y:S08]  /*1c4f0*/  @!UPT UIADD3 URZ, URZ, URZ, URZ ;  /* 0x0000003f3f3ff290 */ /* 0x000ff0000fffe03f */
[----:B------:R-:W-:Y:S01]  /*1c500*/  STL.64 [R1+0x460], R24 ;  /* 0x0004601801007387 */ /* 0x000fe20000100a00 */
[----:B------:R0:W-:Y:S03]  /*1c510*/  STL.64 [R1+0x468], R26 ;  /* 0x0004681a01007387 */ /* 0x0001e60000100a00 */
[----:B0-----:R-:W3:Y:S01]  /*1c520*/  LDL.LU.64 R26, [R1+0x9c8] ;  /* 0x0009c800011a7983 */ /* 0x001ee20000300a00 */
[----:B------:R-:W3:Y:S02]  /*1c530*/  LDL.LU.64 R24, [R1+0x9c0] ;  /* 0x0009c00001187983 */ /* 0x000ee40000300a00 */
[----:B----4-:R-:W-:Y:S02]  /*1c540*/  IMAD.MOV.U32 R5, RZ, RZ, R17 ;  /* 0x000000ffff057224 */ /* 0x010fe400078e0011 */
[----:B--2---:R-:W-:-:S04]  /*1c550*/  IMAD.MOV.U32 R4, RZ, RZ, R20 ;  /* 0x000000ffff047224 */ /* 0x004fc800078e0014 */
[----:B------:R-:W-:-:S04]  /*1c560*/  IMAD.WIDE R16, R3, 0x2, R4 ;  /* 0x0000000203107825 */ /* 0x000fc800078e0204 */
[----:B------:R-:W-:Y:S02]  /*1c570*/  IMAD.MOV.U32 R4, RZ, RZ, R18 ;  /* 0x000000ffff047224 */ /* 0x000fe400078e0012 */
[----:B------:R-:W-:-:S04]  /*1c580*/  IMAD.MOV.U32 R5, RZ, RZ, R21 ;  /* 0x000000ffff057224 */ /* 0x000fc800078e0015 */
[----:B------:R-:W-:Y:S01]  /*1c590*/  IMAD.WIDE R4, R3, 0x2, R4 ;  /* 0x0000000203047825 */ /* 0x000fe200078e0204 */
[----:B------:R-:W-:Y:S03]  /*1c5a0*/  STL [R1+0x7d4], R16 ;  /* 0x0007d41001007387 */ /* 0x000fe60000100800 */
[----:B------:R0:W-:Y:S02]  /*1c5b0*/  STL [R1+0x734], R17 ;  /* 0x0007341101007387 */ /* 0x0001e40000100800 */
[----:B0-----:R-:W2:Y:S01]  /*1c5c0*/  LDL.LU R17, [R1+0x738] ;  /* 0x0007380001117983 */ /* 0x001ea20000300800 */
[----:B------:R0:W-:Y:S02]  /*1c5d0*/  STL [R1+0x86c], R4 ;  /* 0x00086c0401007387 */ /* 0x0001e40000100800 */
[----:B------:R1:W-:Y:S02]  /*1c5e0*/  STL [R1+0x7d8], R5 ;  /* 0x0007d80501007387 */ /* 0x0003e40000100800 */
[----:B------:R4:W-:Y:S01]  /*1c5f0*/  STL.64 [R1+0x9b0], R6 ;  /* 0x0009b00601007387 */ /* 0x0009e20000100a00 */
[----:B0-----:R-:W2:Y:S01]  /*1c600*/  LDL.LU R4, [R1+0x300] ;  /* 0x0003000001047983 */ /* 0x001ea20000300800 */
[----:B-1----:R-:W2:Y:S02]  /*1c610*/  LDL.LU R5, [R1+0x304] ;  /* 0x0003040001057983 */ /* 0x002ea40000300800 */
[----:B----4-:R-:W2:Y:S02]  /*1c620*/  LDL.LU R6, [R1+0x308] ;  /* 0x0003080001067983 */ /* 0x010ea40000300800 */
[----:B------:R-:W2:Y:S02]  /*1c630*/  LDL.LU R7, [R1+0x30c] ;  /* 0x00030c0001077983 */ /* 0x000ea40000300800 */
[----:B---3--:R-:W-:-:S02]  /*1c640*/  IMAD.MOV.U32 R8, RZ, RZ, R25 ;  /* 0x000000ffff087224 */ /* 0x008fc400078e0019 */
[----:B------:R-:W-:-:S04]  /*1c650*/  IMAD.MOV.U32 R9, RZ, RZ, R24 ;  /* 0x000000ffff097224 */ /* 0x000fc800078e0018 */
[----:B------:R-:W-:-:S05]  /*1c660*/  IMAD.WIDE R8, R3, 0x2, R8 ;  /* 0x0000000203087825 */ /* 0x000fca00078e0208 */
[----:B------:R-:W-:Y:S01]  /*1c670*/  STL [R1+0x8cc], R8 ;  /* 0x0008cc0801007387 */ /* 0x000fe20000100800 */
[----:B------:R-:W3:Y:S02]  /*1c680*/  LDL.LU R18, [R1+0x87c] ;  /* 0x00087c0001127983 */ /* 0x000ee40000300800 */
[----:B------:R-:W4:Y:S02]  /*1c690*/  LDL.LU R24, [R1+0x880] ;  /* 0x0008800001187983 */ /* 0x000f240000300800 */
[----:B------:R-:W4:Y:S01]  /*1c6a0*/  LDL.LU R25, [R1+0x8d4] ;  /* 0x0008d40001197983 */ /* 0x000f220000300800 */
[----:B------:R0:W-:Y:S02]  /*1c6b0*/  STL.64 [R1+0x988], R26 ;  /* 0x0009881a01007387 */ /* 0x0001e40000100a00 */
[----:B0-----:R-:W-:Y:S02]  /*1c6c0*/  IMAD.MOV.U32 R26, RZ, RZ, R2 ;  /* 0x000000ffff1a7224 */ /* 0x001fe400078e0002 */
[----:B------:R-:W-:Y:S01]  /*1c6d0*/  IMAD.MOV.U32 R27, RZ, RZ, R0 ;  /* 0x000000ffff1b7224 */ /* 0x000fe200078e0000 */
[----:B--2---:R-:W-:Y:S07]  /*1c6e0*/  HMMA.16816.F32.BF16 R20, R12, R22, R4 ;  /* 0x000000160c14723c */ /* 0x004fee0000041804 */
[----:B------:R-:W-:-:S02]  /*1c6f0*/  IMAD.MOV.U32 R4, RZ, RZ, R19 ;  /* 0x000000ffff047224 */ /* 0x000fc400078e0013 */
[----:B------:R-:W-:Y:S01]  /*1c700*/  IMAD.MOV.U32 R5, RZ, RZ, R17 ;  /* 0x000000ffff057224 */ /* 0x000fe200078e0011 */
[----:B----4-:R-:W-:Y:S01]  /*1c710*/  STL.64 [R1+0x980], R24 ;  /* 0x0009801801007387 */ /* 0x010fe20000100a00 */
[----:B------:R-:W2:Y:S02]  /*1c720*/  LDL.LU R2, [R1+0x9bc] ;  /* 0x0009bc0001027983 */ /* 0x000ea40000300800 */
[----:B------:R-:W4:Y:S02]  /*1c730*/  LDL.LU R0, [R1+0x9b8] ;  /* 0x0009b80001007983 */ /* 0x000f240000300800 */
[----:B------:R-:W-:Y:S01]  /*1c740*/  STL [R1+0x870], R9 ;  /* 0x0008700901007387 */ /* 0x000fe20000100800 */
[----:B------:R-:W2:Y:S01]  /*1c750*/  LDL.LU.64 R6, [R1+0x9b0] ;  /* 0x0009b00001067983 */ /* 0x000ea20000300a00 */
[----:B------:R-:W-:-:S06]  /*1c760*/  IMAD.WIDE R4, R3, 0x2, R4 ;  /* 0x0000000203047825 */ /* 0x000fcc00078e0204 */
[----:B------:R-:W-:Y:S01]  /*1c770*/  STL.64 [R1+0x450], R20 ;  /* 0x0004501401007387 */ /* 0x000fe20000100a00 */
[----:B------:R0:W-:Y:S03]  /*1c780*/  STL.64 [R1+0x458], R22 ;  /* 0x0004581601007387 */ /* 0x0001e60000100a00 */
[----:B0-----:R-:W3:Y:S01]  /*1c790*/  LDL.LU.64 R22, [R1+0x9a8] ;  /* 0x0009a80001167983 */ /* 0x001ee20000300a00 */
[----:B------:R-:W3:Y:S02]  /*1c7a0*/  LDL.LU.64 R20, [R1+0x9a0] ;  /* 0x0009a00001147983 */ /* 0x000ee40000300a00 */
[----:B------:R0:W-:Y:S02]  /*1c7b0*/  STL [R1+0x7dc], R4 ;  /* 0x0007dc0401007387 */ /* 0x0001e40000100800 */
[----:B------:R1:W-:Y:S01]  /*1c7c0*/  STL [R1+0x738], R5 ;  /* 0x0007380501007387 */ /* 0x0003e20000100800 */
[----:B0-----:R-:W4:Y:S01]  /*1c7d0*/  LDL.LU R4, [R1+0x73c] ;  /* 0x00073c0001047983 */ /* 0x001f220000300800 */
[----:B-1----:R-:W4:Y:S03]  /*1c7e0*/  LDL.LU R5, [R1+0x7e4] ;  /* 0x0007e40001057983 */ /* 0x002f260000300800 */
[----:B--2---:R-:W-:Y:S01]  /*1c7f0*/  STL.64 [R1+0x998], R6 ;  /* 0x0009980601007387 */ /* 0x004fe20000100a00 */
[----:B---3--:R-:W-:-:S02]  /*1c800*/  IMAD.MOV.U32 R8, RZ, RZ, R21 ;  /* 0x000000ffff087224 */ /* 0x008fc400078e0015 */
[----:B------:R-:W-:-:S04]  /*1c810*/  IMAD.MOV.U32 R9, RZ, RZ, R20 ;  /* 0x000000ffff097224 */ /* 0x000fc800078e0014 */
[----:B------:R-:W-:Y:S01]  /*1c820*/  IMAD.WIDE R8, R3, 0x2, R8 ;  /* 0x0000000203087825 */ /* 0x000fe200078e0208 */
[----:B----4-:R0:W-:Y:S04]  /*1c830*/  STL.64 [R1+0x990], R4 ;  /* 0x0009900401007387 */ /* 0x0101e80000100a00 */
[----:B0-----:R-:W2:Y:S01]  /*1c840*/  LDL.LU R4, [R1+0x2f0] ;  /* 0x0002f00001047983 */ /* 0x001ea20000300800 */
[----:B------:R-:W2:Y:S02]  /*1c850*/  LDL.LU R5, [R1+0x2f4] ;  /* 0x0002f40001057983 */ /* 0x000ea40000300800 */
[----:B------:R-:W2:Y:S02]  /*1c860*/  LDL.LU R6, [R1+0x2f8] ;  /* 0x0002f80001067983 */ /* 0x000ea40000300800 */
[----:B------:R-:W2:Y:S01]  /*1c870*/  LDL.LU R7, [R1+0x2fc] ;  /* 0x0002fc0001077983 */ /* 0x000ea20000300800 */
[----:B------:R-:W-:Y:S01]  /*1c880*/  STL [R1+0x874], R8 ;  /* 0x0008740801007387 */ /* 0x000fe20000100800 */
[----:B------:R-:W3:Y:S02]  /*1c890*/  LDL.LU R19, [R1+0x7ec] ;  /* 0x0007ec0001137983 */ /* 0x000ee40000300800 */
[----:B------:R-:W4:Y:S02]  /*1c8a0*/  LDL.LU R20, [R1+0x7f0] ;  /* 0x0007f00001147983 */ /* 0x000f240000300800 */
[----:B------:R-:W-:Y:S01]  /*1c8b0*/  IMAD.MOV.U32 R17, RZ, RZ, R22 ;  /* 0x000000ffff117224 */ /* 0x000fe200078e0016 */
[----:B------:R-:W4:Y:S01]  /*1c8c0*/  LDL.LU R21, [R1+0x884] ;  /* 0x0008840001157983 */ /* 0x000f220000300800 */
[----:B------:R-:W-:-:S02]  /*1c8d0*/  IMAD.MOV.U32 R16, RZ, RZ, R23 ;  /* 0x000000ffff107224 */ /* 0x000fc400078e0017 */
[----:B------:R-:W3:Y:S02]  /*1c8e0*/  LDL.LU R22, [R1+0x888] ;  /* 0x0008880001167983 */ /* 0x000ee40000300800 */
[----:B------:R-:W3:Y:S02]  /*1c8f0*/  LDL.LU R23, [R1+0x8d8] ;  /* 0x0008d80001177983 */ /* 0x000ee40000300800 */
[----:B------:R-:W-:Y:S01]  /*1c900*/  IMAD.WIDE R16, R3, 0x2, R16 ;  /* 0x0000000203107825 */ /* 0x000fe200078e0210 */
[----:B--2---:R-:W-:Y:S01]  /*1c910*/  HMMA.16816.F32.BF16 R24, R12, R26, R4 ;  /* 0x0000001a0c18723c */ /* 0x004fe20000041804 */
[----:B---3--:R-:W-:Y:S02]  /*1c920*/  STL.64 [R1+0x978], R22 ;  /* 0x0009781601007387 */ /* 0x008fe40000100a00 */
[----:B----4-:R0:W-:Y:S02]  /*1c930*/  STL.64 [R1+0x970], R20 ;  /* 0x0009701401007387 */ /* 0x0101e40000100a00 */
[----:B0-----:R-:W2:Y:S01]  /*1c940*/  LDL.LU R20, [R1+0x2e0] ;  /* 0x0002e00001147983 */ /* 0x001ea20000300800 */
[----:B------:R-:W2:Y:S02]  /*1c950*/  LDL.LU R21, [R1+0x2e4] ;  /* 0x0002e40001157983 */ /* 0x000ea40000300800 */
[----:B------:R-:W2:Y:S02]  /*1c960*/  LDL.LU R22, [R1+0x2e8] ;  /* 0x0002e80001167983 */ /* 0x000ea40000300800 */
[----:B------:R-:W2:Y:S01]  /*1c970*/  LDL.LU R23, [R1+0x2ec] ;  /* 0x0002ec0001177983 */ /* 0x000ea20000300800 */
[----:B------:R0:W-:Y:S04]  /*1c980*/  STL [R1+0x7e0], R9 ;  /* 0x0007e00901007387 */ /* 0x0001e80000100800 */
[----:B0-----:R-:W3:Y:S01]  /*1c990*/  LDL.LU R9, [R1+0x7e8] ;  /* 0x0007e80001097983 */ /* 0x001ee20000300800 */
[----:B------:R-:W-:Y:S02]  /*1c9a0*/  STL [R1+0x8d0], R16 ;  /* 0x0008d01001007387 */ /* 0x000fe40000100800 */
[----:B------:R-:W-:Y:S02]  /*1c9b0*/  STL [R1+0x878], R17 ;  /* 0x0008781101007387 */ /* 0x000fe40000100800 */
[----:B------:R-:W4:Y:S01]  /*1c9c0*/  LDL.LU.64 R6, [R1+0x998] ;  /* 0x0009980001067983 */ /* 0x000f220000300a00 */
[----:B------:R-:W2:Y:S02]  /*1c9d0*/  LDL.LU.64 R4, [R1+0x990] ;  /* 0x0009900001047983 */ /* 0x000ea40000300a00 */
[----:B------:R-:W-:Y:S02]  /*1c9e0*/  STL.64 [R1+0x440], R24 ;  /* 0x0004401801007387 */ /* 0x000fe40000100a00 */
[----:B------:R0:W-:Y:S02]  /*1c9f0*/  STL.64 [R1+0x448], R26 ;  /* 0x0004481a01007387 */ /* 0x0001e40000100a00 */
[----:B0-----:R-:W3:Y:S01]  /*1ca00*/  LDL.LU.64 R26, [R1+0x988] ;  /* 0x00098800011a7983 */ /* 0x001ee20000300a00 */
[----:B------:R-:W3:Y:S02]  /*1ca10*/  LDL.LU.64 R24, [R1+0x980] ;  /* 0x0009800001187983 */ /* 0x000ee40000300a00 */
[----:B------:R-:W-:Y:S01]  /*1ca20*/  IMAD.MOV.U32 R8, RZ, RZ, R18 ;  /* 0x000000ffff087224 */ /* 0x000fe200078e0012 */
[----:B--2---:R-:W-:-:S04]  /*1ca30*/  LOP3.LUT R5, R5, R4, RZ, 0x3c, !PT ;  /* 0x0000000405057212 */ /* 0x004fc800078e3cff */
[----:B------:R-:W-:-:S04]  /*1ca40*/  LOP3.LUT R4, R5, R4, RZ, 0x3c, !PT ;  /* 0x0000000405047212 */ /* 0x000fc800078e3cff */
[----:B------:R-:W-:Y:S01]  /*1ca50*/  LOP3.LUT R5, R5, R4, RZ, 0x3c, !PT ;  /* 0x0000000405057212 */ /* 0x000fe200078e3cff */
[----:B---3--:R-:W-:Y:S02]  /*1ca60*/  IMAD.MOV.U32 R16, RZ, RZ, R25 ;  /* 0x000000ffff107224 */ /* 0x008fe400078e0019 */
[----:B------:R-:W-:Y:S02]  /*1ca70*/  IMAD.MOV.U32 R17, RZ, RZ, R24 ;  /* 0x000000ffff117224 */ /* 0x000fe400078e0018 */
[----:B------:R-:W-:Y:S01]  /*1ca80*/  HMMA.16816.F32.BF16 R24, R12, R26, R20 ;  /* 0x0000001a0c18723c */ /* 0x000fe20000041814 */
[----:B------:R-:W-:-:S04]  /*1ca90*/  IMAD.WIDE R4, R3, 0x2, R4 ;  /* 0x0000000203047825 */ /* 0x000fc800078e0204 */
[----:B------:R-:W-:-:S04]  /*1caa0*/  IMAD.WIDE R8, R3, 0x2, R8 ;  /* 0x0000000203087825 */ /* 0x000fc800078e0208 */
[----:B------:R-:W-:Y:S01]  /*1cab0*/  IMAD.WIDE R16, R3, 0x2, R16 ;  /* 0x0000000203107825 */ /* 0x000fe200078e0210 */
[----:B------:R-:W-:Y:S03]  /*1cac0*/  STL [R1+0x7e4], R4 ;  /* 0x0007e40401007387 */ /* 0x000fe60000100800 */
[----:B------:R-:W2:Y:S02]  /*1cad0*/  LDL.LU R18, [R1+0x88c] ;  /* 0x00088c0001127983 */ /* 0x000ea40000300800 */
[----:B------:R0:W-:Y:S02]  /*1cae0*/  STL [R1+0x73c], R5 ;  /* 0x00073c0501007387 */ /* 0x0001e40000100800 */
[----:B0-----:R-:W3:Y:S01]  /*1caf0*/  LDL.LU R5, [R1+0x740] ;  /* 0x0007400001057983 */ /* 0x001ee20000300800 */
[----:B------:R-:W-:Y:S02]  /*1cb00*/  STL [R1+0x87c], R8 ;  /* 0x00087c0801007387 */ /* 0x000fe40000100800 */
[----:B------:R-:W-:Y:S02]  /*1cb10*/  STL [R1+0x7e8], R9 ;  /* 0x0007e80901007387 */ /* 0x000fe40000100800 */
[----:B------:R-:W-:Y:S01]  /*1cb20*/  STL [R1+0x8d4], R16 ;  /* 0x0008d41001007387 */ /* 0x000fe20000100800 */
[----:B------:R-:W-:Y:S01]  /*1cb30*/  STL [R1+0x880], R17 ;  /* 0x0008801101007387 */ /* 0x000fe20000100800 */
[----:B------:R-:W2:Y:S02]  /*1cb40*/  LDL.LU.64 R22, [R1+0x978] ;  /* 0x0009780001167983 */ /* 0x000ea40000300a00 */
[----:B------:R-:W2:Y:S02]  /*1cb50*/  LDL.LU.64 R20, [R1+0x970] ;  /* 0x0009700001147983 */ /* 0x000ea40000300a00 */
[----:B------:R0:W-:Y:S01]  /*1cb60*/  STL.64 [R1+0x420], R24 ;  /* 0x0004201801007387 */ /* 0x0001e20000100a00 */
[----:B------:R1:W-:Y:S04]  /*1cb70*/  STL.64 [R1+0x428], R26 ;  /* 0x0004281a01007387 */ /* 0x0003e80000100a00 */
[----:B0-----:R-:W2:Y:S01]  /*1cb80*/  LDL.LU R24, [R1+0x2c0] ;  /* 0x0002c00001187983 */ /* 0x001ea20000300800 */
[----:B------:R-:W2:Y:S02]  /*1cb90*/  LDL.LU R25, [R1+0x2c4] ;  /* 0x0002c40001197983 */ /* 0x000ea40000300800 */
[----:B-1----:R-:W2:Y:S02]  /*1cba0*/  LDL.LU R26, [R1+0x2c8] ;  /* 0x0002c800011a7983 */ /* 0x002ea40000300800 */
[----:B------:R-:W2:Y:S02]  /*1cbb0*/  LDL.LU R27, [R1+0x2cc] ;  /* 0x0002cc00011b7983 */ /* 0x000ea40000300800 */
[----:B------:R-:W-:-:S04]  /*1cbc0*/  IMAD.MOV.U32 R4, RZ, RZ, R19 ;  /* 0x000000ffff047224 */ /* 0x000fc800078e0013 */
[----:B---3--:R-:W-:Y:S01]  /*1cbd0*/  IMAD.WIDE R4, R3, 0x2, R4 ;  /* 0x0000000203047825 */ /* 0x008fe200078e0204 */
[----:B--2---:R0:W-:Y:S03]  /*1cbe0*/  STL.64 [R1+0x940], R26 ;  /* 0x0009401a01007387 */ /* 0x0041e60000100a00 */
[----:B------:R-:W-:Y:S02]  /*1cbf0*/  STL.64 [R1+0x938], R24 ;  /* 0x0009381801007387 */ /* 0x000fe40000100a00 */
[----:B0-----:R-:W-:Y:S02]  /*1cc00*/  IMAD.MOV.U32 R26, RZ, RZ, R29 ;  /* 0x000000ffff1a7224 */ /* 0x001fe400078e001d */
[----:B------:R-:W-:Y:S01]  /*1cc10*/  IMAD.MOV.U32 R27, RZ, RZ, R28 ;  /* 0x000000ffff1b7224 */ /* 0x000fe200078e001c */
[----:B------:R-:W2:Y:S01]  /*1cc20*/  LDL.LU R29, [R1+0x96c] ;  /* 0x00096c00011d7983 */ /* 0x000ea20000300800 */
[----:B------:R-:W3:Y:S02]  /*1cc30*/  LDL.LU R28, [R1+0x968] ;  /* 0x00096800011c7983 */ /* 0x000ee40000300800 */
[----:B------:R0:W-:Y:S02]  /*1cc40*/  STL [R1+0x7ec], R4 ;  /* 0x0007ec0401007387 */ /* 0x0001e40000100800 */
[----:B------:R1:W-:Y:S01]  /*1cc50*/  STL [R1+0x740], R5 ;  /* 0x0007400501007387 */ /* 0x0003e20000100800 */
[----:B0-----:R-:W2:Y:S01]  /*1cc60*/  LDL.LU R4, [R1+0x744] ;  /* 0x0007440001047983 */ /* 0x001ea20000300800 */
[----:B-1----:R-:W2:Y:S02]  /*1cc70*/  LDL.LU R5, [R1+0x7f4] ;  /* 0x0007f40001057983 */ /* 0x002ea40000300800 */
[----:B----4-:R-:W-:Y:S02]  /*1cc80*/  STL.64 [R1+0x950], R6 ;  /* 0x0009500601007387 */ /* 0x010fe40000100a00 */
[----:B------:R-:W-:-:S02]  /*1cc90*/  IMAD.MOV.U32 R8, RZ, RZ, R21 ;  /* 0x000000ffff087224 */ /* 0x000fc400078e0015 */
[----:B------:R-:W-:Y:S02]  /*1cca0*/  IMAD.MOV.U32 R9, RZ, RZ, R20 ;  /* 0x000000ffff097224 */ /* 0x000fe400078e0014 */
[----:B------:R-:W-:Y:S02]  /*1ccb0*/  IMAD.MOV.U32 R16, RZ, RZ, R23 ;  /* 0x000000ffff107224 */ /* 0x000fe400078e0017 */
[----:B------:R-:W-:Y:S01]  /*1ccc0*/  IMAD.WIDE R8, R3, 0x2, R8 ;  /* 0x0000000203087825 */ /* 0x000fe200078e0208 */
[----:B--2---:R0:W-:Y:S04]  /*1ccd0*/  STL.64 [R1+0x948], R4 ;  /* 0x0009480401007387 */ /* 0x0041e80000100a00 */
[----:B0-----:R-:W2:Y:S01]  /*1cce0*/  LDL.LU R4, [R1+0x2d0] ;  /* 0x0002d00001047983 */ /* 0x001ea20000300800 */
[----:B------:R-:W2:Y:S02]  /*1ccf0*/  LDL.LU R5, [R1+0x2d4] ;  /* 0x0002d40001057983 */ /* 0x000ea40000300800 */
[----:B------:R-:W2:Y:S02]  /*1cd00*/  LDL.LU R6, [R1+0x2d8] ;  /* 0x0002d80001067983 */ /* 0x000ea40000300800 */
[----:B------:R-:W2:Y:S02]  /*1cd10*/  LDL.LU R7, [R1+0x2dc] ;  /* 0x0002dc0001077983 */ /* 0x000ea40000300800 */
[----:B------:R-:W-:Y:S01]  /*1cd20*/  IMAD.MOV.U32 R17, RZ, RZ, R22 ;  /* 0x000000ffff117224 */ /* 0x000fe200078e0016 */
[----:B------:R-:W-:Y:S01]  /*1cd30*/  STL [R1+0x884], R8 ;  /* 0x0008840801007387 */ /* 0x000fe20000100800 */
[----:B---3--:R-:W-:-:S02]  /*1cd40*/  IMAD.MOV.U32 R20, RZ, RZ, R28 ;  /* 0x000000ffff147224 */ /* 0x008fc400078e001c */
[----:B------:R0:W5:Y:S02]  /*1cd50*/  LDL.LU R28, [R1+0x964] ;  /* 0x00096400011c7983 */ /* 0x0001640000300800 */
[----:B------:R-:W-:Y:S02]  /*1cd60*/  IMAD.MOV.U32 R21, RZ, RZ, R29 ;  /* 0x000000ffff157224 */ /* 0x000fe400078e001d */
[----:B------:R-:W-:Y:S01]  /*1cd70*/  IMAD.WIDE R16, R3, 0x2, R16 ;  /* 0x0000000203107825 */ /* 0x000fe200078e0210 */
[----:B------:R0:W5:Y:S03]  /*1cd80*/  LDL.LU R29, [R1+0x960] ;  /* 0x00096000011d7983 */ /* 0x0001660000300800 */
[----:B------:R-:W-:Y:S02]  /*1cd90*/  IMAD.MOV.U32 R22, RZ, RZ, R0 ;  /* 0x000000ffff167224 */ /* 0x000fe400078e0000 */
[----:B------:R-:W3:Y:S02]  /*1cda0*/  LDL.LU R0, [R1+0x95c] ;  /* 0x00095c0001007983 */ /* 0x000ee40000300800 */
[----:B------:R-:W-:-:S02]  /*1cdb0*/  IMAD.MOV.U32 R23, RZ, RZ, R2 ;  /* 0x000000ffff177224 */ /* 0x000fc400078e0002 */
[----:B------:R-:W4:Y:S01]  /*1cdc0*/  LDL.LU R2, [R1+0x958] ;  /* 0x0009580001027983 */ /* 0x000f220000300800 */
[----:B------:R1:W-:Y:S03]  /*1cdd0*/  STL [R1+0x7f0], R9 ;  /* 0x0007f00901007387 */ /* 0x0003e60000100800 */
[----:B-1----:R-:W4:Y:S01]  /*1cde0*/  LDL.LU R9, [R1+0x7f8] ;  /* 0x0007f80001097983 */ /* 0x002f220000300800 */
[----:B------:R-:W-:Y:S02]  /*1cdf0*/  STL [R1+0x8d8], R16 ;  /* 0x0008d81001007387 */ /* 0x000fe40000100800 */
[----:B------:R3:W-:Y:S01]  /*1ce00*/  STL [R1+0x888], R17 ;  /* 0x0008881101007387 */ /* 0x0007e20000100800 */
[----:B--2---:R-:W-:Y:S01]  /*1ce10*/  HMMA.16816.F32.BF16 R24, R12, R26, R4 ;  /* 0x0000001a0c18723c */ /* 0x004fe20000041804 */
[----:B------:R-:W2:Y:S01]  /*1ce20*/  LDL.LU.64 R6, [R1+0x950] ;  /* 0x0009500001067983 */ /* 0x000ea20000300a00 */
[----:B------:R-:W2:Y:S02]  /*1ce30*/  LDL.LU.64 R4, [R1+0x948] ;  /* 0x0009480001047983 */ /* 0x000ea40000300a00 */
[----:B---3--:R-:W-:-:S02]  /*1ce40*/  IMAD.MOV.U32 R17, RZ, RZ, R0 ;  /* 0x000000ffff117224 */ /* 0x008fc400078e0000 */
[----:B----4-:R-:W-:Y:S11]  /*1ce50*/  IMAD.MOV.U32 R16, RZ, RZ, R2 ;  /* 0x000000ffff107224 */ /* 0x010ff600078e0002 */
[----:B------:R-:W-:Y:S06]  /*1ce60*/  @!UPT UIADD3 URZ, URZ, URZ, URZ ;  /* 0x0000003f3f3ff290 */ /* 0x000fec000fffe03f */
[----:B------:R-:W-:Y:S01]  /*1ce70*/  STL.64 [R1+0x410], R24 ;  /* 0x0004101801007387 */ /* 0x000fe20000100a00 */
[----:B------:R1:W-:Y:S03]  /*1ce80*/  STL.64 [R1+0x418], R26 ;  /* 0x0004181a01007387 */ /* 0x0003e60000100a00 */
[----:B-1----:R-:W3:Y:S01]  /*1ce90*/  LDL.LU.64 R26, [R1+0x940] ;  /* 0x00094000011a7983 */ /* 0x002ee20000300a00 */
[----:B------:R-:W3:Y:S02]  /*1cea0*/  LDL.LU.64 R24, [R1+0x938] ;  /* 0x0009380001187983 */ /* 0x000ee40000300a00 */
[----:B------:R-:W4:Y:S02]  /*1ceb0*/  LDL.LU R19, [R1+0x89c] ;  /* 0x00089c0001137983 */ /* 0x000f240000300800 */
[----:B------:R-:W3:Y:S01]  /*1cec0*/  LDL.LU R0, [R1+0x934] ;  /* 0x0009340001007983 */ /* 0x000ee20000300800 */
[----:B------:R-:W3:Y:S01]  /*1ced0*/  LDL.LU R2, [R1+0x930] ;  /* 0x0009300001027983 */ /* 0x000ee20000300800 */
[----:B------:R-:W-:-:S04]  /*1cee0*/  IMAD.MOV.U32 R8, RZ, RZ, R18 ;  /* 0x000000ffff087224 */ /* 0x000fc800078e0012 */
[----:B------:R-:W-:Y:S01]  /*1cef0*/  IMAD.WIDE R8, R3, 0x2, R8 ;  /* 0x0000000203087825 */ /* 0x000fe200078e0208 */
[----:B--2---:R-:W-:-:S04]  /*1cf00*/  LOP3.LUT R5, R5, R4, RZ, 0x3c, !PT ;  /* 0x0000000405057212 */ /* 0x004fc800078e3cff */
[----:B------:R-:W-:-:S04]  /*1cf10*/  LOP3.LUT R4, R5, R4, RZ, 0x3c, !PT ;  /* 0x0000000405047212 */ /* 0x000fc800078e3cff */
[----:B------:R-:W-:-:S05]  /*1cf20*/  LOP3.LUT R5, R5, R4, RZ, 0x3c, !PT ;  /* 0x0000000405057212 */ /* 0x000fca00078e3cff */
[----:B------:R-:W-:-:S05]  /*1cf30*/  IMAD.WIDE R4, R3, 0x2, R4 ;  /* 0x0000000203047825 */ /* 0x000fca00078e0204 */
[----:B------:R1:W-:Y:S01]  /*1cf40*/  STL [R1+0x7f4], R4 ;  /* 0x0007f40401007387 */ /* 0x0003e20000100800 */
[----:B------:R2:W-:Y:S03]  /*1cf50*/  STL [R1+0x744], R5 ;  /* 0x0007440501007387 */ /* 0x0005e60000100800 */
[----:B-1----:R-:W4:Y:S01]  /*1cf60*/  LDL.LU R4, [R1+0x748] ;  /* 0x0007480001047983 */ /* 0x002f220000300800 */
[----:B--2---:R-:W4:Y:S02]  /*1cf70*/  LDL.LU R5, [R1+0x7fc] ;  /* 0x0007fc0001057983 */ /* 0x004f240000300800 */
[----:B------:R1:W-:Y:S02]  /*1cf80*/  STL [R1+0x88c], R8 ;  /* 0x00088c0801007387 */ /* 0x0003e40000100800 */
[----:B------:R2:W-:Y:S01]  /*1cf90*/  STL [R1+0x7f8], R9 ;  /* 0x0007f80901007387 */ /* 0x0005e20000100800 */
[----:B-1----:R-:W4:Y:S01]  /*1cfa0*/  LDL.LU R8, [R1+0x800] ;  /* 0x0008000001087983 */ /* 0x002f220000300800 */
[----:B--2---:R-:W2:Y:S01]  /*1cfb0*/  LDL.LU R9, [R1+0x894] ;  /* 0x0008940001097983 */ /* 0x004ea20000300800 */
[----:B---3--:R-:W-:Y:S01]  /*1cfc0*/  HMMA.16816.F32.BF16 R24, R12, R10, R24 ;  /* 0x0000000a0c18723c */ /* 0x008fe20000041818 */
[----:B------:R-:W-:-:S05]  /*1cfd0*/  IMAD.WIDE R16, R3, 0x2, R16 ;  /* 0x0000000203107825 */ /* 0x000fca00078e0210 */
[----:B------:R-:W-:Y:S01]  /*1cfe0*/  STL [R1+0x8dc], R16 ;  /* 0x0008dc1001007387 */ /* 0x000fe20000100800 */
[----:B------:R1:W-:Y:S11]  /*1cff0*/  STL [R1+0x890], R17 ;  /* 0x0008901101007387 */ /* 0x0003f60000100800 */
[----:B------:R-:W-:Y:S05]  /*1d000*/  @!UPT UIADD3 URZ, URZ, URZ, URZ ;  /* 0x0000003f3f3ff290 */ /* 0x000fea000fffe03f */
[----:B------:R-:W-:Y:S01]  /*1d010*/  STL.64 [R1+0x150], R24 ;  /* 0x0001501801007387 */ /* 0x000fe20000100a00 */
[----:B-1----:R-:W-:Y:S02]  /*1d020*/  IMAD.MOV.U32 R17, RZ, RZ, R26 ;  /* 0x000000ffff117224 */ /* 0x002fe400078e001a */
[----:B------:R1:W-:Y:S02]  /*1d030*/  STL.64 [R1+0x158], R26 ;  /* 0x0001581a01007387 */ /* 0x0003e40000100a00 */
[----:B------:R-:W-:Y:S02]  /*1d040*/  IMAD.MOV.U32 R16, RZ, RZ, R27 ;  /* 0x000000ffff107224 */ /* 0x000fe400078e001b */
[----:B-1----:R0:W5:Y:S01]  /*1d050*/  LDL.LU.64 R26, [R1+0x928] ;  /* 0x00092800011a7983 */ /* 0x0021620000300a00 */
[----:B------:R0:W5:Y:S02]  /*1d060*/  LDL.LU.64 R24, [R1+0x920] ;  /* 0x0009200001187983 */ /* 0x0001640000300a00 */
[----:B------:R-:W3:Y:S01]  /*1d070*/  LDL.LU R18, [R1+0x6e0] ;  /* 0x0006e00001127983 */ /* 0x000ee20000300800 */
[----:B----4-:R-:W-:-:S04]  /*1d080*/  LOP3.LUT R5, R5, R4, RZ, 0x3c, !PT ;  /* 0x0000000405057212 */ /* 0x010fc800078e3cff */
[----:B------:R-:W-:-:S04]  /*1d090*/  LOP3.LUT R4, R5, R4, RZ, 0x3c, !PT ;  /* 0x0000000405047212 */ /* 0x000fc800078e3cff */
[----:B------:R-:W-:-:S05]  /*1d0a0*/  LOP3.LUT R5, R5, R4, RZ, 0x3c, !PT ;  /* 0x0000000405057212 */ /* 0x000fca00078e3cff */
[----:B------:R-:W-:-:S04]  /*1d0b0*/  IMAD.WIDE R10, R3, 0x2, R4 ;  /* 0x00000002030a7825 */ /* 0x000fc800078e0204 */
[----:B--2---:R-:W-:Y:S02]  /*1d0c0*/  IMAD.MOV.U32 R4, RZ, RZ, R9 ;  /* 0x000000ffff047224 */ /* 0x004fe400078e0009 */
[----:B------:R-:W-:Y:S02]  /*1d0d0*/  IMAD.MOV.U32 R9, RZ, RZ, R0 ;  /* 0x000000ffff097224 */ /* 0x000fe400078e0000 */
[----:B------:R-:W2:Y:S01]  /*1d0e0*/  LDL.LU R0, [R1+0x91c] ;  /* 0x00091c0001007983 */ /* 0x000ea20000300800 */
[----:B------:R-:W-:Y:S02]  /*1d0f0*/  IMAD.MOV.U32 R5, RZ, RZ, R8 ;  /* 0x000000ffff057224 */ /* 0x000fe400078e0008 */
[----:B------:R-:W-:Y:S02]  /*1d100*/  IMAD.MOV.U32 R8, RZ, RZ, R2 ;  /* 0x000000ffff087224 */ /* 0x000fe400078e0002 */
[----:B------:R-:W4:Y:S01]  /*1d110*/  LDL.LU R2, [R1+0x918] ;  /* 0x0009180001027983 */ /* 0x000f220000300800 */
[----:B------:R-:W-:-:S04]  /*1d120*/  IMAD.WIDE R4, R3, 0x2, R4 ;  /* 0x0000000203047825 */ /* 0x000fc800078e0204 */
[----:B------:R-:W-:Y:S02]  /*1d130*/  IMAD.WIDE R8, R3, 0x2, R8 ;  /* 0x0000000203087825 */ /* 0x000fe400078e0208 */
[----:B------:R-:W4:Y:S02]  /*1d140*/  LDL.LU R3, [R1+0x914] ;  /* 0x0009140001037983 */ /* 0x000f240000300800 */
[----:B------:R1:W-:Y:S02]  /*1d150*/  STL [R1+0x7fc], R10 ;  /* 0x0007fc0a01007387 */ /* 0x0003e40000100800 */
[----:B------:R0:W-:Y:S01]  /*1d160*/  STL [R1+0x748], R11 ;  /* 0x0007480b01007387 */ /* 0x0001e20000100800 */
[----:B------:R-:W-:Y:S01]  /*1d170*/  HMMA.16816.F32.BF16 R20, R12, R6, R20 ;  /* 0x000000060c14723c */ /* 0x000fe20000041814 */
[----:B-1----:R-:W4:Y:S01]  /*1d180*/  LDL.LU R10, [R1+0x8a0] ;  /* 0x0008a000010a7983 */ /* 0x002f220000300800 */
[----:B------:R-:W4:Y:S02]  /*1d190*/  LDL.LU R7, [R1+0x808] ;  /* 0x0008080001077983 */ /* 0x000f240000300800 */
[----:B------:R1:W-:Y:S02]  /*1d1a0*/  STL [R1+0x894], R4 ;  /* 0x0008940401007387 */ /* 0x0003e40000100800 */
[----:B------:R4:W-:Y:S01]  /*1d1b0*/  STL [R1+0x800], R5 ;  /* 0x0008000501007387 */ /* 0x0009e20000100800 */
[----:B------:R-:W-:Y:S01]  /*1d1c0*/  STL [R1+0x898], R8 ;  /* 0x0008980801007387 */ /* 0x000fe20000100800 */
[----:B------:R-:W-:Y:S02]  /*1d1d0*/  STL [R1+0x804], R9 ;  /* 0x0008040901007387 */ /* 0x000fe40000100800 */
[----:B0-----:R-:W-:-:S04]  /*1d1e0*/  IMAD.MOV.U32 R11, RZ, RZ, c[0x0][0x18c] ;  /* 0x00006300ff0b7624 */ /* 0x001fc800078e00ff */
[----:B------:R-:W-:Y:S02]  /*1d1f0*/  IMAD.SHL.U32 R11, R11, 0x40, RZ ;  /* 0x000000400b0b7824 */ /* 0x000fe400078e00ff */
[----:B--2---:R-:W-:Y:S02]  /*1d200*/  IMAD.MOV.U32 R6, RZ, RZ, R0 ;  /* 0x000000ffff067224 */ /* 0x004fe400078e0000 */
[----:B------:R-:W2:Y:S01]  /*1d210*/  LDL.LU R0, [R1+0x910] ;  /* 0x0009100001007983 */ /* 0x000ea20000300800 */
[----:B-1----:R-:W-:Y:S01]  /*1d220*/  IMAD.MOV.U32 R4, RZ, RZ, R19 ;  /* 0x000000ffff047224 */ /* 0x002fe200078e0013 */
[----:B---3--:R-:W-:-:S05]  /*1d230*/  IADD3 R18, R18, -0x1, RZ ;  /* 0xffffffff12127810 */ /* 0x008fca0007ffe0ff */
[----:B------:R-:W-:Y:S01]  /*1d240*/  STL [R1+0x6e0], R18 ;  /* 0x0006e01201007387 */ /* 0x000fe20000100800 */
[----:B----4-:R-:W-:Y:S02]  /*1d250*/  IMAD.MOV.U32 R5, RZ, RZ, R7 ;  /* 0x000000ffff057224 */ /* 0x010fe400078e0007 */
[----:B------:R-:W-:Y:S02]  /*1d260*/  IMAD.MOV.U32 R7, RZ, RZ, R10 ;  /* 0x000000ffff077224 */ /* 0x000fe400078e000a */
[----:B------:R-:W-:-:S04]  /*1d270*/  IMAD.WIDE R4, R11, 0x2, R4 ;  /* 0x000000020b047825 */ /* 0x000fc800078e0204 */
[----:B------:R-:W-:Y:S01]  /*1d280*/  IMAD.WIDE R6, R11, 0x2, R6 ;  /* 0x000000020b067825 */ /* 0x000fe200078e0206 */
[----:B------:R0:W-:Y:S03]  /*1d290*/  STL [R1+0x89c], R4 ;  /* 0x00089c0401007387 */ /* 0x0001e60000100800 */
[----:B------:R1:W-:Y:S02]  /*1d2a0*/  STL [R1+0x808], R5 ;  /* 0x0008080501007387 */ /* 0x0003e40000100800 */
[----:B------:R1:W-:Y:S02]  /*1d2b0*/  STL [R1+0x8e0], R6 ;  /* 0x0008e00601007387 */ /* 0x0003e40000100800 */
[----:B------:R1:W-:Y:S01]  /*1d2c0*/  STL [R1+0x8a0], R7 ;  /* 0x0008a00701007387 */ /* 0x0003e20000100800 */
[----:B------:R-:W-:Y:S01]  /*1d2d0*/  ISETP.NE.U32.AND P0, PT, R18, RZ, PT ;  /* 0x000000ff1200720c */ /* 0x000fe20003f05070 */
[----:B------:R-:W-:-:S04]  /*1d2e0*/  IMAD.MOV.U32 R19, RZ, RZ, c[0x0][0x188] ;  /* 0x00006200ff137624 */ /* 0x000fc800078e00ff */
[----:B------:R-:W-:-:S04]  /*1d2f0*/  IMAD.SHL.U32 R19, R19, 0x40, RZ ;  /* 0x0000004013137824 */ /* 0x000fc800078e00ff */
[----:B------:R-:W-:-:S04]  /*1d300*/  IMAD.WIDE R2, R19, 0x2, R2 ;  /* 0x0000000213027825 */ /* 0x000fc800078e0202 */
[----:B0-----:R-:W-:Y:S02]  /*1d310*/  IMAD.MOV.U32 R4, RZ, RZ, R2 ;  /* 0x000000ffff047224 */ /* 0x001fe400078e0002 */
[----:B------:R-:W-:Y:S01]  /*1d320*/  IMAD.MOV.U32 R2, RZ, RZ, R3 ;  /* 0x000000ffff027224 */ /* 0x000fe200078e0003 */
[----:B--2---:R-:W-:Y:S01]  /*1d330*/  IADD3 R0, R0, -0x40, RZ ;  /* 0xffffffc000007810 */ /* 0x004fe20007ffe0ff */
[----:B-1----:R-:W-:Y:S01]  /*1d340*/  @!P0 CALL.REL.NOINC `(.L_x_2) ;  /* 0x0000001000008944 */ /* 0x002fe20003c00000 */
[----:B------:R-:W-:Y:S05]  /*1d350*/  BRA `(.L_x_3) ;  /* 0xfffeaf0000007947 */ /* 0x000fea000383ffff */
.L_x_2:
[----:B------:R0:W-:Y:S04]  /*1d360*/  STL [R1+0xb24], R21 ;  /* 0x000b241501007387 */ /* 0x0001e80000100800 */
[----:B------:R-:W-:Y:S04]  /*1d370*/  STL [R1+0xb20], R20 ;  /* 0x000b201401007387 */ /* 0x000fe80000100800 */
[----:B------:R-:W2:Y:S04]  /*1d380*/  LDL.LU R18, [R1+0xf8] ;  /* 0x0000f80001127983 */ /* 0x000ea80000300800 */
[----:B--2---:R-:W-:Y:S04]  /*1d390*/  STL [R1+0xab4], R18 ;  /* 0x000ab41201007387 */ /* 0x004fe80000100800 */
[----:B------:R-:W2:Y:S04]  /*1d3a0*/  LDL.LU R19, [R1+0xfc] ;  /* 0x0000fc0001137983 */ /* 0x000ea80000300800 */
[----:B0-----:R-:W3:Y:S04]  /*1d3b0*/  LDL.LU R21, [R1+0x42c] ;  /* 0x00042c0001157983 */ /* 0x001ee80000300800 */
[----:B---3--:R0:W-:Y:S04]  /*1d3c0*/  STL [R1+0xb28], R21 ;  /* 0x000b281501007387 */ /* 0x0081e80000100800 */
[----:B0-----:R-:W3:Y:S04]  /*1d3d0*/  LDL.LU R21, [R1+0x418] ;  /* 0x0004180001157983 */ /* 0x001ee80000300800 */
[----:B---3--:R0:W-:Y:S04]  /*1d3e0*/  STL [R1+0xb30], R21 ;  /* 0x000b301501007387 */ /* 0x0081e80000100800 */
[----:B------:R-:W3:Y:S01]  /*1d3f0*/  LDL.LU R20, [R1+0x428] ;  /* 0x0004280001147983 */ /* 0x000ee20000300800 */
[----:B0-----:R-:W-:-:S03]  /*1d400*/  IMAD.MOV.U32 R21, RZ, RZ, R17 ;  /* 0x000000ffff157224 */ /* 0x001fc600078e0011 */
[----:B---3--:R0:W-:Y:S04]  /*1d410*/  STL [R1+0xb2c], R20 ;  /* 0x000b2c1401007387 */ /* 0x0081e80000100800 */
[----:B0-----:R-:W3:Y:S04]  /*1d420*/  LDL.LU R20, [R1+0x41c] ;  /* 0x00041c0001147983 */ /* 0x001ee80000300800 */
[----:B---3--:R-:W-:Y:S04]  /*1d430*/  STL [R1+0xb34], R20 ;  /* 0x000b341401007387 */ /* 0x008fe80000100800 */
[----:B--2---:R0:W-:Y:S04]  /*1d440*/  STL [R1+0xab8], R19 ;  /* 0x000ab81301007387 */ /* 0x0041e80000100800 */
[----:B0-----:R-:W2:Y:S04]  /*1d450*/  LDL.LU R19, [R1+0x488] ;  /* 0x0004880001137983 */ /* 0x001ea80000300800 */
        /* <DEDUP_REMOVED lines=24> */
[----:B------:R-:W3:Y:S04]  /*1d5e0*/  LDL.LU R18, [R1+0x49c] ;  /* 0x00049c0001127983 */ /* 0x000ee80000300800 */
[----:B---3--:R0:W-:Y:S04]  /*1d5f0*/  STL [R1+0xabc], R18 ;  /* 0x000abc1201007387 */ /* 0x0081e80000100800 */
[----:B0-----:R-:W3:Y:S04]  /*1d600*/  LDL.LU R18, [R1+0x48c] ;  /* 0x00048c0001127983 */ /* 0x001ee80000300800 */
        /* <DEDUP_REMOVED lines=21> */
[----:B0-----:R-:W3:Y:S01]  /*1d760*/  LDL.LU R18, [R1+0x414] ;  /* 0x0004140001127983 */ /* 0x001ee20000300800 */
[----:B------:R-:W-:Y:S01]  /*1d770*/  IMAD.MOV.U32 R20, RZ, RZ, R16 ;  /* 0x000000ffff147224 */ /* 0x000fe200078e0010 */
[----:B------:R-:W-:-:S04]  /*1d780*/  F2FP.BF16.PACK_AB R23, R23, R22 ;  /* 0x000000161717723e */ /* 0x000fc800000010ff */
[----:B------:R-:W-:Y:S01]  /*1d790*/  F2FP.BF16.PACK_AB R21, R20, R21 ;  /* 0x000000151415723e */ /* 0x000fe200000010ff */
[----:B---3--:R0:W-:Y:S04]  /*1d7a0*/  STL [R1+0xb1c], R18 ;  /* 0x000b1c1201007387 */ /* 0x0081e80000100800 */
[----:B0-----:R-:W2:Y:S04]  /*1d7b0*/  LDL.LU R18, [R1+0x154] ;  /* 0x0001540001127983 */ /* 0x001ea80000300800 */
[----:B------:R-:W3:Y:S04]  /*1d7c0*/  LDL.LU R0, [R1+0x490] ;  /* 0x0004900001007983 */ /* 0x000ee80000300800 */
[----:B-----5:R-:W4:Y:S04]  /*1d7d0*/  LDL.LU R28, [R1+0x4a4] ;  /* 0x0004a400011c7983 */ /* 0x020f280000300800 */
[----:B------:R-:W4:Y:S04]  /*1d7e0*/  LDL.LU R29, [R1+0x4a0] ;  /* 0x0004a000011d7983 */ /* 0x000f280000300800 */
[----:B------:R-:W2:Y:S04]  /*1d7f0*/  LDL.LU R4, [R1+0x52c] ;  /* 0x00052c0001047983 */ /* 0x000ea80000300800 */
        /* <DEDUP_REMOVED lines=15> */
[----:B------:R0:W-:Y:S04]  /*1d8f0*/  STL [R1+0x9a8], R26 ;  /* 0x0009a81a01007387 */ /* 0x0001e80000100800 */
[----:B0-----:R-:W3:Y:S04]  /*1d900*/  LDL.LU R26, [R1+0x494] ;  /* 0x00049400011a7983 */ /* 0x001ee80000300800 */
[----:B------:R0:W-:Y:S04]  /*1d910*/  STL [R1+0x9a4], R27 ;  /* 0x0009a41b01007387 */ /* 0x0001e80000100800 */
[----:B0-----:R-:W2:Y:S04]  /*1d920*/  LDL.LU R27, [R1+0x480] ;  /* 0x00048000011b7983 */ /* 0x001ea80000300800 */
[----:B------:R0:W-:Y:S04]  /*1d930*/  STL [R1+0x9a0], R24 ;  /* 0x0009a01801007387 */ /* 0x0001e80000100800 */
[----:B0-----:R-:W2:Y:S04]  /*1d940*/  LDL.LU R24, [R1+0x484] ;  /* 0x0004840001187983 */ /* 0x001ea80000300800 */
[----:B------:R0:W-:Y:S04]  /*1d950*/  STL [R1+0x99c], R25 ;  /* 0x00099c1901007387 */ /* 0x0001e80000100800 */
[----:B0-----:R-:W2:Y:S04]  /*1d960*/  LDL.LU R25, [R1+0x470] ;  /* 0x0004700001197983 */ /* 0x001ea80000300800 */
[----:B------:R-:W2:Y:S04]  /*1d970*/  LDL.LU R22, [R1+0x4a8] ;  /* 0x0004a80001167983 */ /* 0x000ea80000300800 */
[----:B------:R0:W-:Y:S04]  /*1d980*/  STL [R1+0x24c], R23 ;  /* 0x00024c1701007387 */ /* 0x0001e80000100800 */
[----:B0-----:R-:W2:Y:S04]  /*1d990*/  LDL.LU R23, [R1+0x474] ;  /* 0x0004740001177983 */ /* 0x001ea80000300800 */
[----:B------:R-:W2:Y:S04]  /*1d9a0*/  LDL.LU R20, [R1+0xb34] ;  /* 0x000b340001147983 */ /* 0x000ea80000300800 */
[----:B------:R0:W-:Y:S04]  /*1d9b0*/  STL [R1+0x248], R21 ;  /* 0x0002481501007387 */ /* 0x0001e80000100800 */
[----:B0-----:R-:W2:Y:S02]  /*1d9c0*/  LDL.LU R21, [R1+0xb30] ;  /* 0x000b300001157983 */ /* 0x001ea40000300800 */
[----:B--2---:R-:W-:-:S02]  /*1d9d0*/  F2FP.BF16.PACK_AB R21, R20, R21 ;  /* 0x000000151415723e */ /* 0x004fc400000010ff */
[----:B------:R-:W2:Y:S04]  /*1d9e0*/  LDL.LU R20, [R1+0xb2c] ;  /* 0x000b2c0001147983 */ /* 0x000ea80000300800 */
[----:B------:R0:W-:Y:S04]  /*1d9f0*/  STL [R1+0x244], R21 ;  /* 0x0002441501007387 */ /* 0x0001e80000100800 */
[----:B0-----:R-:W2:Y:S02]  /*1da00*/  LDL.LU R21, [R1+0xb28] ;  /* 0x000b280001157983 */ /* 0x001ea40000300800 */
[----:B--2---:R-:W-:-:S02]  /*1da10*/  F2FP.BF16.PACK_AB R20, R21, R20 ;  /* 0x000000141514723e */ /* 0x004fc400000010ff */
[----:B------:R-:W2:Y:S04]  /*1da20*/  LDL.LU R21, [R1+0xb24] ;  /* 0x000b240001157983 */ /* 0x000ea80000300800 */
[----:B------:R0:W-:Y:S04]  /*1da30*/  STL [R1+0x240], R20 ;  /* 0x0002401401007387 */ /* 0x0001e80000100800 */
[----:B0-----:R-:W2:Y:S01]  /*1da40*/  LDL.LU R20, [R1+0xb20] ;  /* 0x000b200001147983 */ /* 0x001ea20000300800 */
[----:B------:R-:W-:Y:S02]  /*1da50*/  F2FP.BF16.PACK_AB R19, R18, R19 ;  /* 0x000000131213723e */ /* 0x000fe400000010ff */
[----:B--2---:R-:W-:-:S02]  /*1da60*/  F2FP.BF16.PACK_AB R21, R21, R20 ;  /* 0x000000141515723e */ /* 0x004fc400000010ff */
        /* <DEDUP_REMOVED lines=51> */
[----:B------:R-:W2:Y:S01]  /*1dda0*/  LDL.LU R18, [R1+0xabc] ;  /* 0x000abc0001127983 */ /* 0x000ea20000300800 */
[----:B------:R-:W-:-:S03]  /*1ddb0*/  F2FP.BF16.PACK_AB R22, R21, R22 ;  /* 0x000000161516723e */ /* 0x000fc600000010ff */
[----:B------:R0:W-:Y:S01]  /*1ddc0*/  STL [R1+0x208], R19 ;  /* 0x0002081301007387 */ /* 0x0001e20000100800 */
[----:B------:R-:W-:Y:S02]  /*1ddd0*/  F2FP.BF16.PACK_AB R21, R24, R27 ;  /* 0x0000001b1815723e */ /* 0x000fe400000010ff */
[----:B---3--:R-:W-:Y:S01]  /*1dde0*/  F2FP.BF16.PACK_AB R0, R26, R0 ;  /* 0x000000001a00723e */ /* 0x008fe200000010ff */
[----:B0-----:R-:W3:Y:S01]  /*1ddf0*/  LDL.LU R19, [R1+0xab8] ;  /* 0x000ab80001137983 */ /* 0x001ee20000300800 */
[----:B------:R-:W-:Y:S02]  /*1de00*/  F2FP.BF16.PACK_AB R2, R4, R2 ;  /* 0x000000020402723e */ /* 0x000fe400000010ff */
[----:B--2---:R-:W-:Y:S02]  /*1de10*/  F2FP.BF16.PACK_AB R20, R18, R20 ;  /* 0x000000141214723e */ /* 0x004fe400000010ff */
[----:B------:R-:W2:Y:S04]  /*1de20*/  LDL.LU R18, [R1+0xab4] ;  /* 0x000ab40001127983 */ /* 0x000ea80000300800 */
[----:B------:R0:W-:Y:S04]  /*1de30*/  STL [R1+0x204], R20 ;  /* 0x0002041401007387 */ /* 0x0001e80000100800 */
[----:B------:R-:W-:Y:S01]  /*1de40*/  STL [R1+0x200], R22 ;  /* 0x0002001601007387 */ /* 0x000fe20000100800 */
[----:B0-----:R-:W-:-:S05]  /*1de50*/  F2FP.BF16.PACK_AB R20, R23, R25 ;  /* 0x000000191714723e */ /* 0x001fca00000010ff */
[----:B------:R4:W-:Y:S04]  /*1de60*/  STL [R1+0x1fc], R20 ;  /* 0x0001fc1401007387 */ /* 0x0009e80000100800 */
[----:B------:R-:W-:Y:S04]  /*1de70*/  STL [R1+0x1f8], R21 ;  /* 0x0001f81501007387 */ /* 0x000fe80000100800 */
[----:B------:R0:W-:Y:S01]  /*1de80*/  STL [R1+0x1f4], R0 ;  /* 0x0001f40001007387 */ /* 0x0001e20000100800 */
[----:B----4-:R-:W-:-:S05]  /*1de90*/  F2FP.BF16.PACK_AB R20, R28, R29 ;  /* 0x0000001d1c14723e */ /* 0x010fca00000010ff */
[----:B------:R-:W-:Y:S01]  /*1dea0*/  STL [R1+0x1f0], R20 ;  /* 0x0001f01401007387 */ /* 0x000fe20000100800 */
[----:B0-----:R-:W-:-:S03]  /*1deb0*/  F2FP.BF16.PACK_AB R0, R3, R6 ;  /* 0x000000060300723e */ /* 0x001fc600000010ff */
[----:B------:R0:W-:Y:S01]  /*1dec0*/  STL [R1+0x15c], R2 ;  /* 0x00015c0201007387 */ /* 0x0001e20000100800 */
[----:B------:R-:W-:-:S03]  /*1ded0*/  F2FP.BF16.PACK_AB R3, R7, R5 ;  /* 0x000000050703723e */ /* 0x000fc600000010ff */
[----:B------:R1:W-:Y:S01]  /*1dee0*/  STL [R1+0x158], R0 ;  /* 0x0001580001007387 */ /* 0x0003e20000100800 */
[----:B0-----:R-:W-:-:S03]  /*1def0*/  F2FP.BF16.PACK_AB R2, R8, R9 ;  /* 0x000000090802723e */ /* 0x001fc600000010ff */
[----:B------:R0:W-:Y:S01]  /*1df00*/  STL [R1+0x154], R3 ;  /* 0x0001540301007387 */ /* 0x0001e20000100800 */
[----:B-1----:R-:W-:-:S03]  /*1df10*/  F2FP.BF16.PACK_AB R0, R12, R13 ;  /* 0x0000000d0c00723e */ /* 0x002fc600000010ff */
[----:B------:R1:W-:Y:S04]  /*1df20*/  STL [R1+0x150], R2 ;  /* 0x0001500201007387 */ /* 0x0003e80000100800 */
[----:B------:R4:W-:Y:S01]  /*1df30*/  STL [R1+0x14c], R0 ;  /* 0x00014c0001007387 */ /* 0x0009e20000100800 */
[----:B0-----:R-:W-:Y:S02]  /*1df40*/  F2FP.BF16.PACK_AB R3, R14, R15 ;  /* 0x0000000f0e03723e */ /* 0x001fe400000010ff */
[----:B-1----:R-:W-:-:S03]  /*1df50*/  F2FP.BF16.PACK_AB R2, R10, R11 ;  /* 0x0000000b0a02723e */ /* 0x002fc600000010ff */
[----:B------:R-:W-:Y:S01]  /*1df60*/  STL [R1+0x148], R3 ;  /* 0x0001480301007387 */ /* 0x000fe20000100800 */
[----:B----4-:R-:W-:-:S03]  /*1df70*/  F2FP.BF16.PACK_AB R0, R16, R17 ;  /* 0x000000111000723e */ /* 0x010fc600000010ff */
[----:B------:R-:W-:Y:S04]  /*1df80*/  STL [R1+0x144], R2 ;  /* 0x0001440201007387 */ /* 0x000fe80000100800 */
[----:B------:R-:W-:Y:S04]  /*1df90*/  STL [R1+0x140], R0 ;  /* 0x0001400001007387 */ /* 0x000fe80000100800 */
[----:B------:R-:W4:Y:S04]  /*1dfa0*/  LDL.LU R20, [R1+0x1c8] ;  /* 0x0001c80001147983 */ /* 0x000f280000300800 */
[----:B----4-:R0:W-:Y:S04]  /*1dfb0*/  STL [R1+0xa34], R20 ;  /* 0x000a341401007387 */ /* 0x0101e80000100800 */
[----:B0-----:R-:W4:Y:S04]  /*1dfc0*/  LDL.LU R20, [R1+0x1d0] ;  /* 0x0001d00001147983 */ /* 0x001f280000300800 */
        /* <DEDUP_REMOVED lines=28> */
[----:B----4-:R-:W-:Y:S04]  /*1e190*/  STL [R1+0xaac], R20 ;  /* 0x000aac1401007387 */ /* 0x010fe80000100800 */
        /* <DEDUP_REMOVED lines=32> */
[----:B0-----:R-:W4:Y:S01]  /*1e3a0*/  LDL.LU R21, [R1+0x16c] ;  /* 0x00016c0001157983 */ /* 0x001f220000300800 */
[----:B--2---:R-:W-:-:S03]  /*1e3b0*/  IMAD.MOV.U32 R20, RZ, RZ, R18 ;  /* 0x000000ffff147224 */ /* 0x004fc600078e0012 */
[----:B----4-:R3:W-:Y:S04]  /*1e3c0*/  STL [R1+0xab0], R21 ;  /* 0x000ab01501007387 */ /* 0x0107e80000100800 */
[----:B------:R-:W2:Y:S04]  /*1e3d0*/  LDL.LU R22, [R1+0x1e8] ;  /* 0x0001e80001167983 */ /* 0x000ea80000300800 */
[----:B------:R-:W4:Y:S04]  /*1e3e0*/  LDL.LU R23, [R1+0x28c] ;  /* 0x00028c0001177983 */ /* 0x000f280000300800 */
        /* <DEDUP_REMOVED lines=12> */
[----:B------:R-:W2:Y:S01]  /*1e4b0*/  LDL.LU R5, [R1+0x598] ;  /* 0x0005980001057983 */ /* 0x000ea20000300800 */
[----:B---3--:R-:W-:-:S03]  /*1e4c0*/  IMAD.MOV.U32 R21, RZ, RZ, R19 ;  /* 0x000000ffff157224 */ /* 0x008fc600078e0013 */
[----:B------:R-:W3:Y:S04]  /*1e4d0*/  LDL.LU R8, [R1+0x5ac] ;  /* 0x0005ac0001087983 */ /* 0x000ee80000300800 */
[----:B------:R-:W3:Y:S04]  /*1e4e0*/  LDL.LU R9, [R1+0x5a8] ;  /* 0x0005a80001097983 */ /* 0x000ee80000300800 */
[----:B------:R-:W2:Y:S04]  /*1e4f0*/  LDL.LU R12, [R1+0x5bc] ;  /* 0x0005bc00010c7983 */ /* 0x000ea80000300800 */
[----:B------:R-:W2:Y:S04]  /*1e500*/  LDL.LU R13, [R1+0x5b8] ;  /* 0x0005b800010d7983 */ /* 0x000ea80000300800 */
[----:B------:R-:W2:Y:S01]  /*1e510*/  LDL.LU R14, [R1+0x5cc] ;  /* 0x0005cc00010e7983 */ /* 0x000ea20000300800 */
[----:B------:R-:W-:-:S03]  /*1e520*/  F2FP.BF16.PACK_AB R20, R21, R20 ;  /* 0x000000141514723e */ /* 0x000fc600000010ff */
        /* <DEDUP_REMOVED lines=72> */
[----:B------:R2:W-:Y:S01]  /*1e9b0*/  STL [R1+0xfc], R20 ;  /* 0x0000fc1401007387 */ /* 0x0005e20000100800 */
[----:B------:R-:W-:Y:S02]  /*1e9c0*/  F2FP.BF16.PACK_AB R4, R4, R2 ;  /* 0x000000020404723e */ /* 0x000fe400000010ff */
[----:B------:R-:W-:Y:S02]  /*1e9d0*/  F2FP.BF16.PACK_AB R2, R3, R6 ;  /* 0x000000060302723e */ /* 0x000fe400000010ff */
[----:B---3--:R-:W-:Y:S02]  /*1e9e0*/  F2FP.BF16.PACK_AB R3, R8, R9 ;  /* 0x000000090803723e */ /* 0x008fe400000010ff */
[----:B--2---:R-:W-:-:S02]  /*1e9f0*/  F2FP.BF16.PACK_AB R20, R21, R22 ;  /* 0x000000161514723e */ /* 0x004fc400000010ff */
[----:B----4-:R-:W-:Y:S02]  /*1ea00*/  F2FP.BF16.PACK_AB R22, R23, R25 ;  /* 0x000000191716723e */ /* 0x010fe400000010ff */
[----:B------:R-:W-:Y:S01]  /*1ea10*/  F2FP.BF16.PACK_AB R21, R24, R27 ;  /* 0x0000001b1815723e */ /* 0x000fe200000010ff */
[----:B------:R0:W-:Y:S04]  /*1ea20*/  STL [R1+0xf8], R20 ;  /* 0x0000f81401007387 */ /* 0x0001e80000100800 */
[----:B------:R-:W-:Y:S01]  /*1ea30*/  STL [R1+0xf4], R22 ;  /* 0x0000f41601007387 */ /* 0x000fe20000100800 */
[----:B0-----:R-:W-:Y:S02]  /*1ea40*/  F2FP.BF16.PACK_AB R20, R26, R0 ;  /* 0x000000001a14723e */ /* 0x001fe400000010ff */
[----:B------:R-:W-:Y:S01]  /*1ea50*/  F2FP.BF16.PACK_AB R0, R28, R29 ;  /* 0x0000001d1c00723e */ /* 0x000fe200000010ff */
[----:B------:R-:W-:Y:S04]  /*1ea60*/  STL [R1+0xf0], R21 ;  /* 0x0000f01501007387 */ /* 0x000fe80000100800 */
[----:B------:R-:W-:Y:S04]  /*1ea70*/  STL [R1+0xcc], R20 ;  /* 0x0000cc1401007387 */ /* 0x000fe80000100800 */
[----:B------:R0:W-:Y:S04]  /*1ea80*/  STL [R1+0xc8], R0 ;  /* 0x0000c80001007387 */ /* 0x0001e80000100800 */
[----:B------:R-:W-:Y:S01]  /*1ea90*/  STL [R1+0xc4], R4 ;  /* 0x0000c40401007387 */ /* 0x000fe20000100800 */
[----:B0-----:R-:W-:-:S03]  /*1eaa0*/  F2FP.BF16.PACK_AB R0, R7, R5 ;  /* 0x000000050700723e */ /* 0x001fc600000010ff */
[----:B------:R0:W-:Y:S04]  /*1eab0*/  STL [R1+0xc0], R2 ;  /* 0x0000c00201007387 */ /* 0x0001e80000100800 */
[----:B------:R1:W-:Y:S04]  /*1eac0*/  STL [R1+0xbc], R0 ;  /* 0x0000bc0001007387 */ /* 0x0003e80000100800 */
[----:B------:R2:W-:Y:S01]  /*1ead0*/  STL [R1+0xb8], R3 ;  /* 0x0000b80301007387 */ /* 0x0005e20000100800 */
[----:B0-----:R-:W-:Y:S02]  /*1eae0*/  F2FP.BF16.PACK_AB R2, R12, R13 ;  /* 0x0000000d0c02723e */ /* 0x001fe400000010ff */
[----:B-1----:R-:W-:-:S03]  /*1eaf0*/  F2FP.BF16.PACK_AB R0, R14, R15 ;  /* 0x0000000f0e00723e */ /* 0x002fc600000010ff */
[----:B------:R0:W-:Y:S01]  /*1eb00*/  STL [R1+0xb4], R2 ;  /* 0x0000b40201007387 */ /* 0x0001e20000100800 */
[----:B--2---:R-:W-:-:S03]  /*1eb10*/  F2FP.BF16.PACK_AB R3, R10, R11 ;  /* 0x0000000b0a03723e */ /* 0x004fc600000010ff */
[----:B------:R1:W-:Y:S04]  /*1eb20*/  STL [R1+0xb0], R0 ;  /* 0x0000b00001007387 */ /* 0x0003e80000100800 */
[----:B------:R-:W-:Y:S04]  /*1eb30*/  STL [R1+0xac], R3 ;  /* 0x0000ac0301007387 */ /* 0x000fe80000100800 */
[----:B------:R-:W2:Y:S01]  /*1eb40*/  LDL.LU R26, [R1+0x530] ;  /* 0x00053000011a7983 */ /* 0x000ea20000300800 */
[----:B0-----:R-:W-:Y:S02]  /*1eb50*/  F2FP.BF16.PACK_AB R2, R16, R17 ;  /* 0x000000111002723e */ /* 0x001fe400000010ff */
[----:B-1----:R-:W-:-:S03]  /*1eb60*/  F2FP.BF16.PACK_AB R0, R18, R19 ;  /* 0x000000131200723e */ /* 0x002fc600000010ff */
        /* <DEDUP_REMOVED lines=68> */
[----:B0-----:R-:W2:Y:S04]  /*1efb0*/  LDL.LU R27, [R1+0x5c4] ;  /* 0x0005c400011b7983 */ /* 0x001ea80000300800 */
[----:B------:R-:W3:Y:S04]  /*1efc0*/  LDL.LU R24, [R1+0x4b8] ;  /* 0x0004b80001187983 */ /* 0x000ee80000300800 */
[----:B------:R-:W4:Y:S04]  /*1efd0*/  LDL.LU R25, [R1+0x4cc] ;  /* 0x0004cc0001197983 */ /* 0x000f280000300800 */
        /* <DEDUP_REMOVED lines=25> */
[----:B--2---:R-:W-:-:S03]  /*1f170*/  F2FP.BF16.PACK_AB R26, R27, R26 ;  /* 0x0000001a1b1a723e */ /* 0x004fc600000010ff */
        /* <DEDUP_REMOVED lines=65> */
[----:B----4-:R-:W-:-:S03]  /*1f590*/  F2FP.BF16.PACK_AB R20, R25, R20 ;  /* 0x000000141914723e */ /* 0x010fc600000010ff */
[----:B------:R0:W-:Y:S01]  /*1f5a0*/  STL [R1+0x60], R26 ;  /* 0x0000601a01007387 */ /* 0x0001e20000100800 */
[----:B---3--:R-:W-:Y:S02]  /*1f5b0*/  F2FP.BF16.PACK_AB R21, R21, R22 ;  /* 0x000000161515723e */ /* 0x008fe400000010ff */
[----:B------:R-:W-:Y:S01]  /*1f5c0*/  F2FP.BF16.PACK_AB R0, R23, R0 ;  /* 0x000000001700723e */ /* 0x000fe200000010ff */
[----:B0-----:R-:W3:Y:S01]  /*1f5d0*/  LDL.LU R26, [R1+0x9a8] ;  /* 0x0009a800011a7983 */ /* 0x001ee20000300800 */
[----:B------:R-:W-:Y:S02]  /*1f5e0*/  F2FP.BF16.PACK_AB R2, R4, R2 ;  /* 0x000000020402723e */ /* 0x000fe400000010ff */
[----:B--2---:R-:W-:Y:S02]  /*1f5f0*/  F2FP.BF16.PACK_AB R24, R27, R24 ;  /* 0x000000181b18723e */ /* 0x004fe400000010ff */
[----:B------:R-:W3:Y:S04]  /*1f600*/  LDL.LU R27, [R1+0x9a4] ;  /* 0x0009a400011b7983 */ /* 0x000ee80000300800 */
[----:B------:R0:W-:Y:S04]  /*1f610*/  STL [R1+0x5c], R24 ;  /* 0x00005c1801007387 */ /* 0x0001e80000100800 */
[----:B0-----:R-:W2:Y:S04]  /*1f620*/  LDL.LU R24, [R1+0x9a0] ;  /* 0x0009a00001187983 */ /* 0x001ea80000300800 */
[----:B------:R-:W2:Y:S04]  /*1f630*/  LDL.LU R25, [R1+0x99c] ;  /* 0x00099c0001197983 */ /* 0x000ea80000300800 */
[----:B------:R0:W-:Y:S04]  /*1f640*/  STL [R1+0x58], R20 ;  /* 0x0000581401007387 */ /* 0x0001e80000100800 */
[----:B------:R-:W-:Y:S04]  /*1f650*/  STL [R1+0x54], R21 ;  /* 0x0000541501007387 */ /* 0x000fe80000100800 */
[----:B------:R1:W-:Y:S01]  /*1f660*/  STL [R1+0x50], R0 ;  /* 0x0000500001007387 */ /* 0x0003e20000100800 */
[----:B0-----:R-:W-:-:S05]  /*1f670*/  F2FP.BF16.PACK_AB R20, R28, R29 ;  /* 0x0000001d1c14723e */ /* 0x001fca00000010ff */
[----:B------:R-:W-:Y:S01]  /*1f680*/  STL [R1+0x4c], R20 ;  /* 0x00004c1401007387 */ /* 0x000fe20000100800 */
[----:B-1----:R-:W-:Y:S02]  /*1f690*/  F2FP.BF16.PACK_AB R0, R3, R6 ;  /* 0x000000060300723e */ /* 0x002fe400000010ff */
[----:B------:R-:W-:Y:S01]  /*1f6a0*/  F2FP.BF16.PACK_AB R3, R7, R5 ;  /* 0x000000050703723e */ /* 0x000fe200000010ff */
[----:B------:R0:W-:Y:S04]  /*1f6b0*/  STL [R1+0x48], R2 ;  /* 0x0000480201007387 */ /* 0x0001e80000100800 */
[----:B------:R1:W-:Y:S04]  /*1f6c0*/  STL [R1+0x44], R0 ;  /* 0x0000440001007387 */ /* 0x0003e80000100800 */
[----:B------:R4:W-:Y:S01]  /*1f6d0*/  STL [R1+0x40], R3 ;  /* 0x0000400301007387 */ /* 0x0009e20000100800 */
[----:B0-----:R-:W-:-:S02]  /*1f6e0*/  F2FP.BF16.PACK_AB R2, R8, R9 ;  /* 0x000000090802723e */ /* 0x001fc400000010ff */
[----:B-1----:R-:W-:-:S03]  /*1f6f0*/  F2FP.BF16.PACK_AB R0, R12, R13 ;  /* 0x0000000d0c00723e */ /* 0x002fc600000010ff */
[----:B------:R0:W-:Y:S01]  /*1f700*/  STL [R1+0x3c], R2 ;  /* 0x00003c0201007387 */ /* 0x0001e20000100800 */
[----:B----4-:R-:W-:-:S03]  /*1f710*/  F2FP.BF16.PACK_AB R3, R14, R15 ;  /* 0x0000000f0e03723e */ /* 0x010fc600000010ff */
[----:B------:R1:W-:Y:S04]  /*1f720*/  STL [R1+0x38], R0 ;  /* 0x0000380001007387 */ /* 0x0003e80000100800 */
[----:B------:R4:W-:Y:S01]  /*1f730*/  STL [R1+0x34], R3 ;  /* 0x0000340301007387 */ /* 0x0009e20000100800 */
[----:B0-----:R-:W-:Y:S02]  /*1f740*/  F2FP.BF16.PACK_AB R2, R10, R11 ;  /* 0x0000000b0a02723e */ /* 0x001fe400000010ff */
[----:B-1----:R-:W-:-:S03]  /*1f750*/  F2FP.BF16.PACK_AB R0, R16, R17 ;  /* 0x000000111000723e */ /* 0x002fc600000010ff */
[----:B------:R3:W-:Y:S01]  /*1f760*/  STL [R1+0x30], R2 ;  /* 0x0000300201007387 */ /* 0x0007e20000100800 */
[----:B----4-:R-:W-:-:S03]  /*1f770*/  F2FP.BF16.PACK_AB R3, R18, R19 ;  /* 0x000000131203723e */ /* 0x010fc600000010ff */
[----:B------:R2:W-:Y:S04]  /*1f780*/  STL [R1+0x2c], R0 ;  /* 0x00002c0001007387 */ /* 0x0005e80000100800 */
[----:B------:R-:W-:Y:S04]  /*1f790*/  STL [R1+0x28], R3 ;  /* 0x0000280301007387 */ /* 0x000fe80000100800 */
[----:B------:R-:W4:Y:S01]  /*1f7a0*/  LDL.LU R7, [R1+0x618] ;  /* 0x0006180001077983 */ /* 0x000f220000300800 */
[----:B---3--:R-:W-:-:S05]  /*1f7b0*/  F2FP.BF16.PACK_AB R2, R27, R26 ;  /* 0x0000001a1b02723e */ /* 0x008fca00000010ff */
[----:B------:R-:W-:Y:S01]  /*1f7c0*/  STL [R1+0x24], R2 ;  /* 0x0000240201007387 */ /* 0x000fe20000100800 */
[----:B--2---:R-:W-:-:S03]  /*1f7d0*/  F2FP.BF16.PACK_AB R0, R25, R24 ;  /* 0x000000181900723e */ /* 0x004fc600000010ff */
[----:B----4-:R0:W-:Y:S04]  /*1f7e0*/  STL [R1+0x95c], R7 ;  /* 0x00095c0701007387 */ /* 0x0101e80000100800 */
        /* <DEDUP_REMOVED lines=36> */
[----:B---3--:R0:W-:Y:S04]  /*1fa30*/  STL [R1+0x954], R5 ;  /* 0x0009540501007387 */ /* 0x0081e80000100800 */
[----:B0-----:R-:W3:Y:S04]  /*1fa40*/  LDL.LU R5, [R1+0x62c] ;  /* 0x00062c0001057983 */ /* 0x001ee80000300800 */
[----:B------:R-:W4:Y:S04]  /*1fa50*/  LDL.LU R4, [R1+0x658] ;  /* 0x0006580001047983 */ /* 0x000f280000300800 */
[----:B----4-:R0:W-:Y:S04]  /*1fa60*/  STL [R1+0x950], R4 ;  /* 0x0009500401007387 */ /* 0x0101e80000100800 */
[----:B0-----:R-:W4:Y:S04]  /*1fa70*/  LDL.LU R4, [R1+0x63c] ;  /* 0x00063c0001047983 */ /* 0x001f280000300800 */
[----:B------:R-:W2:Y:S04]  /*1fa80*/  LDL.LU R11, [R1+0x610] ;  /* 0x00061000010b7983 */ /* 0x000ea80000300800 */
[----:B--2---:R0:W-:Y:S04]  /*1fa90*/  STL [R1+0x94c], R11 ;  /* 0x00094c0b01007387 */ /* 0x0041e80000100800 */
[----:B0-----:R-:W2:Y:S04]  /*1faa0*/  LDL.LU R11, [R1+0x65c] ;  /* 0x00065c00010b7983 */ /* 0x001ea80000300800 */
        /* <DEDUP_REMOVED lines=42> */
[----:B------:R-:W2:Y:S01]  /*1fd50*/  LDL.LU R20, [R1+0x6cc] ;  /* 0x0006cc0001147983 */ /* 0x000ea20000300800 */
[----:B------:R-:W-:-:S03]  /*1fd60*/  F2FP.BF16.PACK_AB R7, R6, R7 ;  /* 0x000000070607723e */ /* 0x000fc600000010ff */
[----:B--2---:R0:W-:Y:S04]  /*1fd70*/  STL [R1+0x910], R20 ;  /* 0x0009101401007387 */ /* 0x0041e80000100800 */
[----:B0-----:R-:W2:Y:S04]  /*1fd80*/  LDL.LU R20, [R1+0x6bc] ;  /* 0x0006bc0001147983 */ /* 0x001ea80000300800 */
        /* <DEDUP_REMOVED lines=38> */
[----:B------:R0:W-:Y:S04]  /*1fff0*/  STL [R1], R7 ;  /* 0x0000000701007387 */ /* 0x0001e80000100800 */
[----:B0-----:R-:W2:Y:S02]  /*20000*/  LDL.LU R7, [R1+0x95c] ;  /* 0x00095c0001077983 */ /* 0x001ea40000300800 */
[----:B--2---:R-:W-:-:S02]  /*20010*/  F2FP.BF16.PACK_AB R7, R6, R7 ;  /* 0x000000070607723e */ /* 0x004fc400000010ff */
[----:B------:R-:W3:Y:S02]  /*20020*/  LDL.LU R6, [R1+0x958] ;  /* 0x0009580001067983 */ /* 0x000ee40000300800 */
[----:B---3--:R-:W-:Y:S02]  /*20030*/  F2FP.BF16.PACK_AB R6, R5, R6 ;  /* 0x000000060506723e */ /* 0x008fe400000010ff */
[----:B------:R-:W4:Y:S02]  /*20040*/  LDL.LU R5, [R1+0x954] ;  /* 0x0009540001057983 */ /* 0x000f240000300800 */
[----:B----4-:R-:W-:Y:S02]  /*20050*/  F2FP.BF16.PACK_AB R5, R4, R5 ;  /* 0x000000050405723e */ /* 0x010fe400000010ff */
[----:B------:R-:W2:Y:S02]  /*20060*/  LDL.LU R4, [R1+0x950] ;  /* 0x0009500001047983 */ /* 0x000ea40000300800 */
[----:B--2---:R-:W-:-:S02]  /*20070*/  F2FP.BF16.PACK_AB R4, R11, R4 ;  /* 0x000000040b04723e */ /* 0x004fc400000010ff */
[----:B------:R-:W2:Y:S02]  /*20080*/  LDL.LU R11, [R1+0x94c] ;  /* 0x00094c00010b7983 */ /* 0x000ea40000300800 */
[----:B--2---:R-:W-:Y:S02]  /*20090*/  F2FP.BF16.PACK_AB R11, R10, R11 ;  /* 0x0000000b0a0b723e */ /* 0x004fe400000010ff */
[----:B------:R-:W2:Y:S02]  /*200a0*/  LDL.LU R10, [R1+0x948] ;  /* 0x00094800010a7983 */ /* 0x000ea40000300800 */
[----:B--2---:R-:W-:Y:S02]  /*200b0*/  F2FP.BF16.PACK_AB R10, R9, R10 ;  /* 0x0000000a090a723e */ /* 0x004fe400000010ff */
        /* <DEDUP_REMOVED lines=26> */
[----:B------:R-:W2:Y:S01]  /*20260*/  LDL.LU R20, [R1+0x910] ;  /* 0x0009100001147983 */ /* 0x000ea20000300800 */
[----:B------:R-:W-:Y:S02]  /*20270*/  F2FP.BF16.PACK_AB R27, R28, R27 ;  /* 0x0000001b1c1b723e */ /* 0x000fe400000010ff */
[----:B------:R-:W-:Y:S02]  /*20280*/  F2FP.BF16.PACK_AB R26, R29, R26 ;  /* 0x0000001a1d1a723e */ /* 0x000fe400000010ff */
[----:B------:R-:W-:Y:S02]  /*20290*/  F2FP.BF16.PACK_AB R25, R2, R25 ;  /* 0x000000190219723e */ /* 0x000fe400000010ff */
[----:B------:R-:W-:Y:S02]  /*202a0*/  F2FP.BF16.PACK_AB R24, R3, R24 ;  /* 0x000000180318723e */ /* 0x000fe400000010ff */
[----:B--2---:R-:W-:Y:S02]  /*202b0*/  F2FP.BF16.PACK_AB R20, R20, R0 ;  /* 0x000000001414723e */ /* 0x004fe400000010ff */
.L_x_1:
[----:B-1----:R-:W2:Y:S04]  /*202c0*/  LDL.LU R0, [R1+0x90c] ;  /* 0x00090c0001007983 */ /* 0x002ea80000300800 */
[----:B0-----:R-:W3:Y:S04]  /*202d0*/  LDL.LU R3, [R1+0x904] ;  /* 0x0009040001037983 */ /* 0x001ee80000300800 */
[----:B------:R-:W4:Y:S04]  /*202e0*/  LDL R2, [R1+0x908] ;  /* 0x0009080001027983 */ /* 0x000f280000100800 */
[----:B------:R0:W-:Y:S04]  /*202f0*/  STL [R1+0xa70], R7 ;  /* 0x000a700701007387 */ /* 0x0001e80000100800 */
[----:B------:R-:W1:Y:S04]  /*20300*/  S2R R28, SR_TID.X ;  /* 0x00000000001c7919 */ /* 0x000e680000002100 */
[----:B0-----:R-:W5:Y:S04]  /*20310*/  LDL R7, [R1+0x39c] ;  /* 0x00039c0001077983 */ /* 0x001f680000100800 */
[----:B------:R-:W0:Y:S01]  /*20320*/  S2R R29, SR_TID.X ;  /* 0x00000000001d7919 */ /* 0x000e220000002100 */
[----:B-1----:R-:W-:-:S02]  /*20330*/  IMAD.SHL.U32 R28, R28, 0x4, RZ ;  /* 0x000000041c1c7824 */ /* 0x002fc400078e00ff */
[----:B0-----:R-:W-:-:S05]  /*20340*/  IMAD.SHL.U32 R29, R29, 0x80, RZ ;  /* 0x000000801d1d7824 */ /* 0x001fca00078e00ff */
[----:B------:R-:W-:Y:S01]  /*20350*/  LOP3.LUT R29, R29, 0x3000, RZ, 0xc0, !PT ;  /* 0x000030001d1d7812 */ /* 0x000fe200078ec0ff */
[----:B------:R-:W-:Y:S01]  /*20360*/  BAR.SYNC.DEFER_BLOCKING 0x0 ;  /* 0x0000000000007b1d */ /* 0x000fe20000010000 */
[----:B--2---:R-:W-:-:S04]  /*20370*/  LOP3.LUT R0, R0, 0x60, RZ, 0xc0, !PT ;  /* 0x0000006000007812 */ /* 0x004fc800078ec0ff */
[----:B------:R-:W-:Y:S02]  /*20380*/  LOP3.LUT R28, R0, 0x70, R28, 0x78, !PT ;  /* 0x00000070001c7812 */ /* 0x000fe400078e781c */
[----:B---3--:R-:W-:Y:S02]  /*20390*/  LOP3.LUT R3, R3, 0x100, RZ, 0xc0, !PT ;  /* 0x0000010003037812 */ /* 0x008fe400078ec0ff */
[----:B----4-:R-:W-:Y:S02]  /*203a0*/  ISETP.GE.AND P0, PT, R2, c[0x0][0x178], PT ;  /* 0x00005e0002007a0c */ /* 0x010fe40003f06270 */
[C---:B-----5:R-:W-:Y:S02]  /*203b0*/  IADD3 R2, R7.reuse, 0x2, RZ ;  /* 0x0000000207027810 */ /* 0x060fe40007ffe0ff */
[----:B------:R-:W-:Y:S02]  /*203c0*/  IADD3 R0, R7, 0x1, RZ ;  /* 0x0000000107007810 */ /* 0x000fe40007ffe0ff */
[----:B------:R-:W-:-:S02]  /*203d0*/  ISETP.LT.AND P3, PT, R2, c[0x0][0x17c], !P0 ;  /* 0x00005f0002007a0c */ /* 0x000fc40004761270 */
[----:B------:R-:W0:Y:S01]  /*203e0*/  S2R R2, SR_TID.X ;  /* 0x0000000000027919 */ /* 0x000e220000002100 */
[----:B------:R-:W-:-:S03]  /*203f0*/  ISETP.LT.AND P4, PT, R0, c[0x0][0x17c], !P0 ;  /* 0x00005f0000007a0c */ /* 0x000fc60004781270 */
[----:B------:R-:W1:Y:S01]  /*20400*/  S2R R0, SR_TID.X ;  /* 0x0000000000007919 */ /* 0x000e620000002100 */
[----:B0-----:R-:W-:-:S05]  /*20410*/  IMAD.SHL.U32 R2, R2, 0x800, RZ ;  /* 0x0000080002027824 */ /* 0x001fca00078e00ff */
[----:B------:R-:W-:-:S04]  /*20420*/  LOP3.LUT R2, R2, 0xc000, RZ, 0xc0, !PT ;  /* 0x0000c00002027812 */ /* 0x000fc800078ec0ff */
[----:B------:R-:W-:Y:S01]  /*20430*/  IADD3 R3, R29, R3, R2 ;  /* 0x000000031d037210 */ /* 0x000fe20007ffe002 */
[----:B-1----:R-:W-:Y:S01]  /*20440*/  IMAD.SHL.U32 R29, R0, 0x2000, RZ ;  /* 0x00002000001d7824 */ /* 0x002fe200078e00ff */
[C---:B------:R-:W-:Y:S02]  /*20450*/  IADD3 R0, R7.reuse, 0x3, RZ ;  /* 0x0000000307007810 */ /* 0x040fe40007ffe0ff */
[----:B------:R-:W-:Y:S01]  /*20460*/  IADD3 R2, R7, 0x4, RZ ;  /* 0x0000000407027810 */ /* 0x000fe20007ffe0ff */
[----:B------:R-:W-:Y:S01]  /*20470*/  IMAD.IADD R3, R28, 0x1, R3 ;  /* 0x000000011c037824 */ /* 0x000fe200078e0203 */
[----:B------:R-:W2:Y:S01]  /*20480*/  LDL.LU R7, [R1+0xa70] ;  /* 0x000a700001077983 */ /* 0x000ea20000300800 */
[----:B------:R-:W-:Y:S02]  /*20490*/  LOP3.LUT R29, R29, 0xc000, RZ, 0xc0, !PT ;  /* 0x0000c0001d1d7812 */ /* 0x000fe400078ec0ff */
[----:B------:R-:W-:Y:S01]  /*204a0*/  ISETP.LT.AND P2, PT, R0, c[0x0][0x17c], !P0 ;  /* 0x00005f0000007a0c */ /* 0x000fe20004741270 */
[----:B------:R0:W-:Y:S01]  /*204b0*/  STS.128 [R3], R24 ;  /* 0x0000001803007388 */ /* 0x0001e20000000c00 */
[----:B------:R-:W-:-:S03]  /*204c0*/  ISETP.LT.AND P1, PT, R2, c[0x0][0x17c], !P0 ;  /* 0x00005f0002007a0c */ /* 0x000fc60004721270 */
[----:B------:R1:W-:Y:S04]  /*204d0*/  STL [R1+0xa2c], R25 ;  /* 0x000a2c1901007387 */ /* 0x0003e80000100800 */
[----:B------:R-:W3:Y:S04]  /*204e0*/  S2R R28, SR_TID.X ;  /* 0x00000000001c7919 */ /* 0x000ee80000002100 */
[----:B0-----:R-:W4:Y:S04]  /*204f0*/  LDL.LU R24, [R1+0x40] ;  /* 0x0000400001187983 */ /* 0x001f280000300800 */
[----:B-1----:R-:W4:Y:S04]  /*20500*/  LDL.LU R25, [R1+0x44] ;  /* 0x0000440001197983 */ /* 0x002f280000300800 */
[----:B------:R-:W5:Y:S04]  /*20510*/  LDL.LU R26, [R1+0x48] ;  /* 0x00004800011a7983 */ /* 0x000f680000300800 */
[----:B------:R-:W5:Y:S04]  /*20520*/  LDL.LU R27, [R1+0x4c] ;  /* 0x00004c00011b7983 */ /* 0x000f680000300800 */
[----:B------:R-:W-:Y:S01]  /*20530*/  STS.128 [R3+0x80], R20 ;  /* 0x0000801403007388 */ /* 0x000fe20000000c00 */
[----:B---3--:R-:W-:-:S03]  /*20540*/  LOP3.LUT R28, R28, 0xff, RZ, 0xc0, !PT ;  /* 0x000000ff1c1c7812 */ /* 0x008fc600078ec0ff */
[----:B------:R-:W-:Y:S02]  /*20550*/  STS.128 [R3+0x200], R16 ;  /* 0x0002001003007388 */ /* 0x000fe40000000c00 */
[----:B------:R-:W-:Y:S02]  /*20560*/  IMAD R28, R28, 0x10, R29 ;  /* 0x000000101c1c7824 */ /* 0x000fe400078e021d */
[----:B-----5:R-:W-:Y:S04]  /*20570*/  STL.64 [R1+0xa38], R26 ;  /* 0x000a381a01007387 */ /* 0x020fe80000100a00 */
[----:B----4-:R0:W-:Y:S04]  /*20580*/  STL.64 [R1+0xa30], R24 ;  /* 0x000a301801007387 */ /* 0x0101e80000100a00 */
[----:B0-----:R-:W3:Y:S04]  /*20590*/  LDL.LU R24, [R1+0x30] ;  /* 0x0000300001187983 */ /* 0x001ee80000300800 */
[----:B------:R-:W3:Y:S04]  /*205a0*/  LDL.LU R25, [R1+0x34] ;  /* 0x0000340001197983 */ /* 0x000ee80000300800 */
[----:B------:R-:W4:Y:S04]  /*205b0*/  LDL.LU R26, [R1+0x38] ;  /* 0x00003800011a7983 */ /* 0x000f280000300800 */
[----:B------:R-:W4:Y:S04]  /*205c0*/  LDL.LU R27, [R1+0x3c] ;  /* 0x00003c00011b7983 */ /* 0x000f280000300800 */
[----:B----4-:R-:W-:Y:S04]  /*205d0*/  STL.64 [R1+0xa48], R26 ;  /* 0x000a481a01007387 */ /* 0x010fe80000100a00 */
[----:B---3--:R0:W-:Y:S04]  /*205e0*/  STL.64 [R1+0xa40], R24 ;  /* 0x000a401801007387 */ /* 0x0081e80000100a00 */
        /* <DEDUP_REMOVED lines=10> */
[----:B------:R-:W-:Y:S04]  /*20690*/  STS.128 [R3+0x280], R12 ;  /* 0x0002800c03007388 */ /* 0x000fe80000000c00 */
[----:B----4-:R-:W-:Y:S04]  /*206a0*/  STL.64 [R1+0xa68], R26 ;  /* 0x000a681a01007387 */ /* 0x010fe80000100a00 */
[----:B---3--:R0:W-:Y:S04]  /*206b0*/  STL.64 [R1+0xa60], R24 ;  /* 0x000a601801007387 */ /* 0x0081e80000100a00 */
[----:B0-----:R-:W3:Y:S04]  /*206c0*/  LDL.LU R24, [R1] ;  /* 0x0000000001187983 */ /* 0x001ee80000300800 */
[----:B------:R-:W3:Y:S04]  /*206d0*/  LDL.LU R25, [R1+0x4] ;  /* 0x0000040001197983 */ /* 0x000ee80000300800 */
[----:B------:R-:W3:Y:S04]  /*206e0*/  LDL.LU R26, [R1+0x8] ;  /* 0x00000800011a7983 */ /* 0x000ee80000300800 */
[----:B------:R-:W3:Y:S04]  /*206f0*/  LDL.LU R27, [R1+0xc] ;  /* 0x00000c00011b7983 */ /* 0x000ee80000300800 */
[----:B------:R-:W4:Y:S04]  /*20700*/  LDL.LU R20, [R1+0x90] ;  /* 0x0000900001147983 */ /* 0x000f280000300800 */
[----:B------:R-:W4:Y:S04]  /*20710*/  LDL.LU R21, [R1+0x94] ;  /* 0x0000940001157983 */ /* 0x000f280000300800 */
[----:B------:R-:W4:Y:S04]  /*20720*/  LDL.LU R22, [R1+0x98] ;  /* 0x0000980001167983 */ /* 0x000f280000300800 */
[----:B------:R-:W4:Y:S04]  /*20730*/  LDL.LU R23, [R1+0x9c] ;  /* 0x00009c0001177983 */ /* 0x000f280000300800 */
[----:B------:R-:W5:Y:S04]  /*20740*/  LDL.LU R16, [R1+0x80] ;  /* 0x0000800001107983 */ /* 0x000f680000300800 */
[----:B------:R-:W5:Y:S04]  /*20750*/  LDL.LU R17, [R1+0x84] ;  /* 0x0000840001117983 */ /* 0x000f680000300800 */
[----:B------:R-:W5:Y:S04]  /*20760*/  LDL.LU R18, [R1+0x88] ;  /* 0x0000880001127983 */ /* 0x000f680000300800 */
[----:B------:R-:W5:Y:S04]  /*20770*/  LDL.LU R19, [R1+0x8c] ;  /* 0x00008c0001137983 */ /* 0x000f680000300800 */
[----:B------:R-:W4:Y:S04]  /*20780*/  LDL.LU R12, [R1+0x70] ;  /* 0x00007000010c7983 */ /* 0x000f280000300800 */
[----:B------:R-:W4:Y:S04]  /*20790*/  LDL.LU R13, [R1+0x74] ;  /* 0x00007400010d7983 */ /* 0x000f280000300800 */
[----:B------:R-:W4:Y:S04]  /*207a0*/  LDL.LU R14, [R1+0x78] ;  /* 0x00007800010e7983 */ /* 0x000f280000300800 */
[----:B------:R-:W4:Y:S04]  /*207b0*/  LDL.LU R15, [R1+0x7c] ;  /* 0x00007c00010f7983 */ /* 0x000f280000300800 */
[----:B------:R0:W-:Y:S04]  /*207c0*/  STS.128 [R3+0x400], R8 ;  /* 0x0004000803007388 */ /* 0x0001e80000000c00 */
[----:B--2---:R1:W-:Y:S04]  /*207d0*/  STS.128 [R3+0x480], R4 ;  /* 0x0004800403007388 */ /* 0x0043e80000000c00 */
[----:B0-----:R-:W2:Y:S04]  /*207e0*/  LDL.LU R8, [R1+0x60] ;  /* 0x0000600001087983 */ /* 0x001ea80000300800 */
[----:B------:R-:W2:Y:S04]  /*207f0*/  LDL.LU R9, [R1+0x64] ;  /* 0x0000640001097983 */ /* 0x000ea80000300800 */
[----:B------:R-:W2:Y:S04]  /*20800*/  LDL.LU R10, [R1+0x68] ;  /* 0x00006800010a7983 */ /* 0x000ea80000300800 */
[----:B------:R-:W2:Y:S04]  /*20810*/  LDL.LU R11, [R1+0x6c] ;  /* 0x00006c00010b7983 */ /* 0x000ea80000300800 */
[----:B-1----:R-:W2:Y:S04]  /*20820*/  LDL.LU R4, [R1+0x50] ;  /* 0x0000500001047983 */ /* 0x002ea80000300800 */
[----:B------:R-:W2:Y:S04]  /*20830*/  LDL.LU R5, [R1+0x54] ;  /* 0x0000540001057983 */ /* 0x000ea80000300800 */
[----:B------:R-:W2:Y:S04]  /*20840*/  LDL.LU R6, [R1+0x58] ;  /* 0x0000580001067983 */ /* 0x000ea80000300800 */
[----:B------:R-:W2:Y:S04]  /*20850*/  LDL.LU R7, [R1+0x5c] ;  /* 0x00005c0001077983 */ /* 0x000ea80000300800 */
[----:B---3--:R0:W-:Y:S04]  /*20860*/  STS.128 [R3+0x600], R24 ;  /* 0x0006001803007388 */ /* 0x0081e80000000c00 */
[----:B0-----:R-:W3:Y:S04]  /*20870*/  LDL.LU.64 R26, [R1+0xa68] ;  /* 0x000a6800011a7983 */ /* 0x001ee80000300a00 */
[----:B------:R-:W3:Y:S04]  /*20880*/  LDL.LU.64 R24, [R1+0xa60] ;  /* 0x000a600001187983 */ /* 0x000ee80000300a00 */
        /* <DEDUP_REMOVED lines=9> */
[----:B--2---:R-:W-:Y:S04]  /*20920*/  STS.128 [R3+0xa80], R4 ;  /* 0x000a800403007388 */ /* 0x004fe80000000c00 */
[----:B------:R-:W-:Y:S04]  /*20930*/  STS.128 [R3+0xc00], R8 ;  /* 0x000c000803007388 */ /* 0x000fe80000000c00 */
[----:B----4-:R-:W-:Y:S04]  /*20940*/  STS.128 [R3+0xc80], R12 ;  /* 0x000c800c03007388 */ /* 0x010fe80000000c00 */
[----:B-----5:R-:W-:Y:S04]  /*20950*/  STS.128 [R3+0xe00], R16 ;  /* 0x000e001003007388 */ /* 0x020fe80000000c00 */
[----:B------:R-:W-:Y:S01]  /*20960*/  STS.128 [R3+0xe80], R20 ;  /* 0x000e801403007388 */ /* 0x000fe20000000c00 */
[----:B------:R-:W-:-:S03]  /*20970*/  LOP3.LUT R29, R28, 0x60, RZ, 0x3c, !PT ;  /* 0x000000601c1d7812 */ /* 0x000fc600078e3cff */
[----:B---3--:R0:W-:Y:S04]  /*20980*/  STS.128 [R3+0xa00], R24 ;  /* 0x000a001803007388 */ /* 0x0081e80000000c00 */
[----:B------:R-:W-:Y:S06]  /*20990*/  BAR.SYNC.DEFER_BLOCKING 0x0 ;  /* 0x0000000000007b1d */ /* 0x000fec0000010000 */
[----:B0-----:R-:W2:Y:S04]  /*209a0*/  LDL.LU R25, [R1+0xa2c] ;  /* 0x000a2c0001197983 */ /* 0x001ea80000300800 */
[----:B------:R-:W0:Y:S04]  /*209b0*/  LDS.128 R4, [R28] ;  /* 0x000000001c047984 */ /* 0x000e280000000c00 */
[----:B------:R-:W1:Y:S04]  /*209c0*/  LDS.128 R12, [R28+0x1000] ;  /* 0x001000001c0c7984 */ /* 0x000e680000000c00 */
[----:B------:R-:W3:Y:S01]  /*209d0*/  LDS.128 R8, [R28+0x2000] ;  /* 0x002000001c087984 */ /* 0x000ee20000000c00 */
[----:B------:R-:W-:-:S02]  /*209e0*/  LOP3.LUT R26, R28, 0x20, RZ, 0x3c, !PT ;  /* 0x000000201c1a7812 */ /* 0x000fc400078e3cff */
[----:B------:R-:W-:Y:S01]  /*209f0*/  LOP3.LUT R27, R28, 0x40, RZ, 0x3c, !PT ;  /* 0x000000401c1b7812 */ /* 0x000fe200078e3cff */
[----:B------:R-:W-:Y:S04]  /*20a00*/  LDS.128 R16, [R29+0x2000] ;  /* 0x002000001d107984 */ /* 0x000fe80000000c00 */
[----:B0-----:R-:W-:Y:S01]  /*20a10*/  STL [R1+0x44], R5 ;  /* 0x0000440501007387 */ /* 0x001fe20000100800 */
[----:B------:R-:W-:-:S03]  /*20a20*/  IMAD.MOV.U32 R24, RZ, RZ, R4 ;  /* 0x000000ffff187224 */ /* 0x000fc600078e0004 */
[----:B------:R-:W-:Y:S04]  /*20a30*/  STL.64 [R1+0x48], R6 ;  /* 0x0000480601007387 */ /* 0x000fe80000100a00 */
[----:B------:R-:W0:Y:S04]  /*20a40*/  LDS.128 R4, [R28+0x3000] ;  /* 0x003000001c047984 */ /* 0x000e280000000c00 */
[----:B-1----:R-:W-:Y:S04]  /*20a50*/  STL.64 [R1+0x80], R12 ;  /* 0x0000800c01007387 */ /* 0x002fe80000100a00 */
[----:B------:R-:W-:Y:S04]  /*20a60*/  STL.64 [R1+0x88], R14 ;  /* 0x0000880e01007387 */ /* 0x000fe80000100a00 */
[----:B------:R-:W-:Y:S04]  /*20a70*/  STL [R1+0x918], R28 ;  /* 0x0009181c01007387 */ /* 0x000fe80000100800 */
[----:B---3--:R-:W-:Y:S04]  /*20a80*/  STL.64 [R1+0x90], R8 ;  /* 0x0000900801007387 */ /* 0x008fe80000100a00 */
[----:B------:R-:W-:Y:S04]  /*20a90*/  STL.64 [R1+0x98], R10 ;  /* 0x0000980a01007387 */ /* 0x000fe80000100a00 */
[----:B------:R-:W1:Y:S04]  /*20aa0*/  LDS.128 R12, [R26] ;  /* 0x000000001a0c7984 */ /* 0x000e680000000c00 */
[----:B------:R-:W-:Y:S04]  /*20ab0*/  LDS.128 R8, [R26+0x1000] ;  /* 0x001000001a087984 */ /* 0x000fe80000000c00 */
[----:B0-----:R-:W-:Y:S04]  /*20ac0*/  STL.64 [R1+0x70], R4 ;  /* 0x0000700401007387 */ /* 0x001fe80000100a00 */
[----:B------:R-:W-:Y:S04]  /*20ad0*/  STL.64 [R1+0x78], R6 ;  /* 0x0000780601007387 */ /* 0x000fe80000100a00 */
[----:B------:R-:W0:Y:S04]  /*20ae0*/  LDS.128 R4, [R26+0x2000] ;  /* 0x002000001a047984 */ /* 0x000e280000000c00 */
[----:B-1----:R-:W-:Y:S04]  /*20af0*/  STL.64 [R1+0x50], R12 ;  /* 0x0000500c01007387 */ /* 0x002fe80000100a00 */
[----:B------:R-:W-:Y:S04]  /*20b00*/  STL.64 [R1+0x58], R14 ;  /* 0x0000580e01007387 */ /* 0x000fe80000100a00 */
[----:B------:R-:W-:Y:S04]  /*20b10*/  LDS.128 R12, [R29+0x1000] ;  /* 0x001000001d0c7984 */ /* 0x000fe80000000c00 */
[----:B0-----:R-:W-:Y:S01]  /*20b20*/  STL.64 [R1+0x30], R4 ;  /* 0x0000300401007387 */ /* 0x001fe20000100a00 */
[----:B------:R-:W-:-:S03]  /*20b30*/  IMAD.MOV.U32 R28, RZ, RZ, R7 ;  /* 0x000000ffff1c7224 */ /* 0x000fc600078e0007 */
[----:B------:R-:W-:Y:S04]  /*20b40*/  STL.64 [R1+0x60], R8 ;  /* 0x0000600801007387 */ /* 0x000fe80000100a00 */
[----:B------:R-:W-:Y:S04]  /*20b50*/  STL.64 [R1+0x68], R10 ;  /* 0x0000680a01007387 */ /* 0x000fe80000100a00 */
[----:B------:R-:W-:Y:S04]  /*20b60*/  STL [R1+0x38], R6 ;  /* 0x0000380601007387 */ /* 0x000fe80000100800 */
[----:B------:R-:W0:Y:S04]  /*20b70*/  LDS.128 R4, [R26+0x3000] ;  /* 0x003000001a047984 */ /* 0x000e280000000c00 */
[----:B------:R-:W-:Y:S04]  /*20b80*/  STL [R1+0x91c], R28 ;  /* 0x00091c1c01007387 */ /* 0x000fe80000100800 */
[----:B------:R-:W-:Y:S04]  /*20b90*/  STL [R1+0x920], R26 ;  /* 0x0009201a01007387 */ /* 0x000fe80000100800 */
[----:B------:R-:W-:Y:S04]  /*20ba0*/  LDS.128 R8, [R27] ;  /* 0x000000001b087984 */ /* 0x000fe80000000c00 */
[----:B0-----:R-:W-:Y:S04]  /*20bb0*/  STL.64 [R1+0x20], R4 ;  /* 0x0000200401007387 */ /* 0x001fe80000100a00 */
[----:B------:R-:W-:Y:S04]  /*20bc0*/  STL.64 [R1+0x28], R6 ;  /* 0x0000280601007387 */ /* 0x000fe80000100a00 */
[----:B------:R-:W0:Y:S04]  /*20bd0*/  LDS.128 R4, [R27+0x1000] ;  /* 0x001000001b047984 */ /* 0x000e280000000c00 */
[----:B0-----:R-:W-:Y:S01]  /*20be0*/  STL.64 [R1], R4 ;  /* 0x0000000401007387 */ /* 0x001fe20000100a00 */
[----:B------:R-:W-:-:S03]  /*20bf0*/  IMAD.MOV.U32 R28, RZ, RZ, R7 ;  /* 0x000000ffff1c7224 */ /* 0x000fc600078e0007 */
[----:B------:R-:W-:Y:S04]  /*20c00*/  STL.64 [R1+0x10], R8 ;  /* 0x0000100801007387 */ /* 0x000fe80000100a00 */
[----:B------:R-:W-:Y:S04]  /*20c10*/  STL.64 [R1+0x18], R10 ;  /* 0x0000180a01007387 */ /* 0x000fe80000100a00 */
[----:B------:R-:W-:Y:S04]  /*20c20*/  STL [R1+0x8], R6 ;  /* 0x0000080601007387 */ /* 0x000fe80000100800 */
[----:B------:R-:W0:Y:S04]  /*20c30*/  LDS.128 R4, [R27+0x2000] ;  /* 0x002000001b047984 */ /* 0x000e280000000c00 */
[----:B------:R-:W1:Y:S04]  /*20c40*/  LDS.128 R8, [R27+0x3000] ;  /* 0x003000001b087984 */ /* 0x000e680000000c00 */
[----:B------:R-:W-:Y:S04]  /*20c50*/  STL [R1+0x924], R28 ;  /* 0x0009241c01007387 */ /* 0x000fe80000100800 */
[----:B0-----:R0:W-:Y:S04]  /*20c60*/  STL [R1+0x92c], R6 ;  /* 0x00092c0601007387 */ /* 0x0011e80000100800 */
[----:B0-----:R-:W3:Y:S04]  /*20c70*/  LDL R6, [R1+0x39c] ;  /* 0x00039c0001067983 */ /* 0x001ee80000100800 */
[----:B------:R-:W-:Y:S04]  /*20c80*/  STL [R1+0x928], R7 ;  /* 0x0009280701007387 */ /* 0x000fe80000100800 */
[----:B------:R-:W-:Y:S04]  /*20c90*/  STL [R1+0xa28], R27 ;  /* 0x000a281b01007387 */ /* 0x000fe80000100800 */
[----:B--2---:R-:W-:Y:S04]  /*20ca0*/  STL.64 [R1+0xa20], R24 ;  /* 0x000a201801007387 */ /* 0x004fe80000100a00 */
[----:B-1----:R-:W-:Y:S04]  /*20cb0*/  STL.64 [R1+0xd0], R8 ;  /* 0x0000d00801007387 */ /* 0x002fe80000100a00 */
[----:B------:R-:W-:Y:S04]  /*20cc0*/  STL.64 [R1+0xd8], R10 ;  /* 0x0000d80a01007387 */ /* 0x000fe80000100a00 */
[----:B------:R-:W0:Y:S04]  /*20cd0*/  LDS.128 R8, [R29] ;  /* 0x000000001d087984 */ /* 0x000e280000000c00 */
[----:B------:R-:W1:Y:S04]  /*20ce0*/  LDS.128 R24, [R29+0x3000] ;  /* 0x003000001d187984 */ /* 0x000e680000000c00 */
[----:B0-----:R-:W-:Y:S04]  /*20cf0*/  STL.64 [R1+0x938], R10 ;  /* 0x0009380a01007387 */ /* 0x001fe80000100a00 */
[----:B------:R0:W-:Y:S04]  /*20d00*/  STL.64 [R1+0x930], R8 ;  /* 0x0009300801007387 */ /* 0x0001e80000100a00 */
[----:B0-----:R-:W2:Y:S04]  /*20d10*/  LDL.LU R8, [R1+0x240] ;  /* 0x0002400001087983 */ /* 0x001ea80000300800 */
[----:B------:R-:W2:Y:S04]  /*20d20*/  LDL.LU R9, [R1+0x244] ;  /* 0x0002440001097983 */ /* 0x000ea80000300800 */
[----:B------:R-:W4:Y:S04]  /*20d30*/  LDL.LU R10, [R1+0x248] ;  /* 0x00024800010a7983 */ /* 0x000f280000300800 */
[----:B------:R-:W4:Y:S04]  /*20d40*/  LDL.LU R11, [R1+0x24c] ;  /* 0x00024c00010b7983 */ /* 0x000f280000300800 */
[----:B------:R-:W-:Y:S06]  /*20d50*/  BAR.SYNC.DEFER_BLOCKING 0x0 ;  /* 0x0000000000007b1d */ /* 0x000fec0000010000 */
[----:B----4-:R-:W-:Y:S04]  /*20d60*/  STL.64 [R1+0x948], R10 ;  /* 0x0009480a01007387 */ /* 0x010fe80000100a00 */
[----:B--2---:R0:W-:Y:S04]  /*20d70*/  STL.64 [R1+0x940], R8 ;  /* 0x0009400801007387 */ /* 0x0041e80000100a00 */
[----:B0-----:R-:W2:Y:S04]  /*20d80*/  LDL.LU R8, [R1+0x230] ;  /* 0x0002300001087983 */ /* 0x001ea80000300800 */
[----:B------:R-:W2:Y:S04]  /*20d90*/  LDL.LU R9, [R1+0x234] ;  /* 0x0002340001097983 */ /* 0x000ea80000300800 */
[----:B------:R-:W4:Y:S04]  /*20da0*/  LDL.LU R10, [R1+0x238] ;  /* 0x00023800010a7983 */ /* 0x000f280000300800 */
[----:B------:R-:W4:Y:S04]  /*20db0*/  LDL.LU R11, [R1+0x23c] ;  /* 0x00023c00010b7983 */ /* 0x000f280000300800 */
[----:B----4-:R-:W-:Y:S04]  /*20dc0*/  STL.64 [R1+0x958], R10 ;  /* 0x0009580a01007387 */ /* 0x010fe80000100a00 */
[----:B--2---:R0:W-:Y:S04]  /*20dd0*/  STL.64 [R1+0x950], R8 ;  /* 0x0009500801007387 */ /* 0x0041e80000100a00 */
[----:B0-----:R-:W2:Y:S04]  /*20de0*/  LDL.LU R8, [R1+0x220] ;  /* 0x0002200001087983 */ /* 0x001ea80000300800 */
[----:B------:R-:W2:Y:S04]  /*20df0*/  LDL.LU R9, [R1+0x224] ;  /* 0x0002240001097983 */ /* 0x000ea80000300800 */
[----:B------:R-:W4:Y:S04]  /*20e00*/  LDL.LU R10, [R1+0x228] ;  /* 0x00022800010a7983 */ /* 0x000f280000300800 */
[----:B------:R-:W4:Y:S04]  /*20e10*/  LDL.LU R11, [R1+0x22c] ;  /* 0x00022c00010b7983 */ /* 0x000f280000300800 */
[----:B------:R-:W5:Y:S04]  /*20e20*/  LDL.LU R20, [R1+0x150] ;  /* 0x0001500001147983 */ /* 0x000f680000300800 */
[----:B------:R-:W5:Y:S04]  /*20e30*/  LDL.LU R21, [R1+0x154] ;  /* 0x0001540001157983 */ /* 0x000f680000300800 */
[----:B------:R-:W2:Y:S04]  /*20e40*/  LDL.LU R22, [R1+0x158] ;  /* 0x0001580001167983 */ /* 0x000ea80000300800 */
[----:B------:R-:W2:Y:S04]  /*20e50*/  LDL.LU R23, [R1+0x15c] ;  /* 0x00015c0001177983 */ /* 0x000ea80000300800 */
[----:B--2---:R-:W-:Y:S04]  /*20e60*/  STL.64 [R1+0x998], R22 ;  /* 0x0009981601007387 */ /* 0x004fe80000100a00 */
[----:B-----5:R0:W-:Y:S04]  /*20e70*/  STL.64 [R1+0x990], R20 ;  /* 0x0009901401007387 */ /* 0x0201e80000100a00 */
[----:B0-----:R-:W2:Y:S04]  /*20e80*/  LDL.LU R20, [R1+0x140] ;  /* 0x0001400001147983 */ /* 0x001ea80000300800 */
[----:B------:R-:W2:Y:S04]  /*20e90*/  LDL.LU R21, [R1+0x144] ;  /* 0x0001440001157983 */ /* 0x000ea80000300800 */
[----:B------:R-:W5:Y:S04]  /*20ea0*/  LDL.LU R22, [R1+0x148] ;  /* 0x0001480001167983 */ /* 0x000f680000300800 */
[----:B------:R-:W5:Y:S04]  /*20eb0*/  LDL.LU R23, [R1+0x14c] ;  /* 0x00014c0001177983 */ /* 0x000f680000300800 */
[----:B-----5:R-:W-:Y:S04]  /*20ec0*/  STL.64 [R1+0x9a8], R22 ;  /* 0x0009a81601007387 */ /* 0x020fe80000100a00 */
[----:B--2---:R0:W-:Y:S04]  /*20ed0*/  STL.64 [R1+0x9a0], R20 ;  /* 0x0009a01401007387 */ /* 0x0041e80000100a00 */
        /* <DEDUP_REMOVED lines=44> */
[----:B------:R-:W2:Y:S04]  /*211a0*/  LDL.LU R22, [R1+0xa8] ;  /* 0x0000a80001167983 */ /* 0x000ea80000300800 */
[----:B------:R-:W2:Y:S04]  /*211b0*/  LDL.LU R23, [R1+0xac] ;  /* 0x0000ac0001177983 */ /* 0x000ea80000300800 */
[----:B------:R-:W5:Y:S04]  /*211c0*/  LDL.LU R0, [R1+0x908] ;  /* 0x0009080001007983 */ /* 0x000f680000300800 */
[----:B----4-:R-:W-:Y:S04]  /*211d0*/  STL.64 [R1+0x968], R10 ;  /* 0x0009680a01007387 */ /* 0x010fe80000100a00 */
[----:B------:R0:W-:Y:S04]  /*211e0*/  STL.64 [R1+0x960], R8 ;  /* 0x0009600801007387 */ /* 0x0001e80000100a00 */
[----:B0-----:R-:W4:Y:S04]  /*211f0*/  LDL.LU R8, [R1+0x210] ;  /* 0x0002100001087983 */ /* 0x001f280000300800 */
[----:B------:R-:W4:Y:S04]  /*21200*/  LDL.LU R9, [R1+0x214] ;  /* 0x0002140001097983 */ /* 0x000f280000300800 */
[----:B------:R-:W2:Y:S04]  /*21210*/  LDL.LU R10, [R1+0x218] ;  /* 0x00021800010a7983 */ /* 0x000ea80000300800 */
[----:B------:R-:W2:Y:S04]  /*21220*/  LDL.LU R11, [R1+0x21c] ;  /* 0x00021c00010b7983 */ /* 0x000ea80000300800 */
[----:B--2---:R-:W-:Y:S04]  /*21230*/  STL.64 [R1+0x978], R10 ;  /* 0x0009780a01007387 */ /* 0x004fe80000100a00 */
[----:B----4-:R0:W-:Y:S04]  /*21240*/  STL.64 [R1+0x970], R8 ;  /* 0x0009700801007387 */ /* 0x0101e80000100a00 */
[----:B0-----:R-:W2:Y:S04]  /*21250*/  LDL.LU R8, [R1+0x200] ;  /* 0x0002000001087983 */ /* 0x001ea80000300800 */
[----:B------:R-:W2:Y:S04]  /*21260*/  LDL.LU R9, [R1+0x204] ;  /* 0x0002040001097983 */ /* 0x000ea80000300800 */
[----:B------:R-:W4:Y:S04]  /*21270*/  LDL.LU R10, [R1+0x208] ;  /* 0x00020800010a7983 */ /* 0x000f280000300800 */
[----:B------:R-:W4:Y:S01]  /*21280*/  LDL.LU R11, [R1+0x20c] ;  /* 0x00020c00010b7983 */ /* 0x000f220000300800 */
[----:B-1----:R-:W-:-:S02]  /*21290*/  IMAD.MOV.U32 R7, RZ, RZ, R24 ;  /* 0x000000ffff077224 */ /* 0x002fc400078e0018 */
[----:B------:R-:W-:Y:S01]  /*212a0*/  IMAD.MOV.U32 R28, RZ, RZ, R25 ;  /* 0x000000ffff1c7224 */ /* 0x000fe200078e0019 */
[----:B------:R-:W-:Y:S04]  /*212b0*/  STS.128 [R3], R20 ;  /* 0x0000001403007388 */ /* 0x000fe80000000c00 */
[----:B----4-:R-:W-:Y:S04]  /*212c0*/  STL.64 [R1+0x988], R10 ;  /* 0x0009880a01007387 */ /* 0x010fe80000100a00 */
[----:B--2---:R0:W-:Y:S04]  /*212d0*/  STL.64 [R1+0x980], R8 ;  /* 0x0009800801007387 */ /* 0x0041e80000100a00 */
[----:B0-----:R-:W2:Y:S04]  /*212e0*/  LDL.LU R8, [R1+0x1f0] ;  /* 0x0001f00001087983 */ /* 0x001ea80000300800 */
[----:B------:R-:W2:Y:S04]  /*212f0*/  LDL.LU R9, [R1+0x1f4] ;  /* 0x0001f40001097983 */ /* 0x000ea80000300800 */
[----:B------:R-:W2:Y:S04]  /*21300*/  LDL.LU R10, [R1+0x1f8] ;  /* 0x0001f800010a7983 */ /* 0x000ea80000300800 */
[----:B------:R-:W2:Y:S04]  /*21310*/  LDL.LU R11, [R1+0x1fc] ;  /* 0x0001fc00010b7983 */ /* 0x000ea80000300800 */
[----:B------:R0:W-:Y:S04]  /*21320*/  STL [R1+0xec], R27 ;  /* 0x0000ec1b01007387 */ /* 0x0001e80000100800 */
[----:B0-----:R-:W4:Y:S04]  /*21330*/  LDL.LU R27, [R1+0xa28] ;  /* 0x000a2800011b7983 */ /* 0x001f280000300800 */
[----:B------:R-:W2:Y:S04]  /*21340*/  LDL.LU.64 R24, [R1+0xa20] ;  /* 0x000a200001187983 */ /* 0x000ea80000300a00 */
[----:B------:R-:W2:Y:S04]  /*21350*/  LDL.LU.64 R22, [R1+0xa18] ;  /* 0x000a180001167983 */ /* 0x000ea80000300a00 */
[----:B------:R-:W2:Y:S04]  /*21360*/  LDL.LU.64 R20, [R1+0xa10] ;  /* 0x000a100001147983 */ /* 0x000ea80000300a00 */
[----:B--2---:R0:W-:Y:S04]  /*21370*/  STS.128 [R3+0x80], R20 ;  /* 0x0000801403007388 */ /* 0x0041e80000000c00 */
[----:B0-----:R-:W2:Y:S04]  /*21380*/  LDL.LU.64 R22, [R1+0xa08] ;  /* 0x000a080001167983 */ /* 0x001ea80000300a00 */
        /* <DEDUP_REMOVED lines=19> */
[----:B------:R-:W-:Y:S04]  /*214c0*/  STS.128 [R3+0xa00], R8 ;  /* 0x000a000803007388 */ /* 0x000fe80000000c00 */
[----:B--2---:R0:W-:Y:S04]  /*214d0*/  STS.128 [R3+0x800], R20 ;  /* 0x0008001403007388 */ /* 0x0041e80000000c00 */
[----:B0-----:R-:W2:Y:S04]  /*214e0*/  LDL.LU.64 R22, [R1+0x998] ;  /* 0x0009980001167983 */ /* 0x001ea80000300a00 */
        /* <DEDUP_REMOVED lines=15> */
[----:B------:R0:W-:Y:S01]  /*215e0*/  STS.128 [R3+0x880], R20 ;  /* 0x0008801403007388 */ /* 0x0001e20000000c00 */
[----:B-----5:R-:W-:Y:S01]  /*215f0*/  IMAD R2, R0, c[0x0][0x194], RZ ;  /* 0x0000650000027a24 */ /* 0x020fe200078e02ff */
[----:B---3--:R-:W-:-:S04]  /*21600*/  ISETP.LT.AND P5, PT, R6, c[0x0][0x17c], !P0 ;  /* 0x00005f0006007a0c */ /* 0x008fc800047a1270 */
[----:B------:R-:W-:-:S04]  /*21610*/  LEA R0, P6, R2, c[0x0][0x170], 0x1 ;  /* 0x00005c0002007a11 */ /* 0x000fc800078c08ff */
[----:B------:R-:W-:Y:S01]  /*21620*/  LEA.HI.X.SX32 R2, R2, c[0x0][0x174], 0x1, P6 ;  /* 0x00005d0002027a11 */ /* 0x000fe200030f0eff */
[----:B0-----:R-:W-:-:S05]  /*21630*/  IMAD R21, R6, c[0x0][0x198], RZ ;  /* 0x0000660006157a24 */ /* 0x001fca00078e02ff */
[C---:B------:R-:W-:Y:S02]  /*21640*/  LEA R20, P6, R21.reuse, R0, 0x1 ;  /* 0x0000000015147211 */ /* 0x040fe400078c08ff */
[C---:B------:R-:W-:Y:S02]  /*21650*/  IADD3 R23, R21.reuse, c[0x0][0x198], RZ ;  /* 0x0000660015177a10 */ /* 0x040fe40007ffe0ff */
[----:B------:R-:W-:Y:S02]  /*21660*/  LEA.HI.X.SX32 R21, R21, R2, 0x1, P6 ;  /* 0x0000000215157211 */ /* 0x000fe400030f0eff */
[C---:B------:R-:W-:Y:S02]  /*21670*/  LEA R22, P6, R23.reuse, R0, 0x1 ;  /* 0x0000000017167211 */ /* 0x040fe400078c08ff */
[----:B------:R-:W-:Y:S01]  /*21680*/  PRMT R25, R24, 0x7632, R25 ;  /* 0x0000763218197816 */ /* 0x000fe20000000019 */
[----:B--2---:R0:W-:Y:S04]  /*21690*/  STS.128 [R3+0xe80], R8 ;  /* 0x000e800803007388 */ /* 0x0041e80000000c00 */
[----:B------:R-:W-:Y:S06]  /*216a0*/  BAR.SYNC.DEFER_BLOCKING 0x0 ;  /* 0x0000000000007b1d */ /* 0x000fec0000010000 */
[----:B0-----:R-:W2:Y:S04]  /*216b0*/  LDL.LU.64 R10, [R1+0x938] ;  /* 0x00093800010a7983 */ /* 0x001ea80000300a00 */
[----:B------:R-:W3:Y:S04]  /*216c0*/  LDL.LU.64 R8, [R1+0x930] ;  /* 0x0009300001087983 */ /* 0x000ee80000300a00 */
[----:B------:R0:W-:Y:S02]  /*216d0*/  @P5 STG.E.U16 [R20.64], R24 ;  /* 0x0000001814005986 */ /* 0x0001e4000c101504 */
[----:B0-----:R-:W-:-:S02]  /*216e0*/  IADD3 R21, R23, c[0x0][0x198], RZ ;  /* 0x0000660017157a10 */ /* 0x001fc40007ffe0ff */
[----:B------:R-:W-:Y:S02]  /*216f0*/  LEA.HI.X.SX32 R23, R23, R2, 0x1, P6 ;  /* 0x0000000217177211 */ /* 0x000fe400030f0eff */
[----:B------:R-:W-:-:S03]  /*21700*/  IADD3 R24, R6, 0x6, RZ ;  /* 0x0000000606187810 */ /* 0x000fc60007ffe0ff */
[----:B------:R0:W-:Y:S01]  /*21710*/  @P4 STG.E.U16 [R22.64], R25 ;  /* 0x0000001916004986 */ /* 0x0001e2000c101504 */
[----:B------:R-:W-:-:S03]  /*21720*/  ISETP.LT.AND P4, PT, R24, c[0x0][0x17c], !P0 ;  /* 0x00005f0018007a0c */ /* 0x000fc60004781270 */
[----:B------:R-:W5:Y:S01]  /*21730*/  LDL.LU R24, [R1+0x50] ;  /* 0x0000500001187983 */ /* 0x000f620000300800 */
[C---:B------:R-:W-:Y:S02]  /*21740*/  IADD3 R3, R6.reuse, 0x5, RZ ;  /* 0x0000000506037810 */ /* 0x040fe40007ffe0ff */
[----:B------:R-:W-:Y:S02]  /*21750*/  LEA R20, P6, R21, R0, 0x1 ;  /* 0x0000000015147211 */ /* 0x000fe400078c08ff */
[----:B------:R-:W-:Y:S02]  /*21760*/  ISETP.LT.AND P5, PT, R3, c[0x0][0x17c], !P0 ;  /* 0x00005f0003007a0c */ /* 0x000fe400047a1270 */
[C---:B------:R-:W-:Y:S02]  /*21770*/  IADD3 R3, R21.reuse, c[0x0][0x198], RZ ;  /* 0x0000660015037a10 */ /* 0x040fe40007ffe0ff */
[----:B------:R-:W-:Y:S02]  /*21780*/  LEA.HI.X.SX32 R21, R21, R2, 0x1, P6 ;  /* 0x0000000215157211 */ /* 0x000fe400030f0eff */
[----:B0-----:R-:W-:-:S02]  /*21790*/  IADD3 R23, R6, 0x7, RZ ;  /* 0x0000000706177810 */ /* 0x001fc40007ffe0ff */
[----:B------:R-:W-:Y:S01]  /*217a0*/  LEA R22, P6, R3, R0, 0x1 ;  /* 0x0000000003167211 */ /* 0x000fe200078c08ff */
[----:B-----5:R0:W-:Y:S01]  /*217b0*/  @P3 STG.E.U16 [R20.64], R24 ;  /* 0x0000001814003986 */ /* 0x0201e2000c101504 */
[----:B------:R-:W-:Y:S02]  /*217c0*/  ISETP.LT.AND P3, PT, R23, c[0x0][0x17c], !P0 ;  /* 0x00005f0017007a0c */ /* 0x000fe40004761270 */
[----:B------:R-:W-:Y:S02]  /*217d0*/  LEA.HI.X.SX32 R23, R3, R2, 0x1, P6 ;  /* 0x0000000203177211 */ /* 0x000fe400030f0eff */
[----:B------:R-:W-:Y:S02]  /*217e0*/  PRMT R25, R24, 0x7632, R25 ;  /* 0x0000763218197816 */ /* 0x000fe40000000019 */
[----:B0-----:R-:W-:-:S03]  /*217f0*/  IADD3 R24, R6, 0x8, RZ ;  /* 0x0000000806187810 */ /* 0x001fc60007ffe0ff */
[----:B------:R0:W-:Y:S01]  /*21800*/  @P2 STG.E.U16 [R22.64], R25 ;  /* 0x0000001916002986 */ /* 0x0001e2000c101504 */
[----:B------:R-:W-:-:S03]  /*21810*/  ISETP.LT.AND P2, PT, R24, c[0x0][0x17c], !P0 ;  /* 0x00005f0018007a0c */ /* 0x000fc60004741270 */
[----:B------:R-:W5:Y:S01]  /*21820*/  LDL.LU R24, [R1+0x10] ;  /* 0x0000100001187983 */ /* 0x000f620000300800 */
[----:B------:R-:W-:-:S04]  /*21830*/  IADD3 R21, R3, c[0x0][0x198], RZ ;  /* 0x0000660003157a10 */ /* 0x000fc80007ffe0ff */
[C---:B------:R-:W-:Y:S02]  /*21840*/  LEA R20, P6, R21.reuse, R0, 0x1 ;  /* 0x0000000015147211 */ /* 0x040fe400078c08ff */
[C---:B------:R-:W-:Y:S02]  /*21850*/  IADD3 R3, R21.reuse, c[0x0][0x198], RZ ;  /* 0x0000660015037a10 */ /* 0x040fe40007ffe0ff */
[----:B------:R-:W-:Y:S02]  /*21860*/  LEA.HI.X.SX32 R21, R21, R2, 0x1, P6 ;  /* 0x0000000215157211 */ /* 0x000fe400030f0eff */
[----:B0-----:R-:W-:Y:S02]  /*21870*/  IADD3 R23, R6, 0x9, RZ ;  /* 0x0000000906177810 */ /* 0x001fe40007ffe0ff */
[----:B------:R-:W-:Y:S01]  /*21880*/  LEA R22, P6, R3, R0, 0x1 ;  /* 0x0000000003167211 */ /* 0x000fe200078c08ff */
[----:B-----5:R0:W-:Y:S01]  /*21890*/  @P1 STG.E.U16 [R20.64], R24 ;  /* 0x0000001814001986 */ /* 0x0201e2000c101504 */
[----:B------:R-:W-:-:S02]  /*218a0*/  ISETP.LT.AND P1, PT, R23, c[0x0][0x17c], !P0 ;  /* 0x00005f0017007a0c */ /* 0x000fc40004721270 */
[C---:B------:R-:W-:Y:S02]  /*218b0*/  LEA.HI.X.SX32 R23, R3.reuse, R2, 0x1, P6 ;  /* 0x0000000203177211 */ /* 0x040fe400030f0eff */
[----:B------:R-:W-:Y:S02]  /*218c0*/  PRMT R25, R24, 0x7632, R25 ;  /* 0x0000763218197816 */ /* 0x000fe40000000019 */
[----:B0-----:R-:W-:-:S04]  /*218d0*/  IADD3 R21, R3, c[0x0][0x198], RZ ;  /* 0x0000660003157a10 */ /* 0x001fc80007ffe0ff */
[C---:B------:R-:W-:Y:S02]  /*218e0*/  LEA R20, P6, R21.reuse, R0, 0x1 ;  /* 0x0000000015147211 */ /* 0x040fe400078c08ff */
[C---:B------:R-:W-:Y:S01]  /*218f0*/  IADD3 R3, R21.reuse, c[0x0][0x198], RZ ;  /* 0x0000660015037a10 */ /* 0x040fe20007ffe0ff */
[----:B------:R0:W-:Y:S01]  /*21900*/  @P5 STG.E.U16 [R22.64], R25 ;  /* 0x0000001916005986 */ /* 0x0001e2000c101504 */
[----:B------:R-:W-:Y:S02]  /*21910*/  LEA.HI.X.SX32 R21, R21, R2, 0x1, P6 ;  /* 0x0000000215157211 */ /* 0x000fe400030f0eff */
[----:B------:R-:W-:-:S03]  /*21920*/  IADD3 R24, R6, 0xa, RZ ;  /* 0x0000000a06187810 */ /* 0x000fc60007ffe0ff */
[----:B---3--:R-:W-:Y:S01]  /*21930*/  @P4 STG.E.U16 [R20.64], R8 ;  /* 0x0000000814004986 */ /* 0x008fe2000c101504 */
[----:B------:R-:W-:Y:S02]  /*21940*/  ISETP.LT.AND P5, PT, R24, c[0x0][0x17c], !P0 ;  /* 0x00005f0018007a0c */ /* 0x000fe400047a1270 */
[----:B0-----:R-:W-:Y:S02]  /*21950*/  IADD3 R23, R6, 0xb, RZ ;  /* 0x0000000b06177810 */ /* 0x001fe40007ffe0ff */
[----:B------:R-:W-:Y:S02]  /*21960*/  LEA R22, P6, R3, R0, 0x1 ;  /* 0x0000000003167211 */ /* 0x000fe400078c08ff */
[----:B------:R-:W-:Y:S02]  /*21970*/  ISETP.LT.AND P4, PT, R23, c[0x0][0x17c], !P0 ;  /* 0x00005f0017007a0c */ /* 0x000fe40004781270 */
[----:B------:R-:W-:Y:S02]  /*21980*/  LEA.HI.X.SX32 R23, R3, R2, 0x1, P6 ;  /* 0x0000000203177211 */ /* 0x000fe400030f0eff */
[----:B------:R-:W-:-:S05]  /*21990*/  PRMT R24, R8, 0x7632, R24 ;  /* 0x0000763208187816 */ /* 0x000fca0000000018 */
[----:B------:R0:W-:Y:S04]  /*219a0*/  @P3 STG.E.U16 [R22.64], R24 ;  /* 0x0000001816003986 */ /* 0x0001e8000c101504 */
[----:B0-----:R-:W3:Y:S01]  /*219b0*/  LDL.LU R24, [R1+0x80] ;  /* 0x0000800001187983 */ /* 0x001ee20000300800 */
[----:B------:R-:W-:-:S04]  /*219c0*/  IADD3 R21, R3, c[0x0][0x198], RZ ;  /* 0x0000660003157a10 */ /* 0x000fc80007ffe0ff */
[C---:B------:R-:W-:Y:S02]  /*219d0*/  LEA R20, P6, R21.reuse, R0, 0x1 ;  /* 0x0000000015147211 */ /* 0x040fe400078c08ff */
[C---:B------:R-:W-:Y:S02]  /*219e0*/  IADD3 R3, R21.reuse, c[0x0][0x198], RZ ;  /* 0x0000660015037a10 */ /* 0x040fe40007ffe0ff */
[----:B------:R-:W-:Y:S02]  /*219f0*/  LEA.HI.X.SX32 R21, R21, R2, 0x1, P6 ;  /* 0x0000000215157211 */ /* 0x000fe400030f0eff */
[----:B------:R-:W-:Y:S02]  /*21a00*/  IADD3 R23, R6, 0xd, RZ ;  /* 0x0000000d06177810 */ /* 0x000fe40007ffe0ff */
[----:B------:R-:W-:Y:S01]  /*21a10*/  LEA R22, P6, R3, R0, 0x1 ;  /* 0x0000000003167211 */ /* 0x000fe200078c08ff */
[----:B---3--:R0:W-:Y:S01]  /*21a20*/  @P2 STG.E.U16 [R20.64], R24 ;  /* 0x0000001814002986 */ /* 0x0081e2000c101504 */
[----:B------:R-:W-:-:S02]  /*21a30*/  ISETP.LT.AND P2, PT, R23, c[0x0][0x17c], !P0 ;  /* 0x00005f0017007a0c */ /* 0x000fc40004741270 */
[----:B------:R-:W-:Y:S02]  /*21a40*/  LEA.HI.X.SX32 R23, R3, R2, 0x1, P6 ;  /* 0x0000000203177211 */ /* 0x000fe400030f0eff */
[----:B------:R-:W-:Y:S02]  /*21a50*/  PRMT R25, R24, 0x7632, R25 ;  /* 0x0000763218197816 */ /* 0x000fe40000000019 */
[----:B0-----:R-:W-:-:S03]  /*21a60*/  IADD3 R24, R6, 0xe, RZ ;  /* 0x0000000e06187810 */ /* 0x001fc60007ffe0ff */
[----:B------:R0:W-:Y:S01]  /*21a70*/  @P1 STG.E.U16 [R22.64], R25 ;  /* 0x0000001916001986 */ /* 0x0001e2000c101504 */
[----:B------:R-:W-:-:S03]  /*21a80*/  ISETP.LT.AND P1, PT, R24, c[0x0][0x17c], !P0 ;  /* 0x00005f0018007a0c */ /* 0x000fc60004721270 */
[----:B------:R-:W3:Y:S01]  /*21a90*/  LDL.LU R24, [R1+0x60] ;  /* 0x0000600001187983 */ /* 0x000ee20000300800 */
[----:B------:R-:W-:-:S04]  /*21aa0*/  IADD3 R8, R6, 0xc, RZ ;  /* 0x0000000c06087810 */ /* 0x000fc80007ffe0ff */
[----:B------:R-:W-:Y:S02]  /*21ab0*/  ISETP.LT.AND P3, PT, R8, c[0x0][0x17c], !P0 ;  /* 0x00005f0008007a0c */ /* 0x000fe40004761270 */
[----:B------:R-:W-:-:S04]  /*21ac0*/  IADD3 R8, R3, c[0x0][0x198], RZ ;  /* 0x0000660003087a10 */ /* 0x000fc80007ffe0ff */
[C---:B------:R-:W-:Y:S02]  /*21ad0*/  LEA R20, P6, R8.reuse, R0, 0x1 ;  /* 0x0000000008147211 */ /* 0x040fe400078c08ff */
[C---:B------:R-:W-:Y:S02]  /*21ae0*/  IADD3 R3, R8.reuse, c[0x0][0x198], RZ ;  /* 0x0000660008037a10 */ /* 0x040fe40007ffe0ff */
[----:B------:R-:W-:Y:S02]  /*21af0*/  LEA.HI.X.SX32 R21, R8, R2, 0x1, P6 ;  /* 0x0000000208157211 */ /* 0x000fe400030f0eff */
[----:B0-----:R-:W-:Y:S02]  /*21b00*/  IADD3 R23, R6, 0xf, RZ ;  /* 0x0000000f06177810 */ /* 0x001fe40007ffe0ff */
        /* <DEDUP_REMOVED lines=8> */
[----:B------:R-:W3:Y:S01]  /*21b90*/  LDL.LU R24, [R1] ;  /* 0x0000000001187983 */ /* 0x000ee20000300800 */
        /* <DEDUP_REMOVED lines=9> */
[----:B------:R-:W-:-:S05]  /*21c30*/  PRMT R25, R24, 0x7632, R25 ;  /* 0x0000763218197816 */ /* 0x000fca0000000019 */
[----:B------:R1:W-:Y:S01]  /*21c40*/  @P2 STG.E.U16 [R22.64], R25 ;  /* 0x0000001916002986 */ /* 0x0003e2000c101504 */
[----:B0-----:R-:W-:-:S03]  /*21c50*/  IADD3 R24, R6, 0x12, RZ ;  /* 0x0000001206187810 */ /* 0x001fc60007ffe0ff */
[----:B------:R-:W3:Y:S04]  /*21c60*/  LDL.LU R6, [R1+0x92c] ;  /* 0x00092c0001067983 */ /* 0x000ee80000300800 */
[----:B-1----:R-:W5:Y:S01]  /*21c70*/  LDL R25, [R1+0x39c] ;  /* 0x00039c0001197983 */ /* 0x002f620000100800 */
[----:B------:R-:W-:-:S04]  /*21c80*/  IADD3 R8, R3, c[0x0][0x198], RZ ;  /* 0x0000660003087a10 */ /* 0x000fc80007ffe0ff */
[C---:B------:R-:W-:Y:S02]  /*21c90*/  LEA R20, P6, R8.reuse, R0, 0x1 ;  /* 0x0000000008147211 */ /* 0x040fe400078c08ff */
[C---:B------:R-:W-:Y:S02]  /*21ca0*/  IADD3 R3, R8.reuse, c[0x0][0x198], RZ ;  /* 0x0000660008037a10 */ /* 0x040fe40007ffe0ff */
[----:B------:R-:W-:Y:S02]  /*21cb0*/  LEA.HI.X.SX32 R21, R8, R2, 0x1, P6 ;  /* 0x0000000208157211 */ /* 0x000fe400030f0eff */
[----:B------:R-:W-:-:S03]  /*21cc0*/  LEA R22, P6, R3, R0, 0x1 ;  /* 0x0000000003167211 */ /* 0x000fc600078c08ff */
[----:B------:R0:W-:Y:S01]  /*21cd0*/  @P1 STG.E.U16 [R20.64], R12 ;  /* 0x0000000c14001986 */ /* 0x0001e2000c101504 */
[----:B------:R-:W-:Y:S02]  /*21ce0*/  ISETP.LT.AND P2, PT, R24, c[0x0][0x17c], !P0 ;  /* 0x00005f0018007a0c */ /* 0x000fe40004741270 */
[----:B0-----:R-:W-:Y:S02]  /*21cf0*/  PRMT R12, R12, 0x7632, R12 ;  /* 0x000076320c0c7816 */ /* 0x001fe4000000000c */
[C---:B-----5:R-:W-:Y:S02]  /*21d00*/  IADD3 R23, R25.reuse, 0x13, RZ ;  /* 0x0000001319177810 */ /* 0x060fe40007ffe0ff */
[----:B------:R-:W-:Y:S02]  /*21d10*/  IADD3 R24, R25, 0x14, RZ ;  /* 0x0000001419187810 */ /* 0x000fe40007ffe0ff */
[----:B------:R-:W-:Y:S02]  /*21d20*/  ISETP.LT.AND P1, PT, R23, c[0x0][0x17c], !P0 ;  /* 0x00005f0017007a0c */ /* 0x000fe40004721270 */
[----:B------:R-:W-:-:S05]  /*21d30*/  LEA.HI.X.SX32 R23, R3, R2, 0x1, P6 ;  /* 0x0000000203177211 */ /* 0x000fca00030f0eff */
        /* <DEDUP_REMOVED lines=8> */
[----:B------:R-:W-:-:S04]  /*21dc0*/  LEA R22, P6, R3, R0, 0x1 ;  /* 0x0000000003167211 */ /* 0x000fc800078c08ff */
[----:B------:R-:W-:Y:S01]  /*21dd0*/  LEA.HI.X.SX32 R23, R3, R2, 0x1, P6 ;  /* 0x0000000203177211 */ /* 0x000fe200030f0eff */
[----:B-----5:R0:W-:Y:S01]  /*21de0*/  @P4 STG.E.U16 [R20.64], R24 ;  /* 0x0000001814004986 */ /* 0x0201e2000c101504 */
[----:B------:R-:W-:Y:S02]  /*21df0*/  ISETP.LT.AND P4, PT, R12, c[0x0][0x17c], !P0 ;  /* 0x00005f000c007a0c */ /* 0x000fe40004781270 */
[----:B------:R-:W-:-:S05]  /*21e00*/  PRMT R12, R24, 0x7632, R12 ;  /* 0x00007632180c7816 */ /* 0x000fca000000000c */
[----:B------:R1:W-:Y:S01]  /*21e10*/  @P3 STG.E.U16 [R22.64], R12 ;  /* 0x0000000c16003986 */ /* 0x0003e2000c101504 */
[----:B0-----:R-:W-:-:S04]  /*21e20*/  IADD3 R24, R25, 0x16, RZ ;  /* 0x0000001619187810 */ /* 0x001fc80007ffe0ff */
[----:B------:R-:W-:Y:S02]  /*21e30*/  ISETP.LT.AND P3, PT, R24, c[0x0][0x17c], !P0 ;  /* 0x00005f0018007a0c */ /* 0x000fe40004761270 */
[----:B------:R-:W5:Y:S01]  /*21e40*/  LDL.LU R24, [R1+0x30] ;  /* 0x0000300001187983 */ /* 0x000f620000300800 */
[----:B------:R-:W-:-:S04]  /*21e50*/  IADD3 R8, R3, c[0x0][0x198], RZ ;  /* 0x0000660003087a10 */ /* 0x000fc80007ffe0ff */
[C---:B------:R-:W-:Y:S02]  /*21e60*/  LEA R20, P6, R8.reuse, R0, 0x1 ;  /* 0x0000000008147211 */ /* 0x040fe400078c08ff */
[C---:B------:R-:W-:Y:S02]  /*21e70*/  IADD3 R3, R8.reuse, c[0x0][0x198], RZ ;  /* 0x0000660008037a10 */ /* 0x040fe40007ffe0ff */
[----:B------:R-:W-:Y:S02]  /*21e80*/  LEA.HI.X.SX32 R21, R8, R2, 0x1, P6 ;  /* 0x0000000208157211 */ /* 0x000fe400030f0eff */
[----:B-1----:R-:W-:Y:S02]  /*21e90*/  IADD3 R12, R25, 0x17, RZ ;  /* 0x00000017190c7810 */ /* 0x002fe40007ffe0ff */
[C---:B------:R-:W-:Y:S02]  /*21ea0*/  LEA R22, P6, R3.reuse, R0, 0x1 ;  /* 0x0000000003167211 */ /* 0x040fe400078c08ff */
[----:B------:R-:W-:-:S02]  /*21eb0*/  IADD3 R8, R3, c[0x0][0x198], RZ ;  /* 0x0000660003087a10 */ /* 0x000fc40007ffe0ff */
[----:B------:R-:W-:Y:S02]  /*21ec0*/  LEA.HI.X.SX32 R23, R3, R2, 0x1, P6 ;  /* 0x0000000203177211 */ /* 0x000fe400030f0eff */
[----:B------:R-:W-:Y:S01]  /*21ed0*/  IADD3 R3, R8, c[0x0][0x198], RZ ;  /* 0x0000660008037a10 */ /* 0x000fe20007ffe0ff */
[----:B-----5:R0:W-:Y:S01]  /*21ee0*/  @P2 STG.E.U16 [R20.64], R24 ;  /* 0x0000001814002986 */ /* 0x0201e2000c101504 */
[----:B------:R-:W-:Y:S02]  /*21ef0*/  ISETP.LT.AND P2, PT, R12, c[0x0][0x17c], !P0 ;  /* 0x00005f000c007a0c */ /* 0x000fe40004741270 */
[----:B------:R-:W-:-:S05]  /*21f00*/  PRMT R12, R24, 0x7632, R12 ;  /* 0x00007632180c7816 */ /* 0x000fca000000000c */
[----:B------:R1:W-:Y:S01]  /*21f10*/  @P1 STG.E.U16 [R22.64], R12 ;  /* 0x0000000c16001986 */ /* 0x0003e2000c101504 */
[----:B0-----:R-:W-:-:S04]  /*21f20*/  LEA R20, P6, R8, R0, 0x1 ;  /* 0x0000000008147211 */ /* 0x001fc800078c08ff */
[----:B------:R-:W-:Y:S02]  /*21f30*/  LEA.HI.X.SX32 R21, R8, R2, 0x1, P6 ;  /* 0x0000000208157211 */ /* 0x000fe400030f0eff */
[C---:B------:R-:W-:Y:S02]  /*21f40*/  IADD3 R8, R3.reuse, c[0x0][0x198], RZ ;  /* 0x0000660003087a10 */ /* 0x040fe40007ffe0ff */
[C---:B-1----:R-:W-:Y:S01]  /*21f50*/  LEA R22, P6, R3.reuse, R0, 0x1 ;  /* 0x0000000003167211 */ /* 0x042fe200078c08ff */
[----:B------:R0:W-:Y:S03]  /*21f60*/  @P5 STG.E.U16 [R20.64], R4 ;  /* 0x0000000414005986 */ /* 0x0001e6000c101504 */
[----:B------:R-:W-:Y:S02]  /*21f70*/  LEA.HI.X.SX32 R23, R3, R2, 0x1, P6 ;  /* 0x0000000203177211 */ /* 0x000fe400030f0eff */
[----:B------:R-:W-:-:S02]  /*21f80*/  IADD3 R12, R25, 0x19, RZ ;  /* 0x00000019190c7810 */ /* 0x000fc40007ffe0ff */
[C---:B------:R-:W-:Y:S02]  /*21f90*/  IADD3 R3, R8.reuse, c[0x0][0x198], RZ ;  /* 0x0000660008037a10 */ /* 0x040fe40007ffe0ff */
[----:B0-----:R-:W-:Y:S02]  /*21fa0*/  LEA R20, P6, R8, R0, 0x1 ;  /* 0x0000000008147211 */ /* 0x001fe400078c08ff */
[----:B------:R-:W-:Y:S02]  /*21fb0*/  PRMT R4, R4, 0x7632, R4 ;  /* 0x0000763204047816 */ /* 0x000fe40000000004 */
[----:B------:R-:W-:Y:S02]  /*21fc0*/  LEA.HI.X.SX32 R21, R8, R2, 0x1, P6 ;  /* 0x0000000208157211 */ /* 0x000fe400030f0eff */
[----:B------:R-:W-:Y:S01]  /*21fd0*/  ISETP.LT.AND P5, PT, R12, c[0x0][0x17c], !P0 ;  /* 0x00005f000c007a0c */ /* 0x000fe200047a1270 */
[----:B------:R0:W-:Y:S01]  /*21fe0*/  @P4 STG.E.U16 [R22.64], R4 ;  /* 0x0000000416004986 */ /* 0x0001e2000c101504 */
[----:B------:R-:W-:-:S02]  /*21ff0*/  IADD3 R8, R25, 0x1b, RZ ;  /* 0x0000001b19087810 */ /* 0x000fc40007ffe0ff */
[----:B------:R-:W-:Y:S01]  /*22000*/  IADD3 R12, R25, 0x1a, RZ ;  /* 0x0000001a190c7810 */ /* 0x000fe20007ffe0ff */
[----:B------:R1:W-:Y:S01]  /*22010*/  @P3 STG.E.U16 [R20.64], R16 ;  /* 0x0000001014003986 */ /* 0x0003e2000c101504 */
[----:B------:R-:W-:Y:S02]  /*22020*/  ISETP.LT.AND P3, PT, R8, c[0x0][0x17c], !P0 ;  /* 0x00005f0008007a0c */ /* 0x000fe40004761270 */
[----:B------:R-:W-:Y:S02]  /*22030*/  ISETP.LT.AND P4, PT, R12, c[0x0][0x17c], !P0 ;  /* 0x00005f000c007a0c */ /* 0x000fe40004781270 */
[C---:B0-----:R-:W-:Y:S02]  /*22040*/  LEA R22, P6, R3.reuse, R0, 0x1 ;  /* 0x0000000003167211 */ /* 0x041fe400078c08ff */
[----:B------:R-:W-:Y:S02]  /*22050*/  PRMT R8, R16, 0x7632, R8 ;  /* 0x0000763210087816 */ /* 0x000fe40000000008 */
[----:B------:R-:W-:Y:S01]  /*22060*/  LEA.HI.X.SX32 R23, R3, R2, 0x1, P6 ;  /* 0x0000000203177211 */ /* 0x000fe200030f0eff */
[----:B-1----:R-:W5:Y:S01]  /*22070*/  LDL.LU R16, [R1+0xd0] ;  /* 0x0000d00001107983 */ /* 0x002f620000300800 */
[----:B------:R-:W-:-:S03]  /*22080*/  IADD3 R12, R25, 0x1c, RZ ;  /* 0x0000001c190c7810 */ /* 0x000fc60007ffe0ff */
[----:B------:R0:W-:Y:S01]  /*22090*/  @P2 STG.E.U16 [R22.64], R8 ;  /* 0x0000000816002986 */ /* 0x0001e2000c101504 */
[----:B------:R-:W-:-:S03]  /*220a0*/  ISETP.LT.AND P2, PT, R12, c[0x0][0x17c], !P0 ;  /* 0x00005f000c007a0c */ /* 0x000fc60004741270 */
[----:B------:R-:W2:Y:S01]  /*220b0*/  LDL.LU R12, [R1+0x70] ;  /* 0x00007000010c7983 */ /* 0x000ea20000300800 */
[----:B------:R-:W-:Y:S02]  /*220c0*/  IADD3 R24, R25, 0x18, RZ ;  /* 0x0000001819187810 */ /* 0x000fe40007ffe0ff */
[----:B------:R-:W-:Y:S02]  /*220d0*/  IADD3 R4, R3, c[0x0][0x198], RZ ;  /* 0x0000660003047a10 */ /* 0x000fe40007ffe0ff */
[----:B------:R-:W-:Y:S02]  /*220e0*/  ISETP.LT.AND P1, PT, R24, c[0x0][0x17c], !P0 ;  /* 0x00005f0018007a0c */ /* 0x000fe40004721270 */
[C---:B------:R-:W-:Y:S02]  /*220f0*/  LEA R20, P6, R4.reuse, R0, 0x1 ;  /* 0x0000000004147211 */ /* 0x040fe400078c08ff */
[C---:B------:R-:W-:Y:S02]  /*22100*/  IADD3 R3, R4.reuse, c[0x0][0x198], RZ ;  /* 0x0000660004037a10 */ /* 0x040fe40007ffe0ff */
[----:B------:R-:W-:-:S02]  /*22110*/  LEA.HI.X.SX32 R21, R4, R2, 0x1, P6 ;  /* 0x0000000204157211 */ /* 0x000fc400030f0eff */
[----:B0-----:R-:W-:Y:S02]  /*22120*/  IADD3 R8, R25, 0x1d, RZ ;  /* 0x0000001d19087810 */ /* 0x001fe40007ffe0ff */
[----:B------:R-:W-:-:S04]  /*22130*/  LEA R22, P6, R3, R0, 0x1 ;  /* 0x0000000003167211 */ /* 0x000fc800078c08ff */
[----:B------:R-:W-:Y:S01]  /*22140*/  LEA.HI.X.SX32 R23, R3, R2, 0x1, P6 ;  /* 0x0000000203177211 */ /* 0x000fe200030f0eff */
[----:B--2---:R0:W-:Y:S01]  /*22150*/  @P1 STG.E.U16 [R20.64], R12 ;  /* 0x0000000c14001986 */ /* 0x0041e2000c101504 */
[----:B------:R-:W-:Y:S02]  /*22160*/  ISETP.LT.AND P1, PT, R8, c[0x0][0x17c], !P0 ;  /* 0x00005f0008007a0c */ /* 0x000fe40004721270 */
[----:B------:R-:W-:-:S05]  /*22170*/  PRMT R8, R12, 0x7632, R8 ;  /* 0x000076320c087816 */ /* 0x000fca0000000008 */
[----:B------:R1:W-:Y:S01]  /*22180*/  @P5 STG.E.U16 [R22.64], R8 ;  /* 0x0000000816005986 */ /* 0x0003e2000c101504 */
[----:B0-----:R-:W-:-:S04]  /*22190*/  IADD3 R12, R25, 0x1e, RZ ;  /* 0x0000001e190c7810 */ /* 0x001fc80007ffe0ff */
[----:B------:R-:W-:Y:S02]  /*221a0*/  ISETP.LT.AND P5, PT, R12, c[0x0][0x17c], !P0 ;  /* 0x00005f000c007a0c */ /* 0x000fe400047a1270 */
[----:B------:R-:W2:Y:S01]  /*221b0*/  LDL.LU R12, [R1+0x20] ;  /* 0x00002000010c7983 */ /* 0x000ea20000300800 */
        /* <DEDUP_REMOVED lines=9> */
[----:B--2---:R0:W-:Y:S01]  /*22250*/  @P4 STG.E.U16 [R20.64], R12 ;  /* 0x0000000c14004986 */ /* 0x0041e2000c101504 */
[----:B------:R-:W-:Y:S02]  /*22260*/  ISETP.LT.AND P4, PT, R8, c[0x0][0x17c], !P0 ;  /* 0x00005f0008007a0c */ /* 0x000fe40004781270 */
[----:B------:R-:W-:Y:S02]  /*22270*/  PRMT R8, R12, 0x7632, R8 ;  /* 0x000076320c087816 */ /* 0x000fe40000000008 */
[----:B0-----:R-:W-:-:S03]  /*22280*/  LEA R20, P6, R4, R0, 0x1 ;  /* 0x0000000004147211 */ /* 0x001fc600078c08ff */
[----:B------:R0:W-:Y:S01]  /*22290*/  @P3 STG.E.U16 [R22.64], R8 ;  /* 0x0000000816003986 */ /* 0x0001e2000c101504 */
[----:B------:R-:W-:Y:S02]  /*222a0*/  LEA.HI.X.SX32 R21, R4, R2, 0x1, P6 ;  /* 0x0000000204157211 */ /* 0x000fe400030f0eff */
[----:B------:R-:W-:-:S03]  /*222b0*/  IADD3 R4, R3, c[0x0][0x198], RZ ;  /* 0x0000660003047a10 */ /* 0x000fc60007ffe0ff */
[----:B-----5:R1:W-:Y:S01]  /*222c0*/  @P2 STG.E.U16 [R20.64], R16 ;  /* 0x0000001014002986 */ /* 0x0203e2000c101504 */
[----:B0-----:R-:W-:Y:S02]  /*222d0*/  IADD3 R8, R25, 0x21, RZ ;  /* 0x0000002119087810 */ /* 0x001fe40007ffe0ff */
[C---:B------:R-:W-:Y:S02]  /*222e0*/  LEA R22, P6, R3.reuse, R0, 0x1 ;  /* 0x0000000003167211 */ /* 0x040fe400078c08ff */
[----:B------:R-:W-:Y:S02]  /*222f0*/  ISETP.LT.AND P2, PT, R8, c[0x0][0x17c], !P0 ;  /* 0x00005f0008007a0c */ /* 0x000fe40004741270 */
[----:B------:R-:W-:Y:S02]  /*22300*/  LEA.HI.X.SX32 R23, R3, R2, 0x1, P6 ;  /* 0x0000000203177211 */ /* 0x000fe400030f0eff */
[----:B------:R-:W-:Y:S02]  /*22310*/  PRMT R8, R16, 0x7632, R8 ;  /* 0x0000763210087816 */ /* 0x000fe40000000008 */
[----:B-1----:R-:W-:-:S02]  /*22320*/  LEA R20, P6, R4, R0, 0x1 ;  /* 0x0000000004147211 */ /* 0x002fc400078c08ff */
[C---:B------:R-:W-:Y:S02]  /*22330*/  IADD3 R12, R25.reuse, 0x20, RZ ;  /* 0x00000020190c7810 */ /* 0x040fe40007ffe0ff */
[C---:B------:R-:W-:Y:S01]  /*22340*/  IADD3 R3, R4.reuse, c[0x0][0x198], RZ ;  /* 0x0000660004037a10 */ /* 0x040fe20007ffe0ff */
[----:B------:R0:W-:Y:S01]  /*22350*/  @P1 STG.E.U16 [R22.64], R8 ;  /* 0x0000000816001986 */ /* 0x0001e2000c101504 */
[----:B------:R-:W-:Y:S02]  /*22360*/  LEA.HI.X.SX32 R21, R4, R2, 0x1, P6 ;  /* 0x0000000204157211 */ /* 0x000fe400030f0eff */
[----:B------:R-:W-:Y:S02]  /*22370*/  ISETP.LT.AND P3, PT, R12, c[0x0][0x17c], !P0 ;  /* 0x00005f000c007a0c */ /* 0x000fe40004761270 */
[C---:B------:R-:W-:Y:S01]  /*22380*/  IADD3 R12, R25.reuse, 0x22, RZ ;  /* 0x00000022190c7810 */ /* 0x040fe20007ffe0ff */
[----:B------:R1:W-:Y:S01]  /*22390*/  @P5 STG.E.U16 [R20.64], R7 ;  /* 0x0000000714005986 */ /* 0x0003e2000c101504 */
[----:B0-----:R-:W-:-:S02]  /*223a0*/  IADD3 R8, R25, 0x23, RZ ;  /* 0x0000002319087810 */ /* 0x001fc40007ffe0ff */
[C---:B------:R-:W-:Y:S02]  /*223b0*/  LEA R22, P6, R3.reuse, R0, 0x1 ;  /* 0x0000000003167211 */ /* 0x040fe400078c08ff */
[----:B------:R-:W-:Y:S02]  /*223c0*/  ISETP.LT.AND P5, PT, R8, c[0x0][0x17c], !P0 ;  /* 0x00005f0008007a0c */ /* 0x000fe400047a1270 */
[----:B------:R-:W-:Y:S02]  /*223d0*/  ISETP.LT.AND P1, PT, R12, c[0x0][0x17c], !P0 ;  /* 0x00005f000c007a0c */ /* 0x000fe40004721270 */
[----:B------:R-:W-:Y:S02]  /*223e0*/  LEA.HI.X.SX32 R23, R3, R2, 0x1, P6 ;  /* 0x0000000203177211 */ /* 0x000fe400030f0eff */
[----:B------:R-:W-:Y:S02]  /*223f0*/  PRMT R8, R7, 0x7632, R8 ;  /* 0x0000763207087816 */ /* 0x000fe40000000008 */
[----:B------:R-:W-:Y:S01]  /*22400*/  IADD3 R12, R25, 0x24, RZ ;  /* 0x00000024190c7810 */ /* 0x000fe20007ffe0ff */
[----:B-1----:R-:W2:Y:S04]  /*22410*/  LDL.LU R7, [R1+0x928] ;  /* 0x0009280001077983 */ /* 0x002ea80000300800 */
[----:B------:R0:W-:Y:S01]  /*22420*/  @P4 STG.E.U16 [R22.64], R8 ;  /* 0x0000000816004986 */ /* 0x0001e2000c101504 */
[----:B------:R-:W-:-:S03]  /*22430*/  ISETP.LT.AND P4, PT, R12, c[0x0][0x17c], !P0 ;  /* 0x00005f000c007a0c */ /* 0x000fc60004781270 */
[----:B------:R-:W5:Y:S04]  /*22440*/  LDL.LU R16, [R1+0x14] ;  /* 0x0000140001107983 */ /* 0x000f680000300800 */
[----:B------:R-:W2:Y:S01]  /*22450*/  LDL.LU R12, [R1+0x44] ;  /* 0x00004400010c7983 */ /* 0x000ea20000300800 */
[----:B------:R-:W-:-:S04]  /*22460*/  IADD3 R4, R3, c[0x0][0x198], RZ ;  /* 0x0000660003047a10 */ /* 0x000fc80007ffe0ff */
[C---:B------:R-:W-:Y:S02]  /*22470*/  LEA R20, P6, R4.reuse, R0, 0x1 ;  /* 0x0000000004147211 */ /* 0x040fe400078c08ff */
[C---:B------:R-:W-:Y:S02]  /*22480*/  IADD3 R3, R4.reuse, c[0x0][0x198], RZ ;  /* 0x0000660004037a10 */ /* 0x040fe40007ffe0ff */
[----:B------:R-:W-:Y:S02]  /*22490*/  LEA.HI.X.SX32 R21, R4, R2, 0x1, P6 ;  /* 0x0000000204157211 */ /* 0x000fe400030f0eff */
        /* <DEDUP_REMOVED lines=28> */
[----:B------:R-:W-:Y:S02]  /*22660*/  LEA R22, P6, R3, R0, 0x1 ;  /* 0x0000000003167211 */ /* 0x000fe400078c08ff */
[----:B------:R-:W-:Y:S02]  /*22670*/  ISETP.LT.AND P4, PT, R8, c[0x0][0x17c], !P0 ;  /* 0x00005f0008007a0c */ /* 0x000fe40004781270 */
[----:B------:R-:W-:Y:S02]  /*22680*/  IADD3 R12, R25, 0x28, RZ ;  /* 0x00000028190c7810 */ /* 0x000fe40007ffe0ff */
[----:B------:R-:W-:Y:S02]  /*22690*/  LEA.HI.X.SX32 R23, R3, R2, 0x1, P6 ;  /* 0x0000000203177211 */ /* 0x000fe400030f0eff */
[----:B------:R-:W-:-:S02]  /*226a0*/  PRMT R8, R16, 0x7632, R8 ;  /* 0x0000763210087816 */ /* 0x000fc40000000008 */
[C---:B-1----:R-:W-:Y:S02]  /*226b0*/  LEA R20, P6, R4.reuse, R0, 0x1 ;  /* 0x0000000004147211 */ /* 0x042fe400078c08ff */
[----:B------:R-:W-:Y:S01]  /*226c0*/  IADD3 R3, R4, c[0x0][0x198], RZ ;  /* 0x0000660004037a10 */ /* 0x000fe20007ffe0ff */
[----:B------:R0:W-:Y:S01]  /*226d0*/  @P3 STG.E.U16 [R22.64], R8 ;  /* 0x0000000816003986 */ /* 0x0001e2000c101504 */
[----:B------:R-:W-:Y:S02]  /*226e0*/  ISETP.LT.AND P5, PT, R12, c[0x0][0x17c], !P0 ;  /* 0x00005f000c007a0c */ /* 0x000fe400047a1270 */
[----:B------:R-:W-:Y:S02]  /*226f0*/  IADD3 R12, R25, 0x2a, RZ ;  /* 0x0000002a190c7810 */ /* 0x000fe40007ffe0ff */
[----:B------:R-:W-:Y:S02]  /*22700*/  LEA.HI.X.SX32 R21, R4, R2, 0x1, P6 ;  /* 0x0000000204157211 */ /* 0x000fe400030f0eff */
[----:B------:R-:W-:-:S02]  /*22710*/  ISETP.LT.AND P3, PT, R12, c[0x0][0x17c], !P0 ;  /* 0x00005f000c007a0c */ /* 0x000fc40004761270 */
[----:B0-----:R-:W-:Y:S02]  /*22720*/  LEA R22, P6, R3, R0, 0x1 ;  /* 0x0000000003167211 */ /* 0x001fe400078c08ff */
[----:B------:R-:W-:Y:S02]  /*22730*/  PRMT R12, R9, 0x7632, R12 ;  /* 0x00007632090c7816 */ /* 0x000fe4000000000c */
[----:B------:R-:W-:Y:S02]  /*22740*/  LEA.HI.X.SX32 R23, R3, R2, 0x1, P6 ;  /* 0x0000000203177211 */ /* 0x000fe400030f0eff */
[----:B------:R-:W-:Y:S01]  /*22750*/  IADD3 R16, R25, 0x2c, RZ ;  /* 0x0000002c19107810 */ /* 0x000fe20007ffe0ff */
[----:B------:R-:W-:Y:S04]  /*22760*/  @P2 STG.E.U16 [R20.64], R9 ;  /* 0x0000000914002986 */ /* 0x000fe8000c101504 */
[----:B------:R0:W-:Y:S01]  /*22770*/  @P1 STG.E.U16 [R22.64], R12 ;  /* 0x0000000c16001986 */ /* 0x0001e2000c101504 */
[----:B------:R-:W-:-:S03]  /*22780*/  ISETP.LT.AND P1, PT, R16, c[0x0][0x17c], !P0 ;  /* 0x00005f0010007a0c */ /* 0x000fc60004721270 */
[----:B0-----:R-:W2:Y:S04]  /*22790*/  LDL.LU R22, [R1+0x64] ;  /* 0x0000640001167983 */ /* 0x001ea80000300800 */
[----:B------:R-:W5:Y:S04]  /*227a0*/  LDL.LU R23, [R1+0x4] ;  /* 0x0000040001177983 */ /* 0x000f680000300800 */
[----:B------:R-:W2:Y:S01]  /*227b0*/  LDL.LU R16, [R1+0x84] ;  /* 0x0000840001107983 */ /* 0x000ea20000300800 */
[----:B------:R-:W-:Y:S02]  /*227c0*/  IADD3 R8, R25, 0x2b, RZ ;  /* 0x0000002b19087810 */ /* 0x000fe40007ffe0ff */
[----:B------:R-:W-:-:S02]  /*227d0*/  IADD3 R4, R3, c[0x0][0x198], RZ ;  /* 0x0000660003047a10 */ /* 0x000fc40007ffe0ff */
[----:B------:R-:W-:Y:S02]  /*227e0*/  ISETP.LT.AND P2, PT, R8, c[0x0][0x17c], !P0 ;  /* 0x00005f0008007a0c */ /* 0x000fe40004741270 */
[C---:B------:R-:W-:Y:S02]  /*227f0*/  LEA R8, P6, R4.reuse, R0, 0x1 ;  /* 0x0000000004087211 */ /* 0x040fe400078c08ff */
[C---:B------:R-:W-:Y:S02]  /*22800*/  IADD3 R3, R4.reuse, c[0x0][0x198], RZ ;  /* 0x0000660004037a10 */ /* 0x040fe40007ffe0ff */
[----:B------:R-:W-:Y:S02]  /*22810*/  LEA.HI.X.SX32 R9, R4, R2, 0x1, P6 ;  /* 0x0000000204097211 */ /* 0x000fe400030f0eff */
[----:B------:R-:W-:Y:S02]  /*22820*/  IADD3 R12, R25, 0x2d, RZ ;  /* 0x0000002d190c7810 */ /* 0x000fe40007ffe0ff */
[----:B------:R-:W-:-:S02]  /*22830*/  LEA R20, P6, R3, R0, 0x1 ;  /* 0x0000000003147211 */ /* 0x000fc400078c08ff */
[C---:B------:R-:W-:Y:S02]  /*22840*/  IADD3 R4, R3.reuse, c[0x0][0x198], RZ ;  /* 0x0000660003047a10 */ /* 0x040fe40007ffe0ff */
        /* <DEDUP_REMOVED lines=9> */
[----:B------:R1:W-:Y:S01]  /*228e0*/  @P3 STG.E.U16 [R8.64], R22 ;  /* 0x0000001608003986 */ /* 0x0003e2000c101504 */
[----:B0-----:R-:W-:Y:S02]  /*228f0*/  IADD3 R12, R25, 0x2f, RZ ;  /* 0x0000002f190c7810 */ /* 0x001fe40007ffe0ff */
[C---:B------:R-:W-:Y:S02]  /*22900*/  LEA R20, P6, R3.reuse, R0, 0x1 ;  /* 0x0000000003147211 */ /* 0x040fe400078c08ff */
[----:B------:R-:W-:Y:S02]  /*22910*/  ISETP.LT.AND P3, PT, R12, c[0x0][0x17c], !P0 ;  /* 0x00005f000c007a0c */ /* 0x000fe40004761270 */
[----:B------:R-:W-:Y:S02]  /*22920*/  LEA.HI.X.SX32 R21, R3, R2, 0x1, P6 ;  /* 0x0000000203157211 */ /* 0x000fe400030f0eff */
[----:B------:R-:W-:Y:S02]  /*22930*/  PRMT R12, R22, 0x7632, R12 ;  /* 0x00007632160c7816 */ /* 0x000fe4000000000c */
[----:B-1----:R-:W2:Y:S01]  /*22940*/  LDL.LU R22, [R1+0x94] ;  /* 0x0000940001167983 */ /* 0x002ea20000300800 */
[----:B------:R-:W-:-:S03]  /*22950*/  LEA R8, P6, R4, R0, 0x1 ;  /* 0x0000000004087211 */ /* 0x000fc600078c08ff */
[----:B------:R0:W-:Y:S01]  /*22960*/  @P2 STG.E.U16 [R20.64], R12 ;  /* 0x0000000c14002986 */ /* 0x0001e2000c101504 */
[----:B------:R-:W-:-:S05]  /*22970*/  LEA.HI.X.SX32 R9, R4, R2, 0x1, P6 ;  /* 0x0000000204097211 */ /* 0x000fca00030f0eff */
[----:B-----5:R1:W-:Y:S01]  /*22980*/  @P1 STG.E.U16 [R8.64], R23 ;  /* 0x0000001708001986 */ /* 0x0203e2000c101504 */
[----:B0-----:R-:W-:-:S04]  /*22990*/  IADD3 R12, R25, 0x31, RZ ;  /* 0x00000031190c7810 */ /* 0x001fc80007ffe0ff */
[----:B------:R-:W-:Y:S02]  /*229a0*/  ISETP.LT.AND P1, PT, R12, c[0x0][0x17c], !P0 ;  /* 0x00005f000c007a0c */ /* 0x000fe40004721270 */
[----:B------:R-:W-:Y:S02]  /*229b0*/  PRMT R12, R23, 0x7632, R12 ;  /* 0x00007632170c7816 */ /* 0x000fe4000000000c */
[----:B-1----:R-:W5:Y:S01]  /*229c0*/  LDL.LU R23, [R1+0x34] ;  /* 0x0000340001177983 */ /* 0x002f620000300800 */
[----:B------:R-:W-:Y:S02]  /*229d0*/  IADD3 R3, R4, c[0x0][0x198], RZ ;  /* 0x0000660004037a10 */ /* 0x000fe40007ffe0ff */
[----:B------:R-:W-:Y:S02]  /*229e0*/  IADD3 R16, R25, 0x2e, RZ ;  /* 0x0000002e19107810 */ /* 0x000fe40007ffe0ff */
[----:B------:R-:W-:Y:S02]  /*229f0*/  LEA R20, P6, R3, R0, 0x1 ;  /* 0x0000000003147211 */ /* 0x000fe400078c08ff */
[----:B------:R-:W-:-:S02]  /*22a00*/  ISETP.LT.AND P4, PT, R16, c[0x0][0x17c], !P0 ;  /* 0x00005f0010007a0c */ /* 0x000fc40004781270 */
[C---:B------:R-:W-:Y:S02]  /*22a10*/  IADD3 R4, R3.reuse, c[0x0][0x198], RZ ;  /* 0x0000660003047a10 */ /* 0x040fe40007ffe0ff */
[----:B------:R-:W-:Y:S02]  /*22a20*/  LEA.HI.X.SX32 R21, R3, R2, 0x1, P6 ;  /* 0x0000000203157211 */ /* 0x000fe400030f0eff */
[C---:B------:R-:W-:Y:S02]  /*22a30*/  LEA R8, P6, R4.reuse, R0, 0x1 ;  /* 0x0000000004087211 */ /* 0x040fe400078c08ff */
[C---:B------:R-:W-:Y:S02]  /*22a40*/  IADD3 R3, R4.reuse, c[0x0][0x198], RZ ;  /* 0x0000660004037a10 */ /* 0x040fe40007ffe0ff */
[----:B------:R-:W-:Y:S01]  /*22a50*/  IADD3 R16, R25, 0x30, RZ ;  /* 0x0000003019107810 */ /* 0x000fe20007ffe0ff */
[----:B------:R0:W-:Y:S01]  /*22a60*/  @P5 STG.E.U16 [R20.64], R12 ;  /* 0x0000000c14005986 */ /* 0x0001e2000c101504 */
[----:B------:R-:W-:-:S02]  /*22a70*/  LEA.HI.X.SX32 R9, R4, R2, 0x1, P6 ;  /* 0x0000000204097211 */ /* 0x000fc400030f0eff */
[----:B------:R-:W-:Y:S02]  /*22a80*/  ISETP.LT.AND P2, PT, R16, c[0x0][0x17c], !P0 ;  /* 0x00005f0010007a0c */ /* 0x000fe40004741270 */
[C---:B------:R-:W-:Y:S01]  /*22a90*/  IADD3 R4, R3.reuse, c[0x0][0x198], RZ ;  /* 0x0000660003047a10 */ /* 0x040fe20007ffe0ff */
[----:B------:R1:W-:Y:S01]  /*22aa0*/  @P4 STG.E.U16 [R8.64], R13 ;  /* 0x0000000d08004986 */ /* 0x0003e2000c101504 */
[----:B0-----:R-:W-:Y:S02]  /*22ab0*/  LEA R20, P6, R3, R0, 0x1 ;  /* 0x0000000003147211 */ /* 0x001fe400078c08ff */
[----:B------:R-:W-:Y:S02]  /*22ac0*/  IADD3 R12, R25, 0x33, RZ ;  /* 0x00000033190c7810 */ /* 0x000fe40007ffe0ff */
[----:B------:R-:W-:Y:S02]  /*22ad0*/  LEA.HI.X.SX32 R21, R3, R2, 0x1, P6 ;  /* 0x0000000203157211 */ /* 0x000fe400030f0eff */
[----:B-1----:R-:W-:-:S02]  /*22ae0*/  PRMT R13, R13, 0x7632, R13 ;  /* 0x000076320d0d7816 */ /* 0x002fc4000000000d */
[----:B------:R-:W-:Y:S02]  /*22af0*/  LEA R8, P6, R4, R0, 0x1 ;  /* 0x0000000004087211 */ /* 0x000fe400078c08ff */
[----:B------:R-:W-:Y:S02]  /*22b00*/  ISETP.LT.AND P4, PT, R12, c[0x0][0x17c], !P0 ;  /* 0x00005f000c007a0c */ /* 0x000fe40004781270 */
[C---:B------:R-:W-:Y:S02]  /*22b10*/  IADD3 R12, R25.reuse, 0x34, RZ ;  /* 0x00000034190c7810 */ /* 0x040fe40007ffe0ff */
[C---:B------:R-:W-:Y:S01]  /*22b20*/  IADD3 R3, R4.reuse, c[0x0][0x198], RZ ;  /* 0x0000660004037a10 */ /* 0x040fe20007ffe0ff */
[----:B------:R0:W-:Y:S01]  /*22b30*/  @P3 STG.E.U16 [R20.64], R13 ;  /* 0x0000000d14003986 */ /* 0x0001e2000c101504 */
[----:B------:R-:W-:Y:S02]  /*22b40*/  IADD3 R16, R25, 0x32, RZ ;  /* 0x0000003219107810 */ /* 0x000fe40007ffe0ff */
[----:B------:R-:W-:-:S02]  /*22b50*/  LEA.HI.X.SX32 R9, R4, R2, 0x1, P6 ;  /* 0x0000000204097211 */ /* 0x000fc400030f0eff */
[----:B------:R-:W-:Y:S02]  /*22b60*/  ISETP.LT.AND P3, PT, R12, c[0x0][0x17c], !P0 ;  /* 0x00005f000c007a0c */ /* 0x000fe40004761270 */
[----:B------:R-:W-:Y:S02]  /*22b70*/  LEA R12, P6, R3, R0, 0x1 ;  /* 0x00000000030c7211 */ /* 0x000fe400078c08ff */
[----:B------:R-:W-:Y:S02]  /*22b80*/  ISETP.LT.AND P5, PT, R16, c[0x0][0x17c], !P0 ;  /* 0x00005f0010007a0c */ /* 0x000fe400047a1270 */
[----:B0-----:R-:W-:Y:S02]  /*22b90*/  IADD3 R13, R25, 0x35, RZ ;  /* 0x00000035190d7810 */ /* 0x001fe40007ffe0ff */
[----:B------:R-:W-:Y:S02]  /*22ba0*/  IADD3 R4, R3, c[0x0][0x198], RZ ;  /* 0x0000660003047a10 */ /* 0x000fe40007ffe0ff */
[----:B------:R-:W-:Y:S01]  /*22bb0*/  IADD3 R20, R25, 0x36, RZ ;  /* 0x0000003619147810 */ /* 0x000fe20007ffe0ff */
[----:B--2---:R0:W-:Y:S01]  /*22bc0*/  @P2 STG.E.U16 [R8.64], R22 ;  /* 0x0000001608002986 */ /* 0x0041e2000c101504 */
[----:B------:R-:W-:-:S02]  /*22bd0*/  ISETP.LT.AND P2, PT, R13, c[0x0][0x17c], !P0 ;  /* 0x00005f000d007a0c */ /* 0x000fc40004741270 */
[----:B------:R-:W-:Y:S02]  /*22be0*/  LEA.HI.X.SX32 R13, R3, R2, 0x1, P6 ;  /* 0x00000002030d7211 */ /* 0x000fe400030f0eff */
[----:B------:R-:W-:Y:S02]  /*22bf0*/  PRMT R16, R22, 0x7632, R16 ;  /* 0x0000763216107816 */ /* 0x000fe40000000010 */
[C---:B------:R-:W-:Y:S02]  /*22c00*/  IADD3 R3, R4.reuse, c[0x0][0x198], RZ ;  /* 0x0000660004037a10 */ /* 0x040fe40007ffe0ff */
[C---:B0-----:R-:W-:Y:S01]  /*22c10*/  LEA R8, P6, R4.reuse, R0, 0x1 ;  /* 0x0000000004087211 */ /* 0x041fe200078c08ff */
[----:B------:R0:W-:Y:S03]  /*22c20*/  @P1 STG.E.U16 [R12.64], R16 ;  /* 0x000000100c001986 */ /* 0x0001e6000c101504 */
[----:B------:R-:W-:Y:S01]  /*22c30*/  LEA.HI.X.SX32 R9, R4, R2, 0x1, P6 ;  /* 0x0000000204097211 */ /* 0x000fe200030f0eff */
[----:B------:R-:W2:Y:S01]  /*22c40*/  LDL.LU R22, [R1+0x24] ;  /* 0x0000240001167983 */ /* 0x000ea20000300800 */
[----:B------:R-:W-:-:S02]  /*22c50*/  ISETP.LT.AND P1, PT, R20, c[0x0][0x17c], !P0 ;  /* 0x00005f0014007a0c */ /* 0x000fc40004721270 */
[----:B0-----:R-:W-:Y:S02]  /*22c60*/  IADD3 R13, R25, 0x37, RZ ;  /* 0x00000037190d7810 */ /* 0x001fe40007ffe0ff */
[----:B------:R-:W-:Y:S01]  /*22c70*/  LEA R12, P6, R3, R0, 0x1 ;  /* 0x00000000030c7211 */ /* 0x000fe200078c08ff */
[----:B-----5:R0:W-:Y:S01]  /*22c80*/  @P5 STG.E.U16 [R8.64], R23 ;  /* 0x0000001708005986 */ /* 0x0201e2000c101504 */
[----:B------:R-:W-:Y:S02]  /*22c90*/  ISETP.LT.AND P5, PT, R13, c[0x0][0x17c], !P0 ;  /* 0x00005f000d007a0c */ /* 0x000fe400047a1270 */
[----:B------:R-:W-:Y:S02]  /*22ca0*/  LEA.HI.X.SX32 R13, R3, R2, 0x1, P6 ;  /* 0x00000002030d7211 */ /* 0x000fe400030f0eff */
[----:B------:R-:W-:Y:S02]  /*22cb0*/  PRMT R16, R23, 0x7632, R16 ;  /* 0x0000763217107816 */ /* 0x000fe40000000010 */
[----:B------:R-:W-:-:S03]  /*22cc0*/  IADD3 R20, R25, 0x38, RZ ;  /* 0x0000003819147810 */ /* 0x000fc60007ffe0ff */
[----:B------:R1:W-:Y:S01]  /*22cd0*/  @P4 STG.E.U16 [R12.64], R16 ;  /* 0x000000100c004986 */ /* 0x0003e2000c101504 */
[----:B------:R-:W-:-:S03]  /*22ce0*/  ISETP.LT.AND P4, PT, R20, c[0x0][0x17c], !P0 ;  /* 0x00005f0014007a0c */ /* 0x000fc60004781270 */
[----:B0-----:R-:W5:Y:S04]  /*22cf0*/  LDL.LU R23, [R1+0xd4] ;  /* 0x0000d40001177983 */ /* 0x001f680000300800 */
[----:B------:R-:W2:Y:S01]  /*22d00*/  LDL.LU R20, [R1+0x74] ;  /* 0x0000740001147983 */ /* 0x000ea20000300800 */
[----:B------:R-:W-:-:S04]  /*22d10*/  IADD3 R4, R3, c[0x0][0x198], RZ ;  /* 0x0000660003047a10 */ /* 0x000fc80007ffe0ff */
[C---:B------:R-:W-:Y:S02]  /*22d20*/  LEA R8, P6, R4.reuse, R0, 0x1 ;  /* 0x0000000004087211 */ /* 0x040fe400078c08ff */
[C---:B------:R-:W-:Y:S02]  /*22d30*/  IADD3 R3, R4.reuse, c[0x0][0x198], RZ ;  /* 0x0000660004037a10 */ /* 0x040fe40007ffe0ff */
[----:B------:R-:W-:Y:S02]  /*22d40*/  LEA.HI.X.SX32 R9, R4, R2, 0x1, P6 ;  /* 0x0000000204097211 */ /* 0x000fe400030f0eff */
[----:B------:R-:W-:Y:S02]  /*22d50*/  IADD3 R4, R25, 0x39, RZ ;  /* 0x0000003919047810 */ /* 0x000fe40007ffe0ff */
[----:B-1----:R-:W-:Y:S01]  /*22d60*/  LEA R12, P6, R3, R0, 0x1 ;  /* 0x00000000030c7211 */ /* 0x002fe200078c08ff */
[----:B------:R0:W-:Y:S01]  /*22d70*/  @P3 STG.E.U16 [R8.64], R5 ;  /* 0x0000000508003986 */ /* 0x0001e2000c101504 */
[----:B------:R-:W-:-:S02]  /*22d80*/  ISETP.LT.AND P3, PT, R4, c[0x0][0x17c], !P0 ;  /* 0x00005f0004007a0c */ /* 0x000fc40004761270 */
[C---:B------:R-:W-:Y:S02]  /*22d90*/  LEA.HI.X.SX32 R13, R3.reuse, R2, 0x1, P6 ;  /* 0x00000002030d7211 */ /* 0x040fe400030f0eff */
[----:B0-----:R-:W-:Y:S02]  /*22da0*/  IADD3 R8, R3, c[0x0][0x198], RZ ;  /* 0x0000660003087a10 */ /* 0x001fe40007ffe0ff */
[----:B------:R-:W-:Y:S02]  /*22db0*/  PRMT R9, R5, 0x7632, R9 ;  /* 0x0000763205097816 */ /* 0x000fe40000000009 */
[C---:B------:R-:W-:Y:S02]  /*22dc0*/  LEA R4, P6, R8.reuse, R0, 0x1 ;  /* 0x0000000008047211 */ /* 0x040fe400078c08ff */
[C---:B------:R-:W-:Y:S02]  /*22dd0*/  IADD3 R3, R8.reuse, c[0x0][0x198], RZ ;  /* 0x0000660008037a10 */ /* 0x040fe40007ffe0ff */
[----:B------:R-:W-:Y:S01]  /*22de0*/  LEA.HI.X.SX32 R5, R8, R2, 0x1, P6 ;  /* 0x0000000208057211 */ /* 0x000fe200030f0eff */
[----:B------:R0:W-:Y:S01]  /*22df0*/  @P2 STG.E.U16 [R12.64], R9 ;  /* 0x000000090c002986 */ /* 0x0001e2000c101504 */
[----:B------:R-:W-:-:S03]  /*22e00*/  LEA R8, P6, R3, R0, 0x1 ;  /* 0x0000000003087211 */ /* 0x000fc600078c08ff */
[----:B------:R1:W-:Y:S01]  /*22e10*/  @P1 STG.E.U16 [R4.64], R17 ;  /* 0x0000001104001986 */ /* 0x0003e2000c101504 */
[----:B0-----:R-:W-:Y:S02]  /*22e20*/  IADD3 R9, R25, 0x3b, RZ ;  /* 0x0000003b19097810 */ /* 0x001fe40007ffe0ff */
[----:B-1----:R-:W-:Y:S02]  /*22e30*/  IADD3 R5, R3, c[0x0][0x198], RZ ;  /* 0x0000660003057a10 */ /* 0x002fe40007ffe0ff */
[----:B------:R-:W-:Y:S02]  /*22e40*/  ISETP.LT.AND P1, PT, R9, c[0x0][0x17c], !P0 ;  /* 0x00005f0009007a0c */ /* 0x000fe40004721270 */
[----:B------:R-:W-:Y:S02]  /*22e50*/  LEA.HI.X.SX32 R9, R3, R2, 0x1, P6 ;  /* 0x0000000203097211 */ /* 0x000fe400030f0eff */
[----:B------:R-:W-:Y:S02]  /*22e60*/  LEA R4, P6, R5, R0, 0x1 ;  /* 0x0000000005047211 */ /* 0x000fe400078c08ff */
[----:B------:R-:W-:-:S02]  /*22e70*/  PRMT R17, R17, 0x7632, R17 ;  /* 0x0000763211117816 */ /* 0x000fc40000000011 */
[C---:B------:R-:W-:Y:S02]  /*22e80*/  IADD3 R3, R5.reuse, c[0x0][0x198], RZ ;  /* 0x0000660005037a10 */ /* 0x040fe40007ffe0ff */
[----:B------:R-:W-:Y:S01]  /*22e90*/  LEA.HI.X.SX32 R5, R5, R2, 0x1, P6 ;  /* 0x0000000205057211 */ /* 0x000fe200030f0eff */
[----:B------:R0:W-:Y:S01]  /*22ea0*/  @P5 STG.E.U16 [R8.64], R17 ;  /* 0x0000001108005986 */ /* 0x0001e2000c101504 */
[C---:B------:R-:W-:Y:S02]  /*22eb0*/  IADD3 R16, R25.reuse, 0x3a, RZ ;  /* 0x0000003a19107810 */ /* 0x040fe40007ffe0ff */
[C---:B------:R-:W-:Y:S02]  /*22ec0*/  IADD3 R12, R25.reuse, 0x3c, RZ ;  /* 0x0000003c190c7810 */ /* 0x040fe40007ffe0ff */
[----:B------:R-:W-:Y:S02]  /*22ed0*/  ISETP.LT.AND P2, PT, R16, c[0x0][0x17c], !P0 ;  /* 0x00005f0010007a0c */ /* 0x000fe40004741270 */
[----:B0-----:R-:W-:-:S02]  /*22ee0*/  IADD3 R9, R25, 0x3d, RZ ;  /* 0x0000003d19097810 */ /* 0x001fc40007ffe0ff */
[----:B------:R-:W-:Y:S02]  /*22ef0*/  LEA R8, P6, R3, R0, 0x1 ;  /* 0x0000000003087211 */ /* 0x000fe400078c08ff */
[----:B------:R-:W-:Y:S01]  /*22f00*/  ISETP.LT.AND P5, PT, R12, c[0x0][0x17c], !P0 ;  /* 0x00005f000c007a0c */ /* 0x000fe200047a1270 */
[----:B------:R-:W-:Y:S01]  /*22f10*/  STL [R1+0x910], R21 ;  /* 0x0009101501007387 */ /* 0x000fe20000100800 */
[----:B------:R-:W-:-:S03]  /*22f20*/  IADD3 R13, R25, 0x3e, RZ ;  /* 0x0000003e190d7810 */ /* 0x000fc60007ffe0ff */
[----:B--2---:R0:W-:Y:S01]  /*22f30*/  @P4 STG.E.U16 [R4.64], R20 ;  /* 0x0000001404004986 */ /* 0x0041e2000c101504 */
[----:B------:R-:W-:Y:S02]  /*22f40*/  ISETP.LT.AND P4, PT, R9, c[0x0][0x17c], !P0 ;  /* 0x00005f0009007a0c */ /* 0x000fe40004781270 */
[C---:B------:R-:W-:Y:S02]  /*22f50*/  LEA.HI.X.SX32 R9, R3.reuse, R2, 0x1, P6 ;  /* 0x0000000203097211 */ /* 0x040fe400030f0eff */
[----:B------:R-:W-:Y:S02]  /*22f60*/  PRMT R12, R20, 0x7632, R12 ;  /* 0x00007632140c7816 */ /* 0x000fe4000000000c */
[----:B0-----:R-:W-:Y:S01]  /*22f70*/  IADD3 R5, R3, c[0x0][0x198], RZ ;  /* 0x0000660003057a10 */ /* 0x001fe20007ffe0ff */
[----:B------:R-:W2:Y:S03]  /*22f80*/  LDL.LU R20, [R1+0x48] ;  /* 0x0000480001147983 */ /* 0x000ea60000300800 */
[----:B------:R-:W-:-:S02]  /*22f90*/  LEA R4, P6, R5, R0, 0x1 ;  /* 0x0000000005047211 */ /* 0x000fc400078c08ff */
[C---:B------:R-:W-:Y:S02]  /*22fa0*/  IADD3 R3, R5.reuse, c[0x0][0x198], RZ ;  /* 0x0000660005037a10 */ /* 0x040fe40007ffe0ff */
[----:B------:R-:W-:Y:S01]  /*22fb0*/  LEA.HI.X.SX32 R5, R5, R2, 0x1, P6 ;  /* 0x0000000205057211 */ /* 0x000fe200030f0eff */
[----:B------:R0:W-:Y:S04]  /*22fc0*/  @P3 STG.E.U16 [R8.64], R12 ;  /* 0x0000000c08003986 */ /* 0x0001e8000c101504 */
[----:B------:R1:W-:Y:S01]  /*22fd0*/  @P2 STG.E.U16 [R4.64], R22 ;  /* 0x0000001604002986 */ /* 0x0003e2000c101504 */
[----:B0-----:R-:W-:Y:S02]  /*22fe0*/  IADD3 R9, R25, 0x3f, RZ ;  /* 0x0000003f19097810 */ /* 0x001fe40007ffe0ff */
[----:B------:R-:W-:-:S02]  /*22ff0*/  LEA R8, P6, R3, R0, 0x1 ;  /* 0x0000000003087211 */ /* 0x000fc400078c08ff */
[----:B-1----:R-:W-:Y:S02]  /*23000*/  IADD3 R5, R3, c[0x0][0x198], RZ ;  /* 0x0000660003057a10 */ /* 0x002fe40007ffe0ff */
[----:B------:R-:W-:Y:S02]  /*23010*/  ISETP.LT.AND P2, PT, R9, c[0x0][0x17c], !P0 ;  /* 0x00005f0009007a0c */ /* 0x000fe40004741270 */
[----:B------:R-:W-:Y:S02]  /*23020*/  LEA.HI.X.SX32 R9, R3, R2, 0x1, P6 ;  /* 0x0000000203097211 */ /* 0x000fe400030f0eff */
[C---:B------:R-:W-:Y:S02]  /*23030*/  LEA R4, P6, R5.reuse, R0, 0x1 ;  /* 0x0000000005047211 */ /* 0x040fe400078c08ff */
[----:B------:R-:W-:Y:S02]  /*23040*/  PRMT R12, R22, 0x7632, R12 ;  /* 0x00007632160c7816 */ /* 0x000fe4000000000c */
[C---:B------:R-:W-:Y:S01]  /*23050*/  IADD3 R3, R5.reuse, c[0x0][0x198], RZ ;  /* 0x0000660005037a10 */ /* 0x040fe20007ffe0ff */
[----:B------:R-:W3:Y:S01]  /*23060*/  LDL.LU R22, [R1+0x58] ;  /* 0x0000580001167983 */ /* 0x000ee20000300800 */
[----:B------:R-:W-:-:S03]  /*23070*/  LEA.HI.X.SX32 R5, R5, R2, 0x1, P6 ;  /* 0x0000000205057211 */ /* 0x000fc600030f0eff */
[----:B------:R0:W-:Y:S01]  /*23080*/  @P1 STG.E.U16 [R8.64], R12 ;  /* 0x0000000c08001986 */ /* 0x0001e2000c101504 */
[----:B------:R-:W-:-:S03]  /*23090*/  ISETP.LT.AND P3, PT, R13, c[0x0][0x17c], !P0 ;  /* 0x00005f000d007a0c */ /* 0x000fc60004761270 */
[----:B-----5:R1:W-:Y:S01]  /*230a0*/  @P5 STG.E.U16 [R4.64], R23 ;  /* 0x0000001704005986 */ /* 0x0203e2000c101504 */
[----:B0-----:R-:W-:Y:S02]  /*230b0*/  IADD3 R9, R25, 0x41, RZ ;  /* 0x0000004119097810 */ /* 0x001fe40007ffe0ff */
[C---:B------:R-:W-:Y:S02]  /*230c0*/  LEA R8, P6, R3.reuse, R0, 0x1 ;  /* 0x0000000003087211 */ /* 0x040fe400078c08ff */
[----:B-1----:R-:W-:Y:S02]  /*230d0*/  IADD3 R5, R3, c[0x0][0x198], RZ ;  /* 0x0000660003057a10 */ /* 0x002fe40007ffe0ff */
[----:B------:R-:W-:Y:S02]  /*230e0*/  ISETP.LT.AND P5, PT, R9, c[0x0][0x17c], !P0 ;  /* 0x00005f0009007a0c */ /* 0x000fe400047a1270 */
[----:B------:R-:W-:Y:S02]  /*230f0*/  LEA.HI.X.SX32 R9, R3, R2, 0x1, P6 ;  /* 0x0000000203097211 */ /* 0x000fe400030f0eff */
[----:B------:R-:W-:-:S02]  /*23100*/  LEA R4, P6, R5, R0, 0x1 ;  /* 0x0000000005047211 */ /* 0x000fc400078c08ff */
[----:B------:R-:W-:Y:S02]  /*23110*/  PRMT R12, R23, 0x7632, R12 ;  /* 0x00007632170c7816 */ /* 0x000fe4000000000c */
[C---:B------:R-:W-:Y:S02]  /*23120*/  IADD3 R3, R5.reuse, c[0x0][0x198], RZ ;  /* 0x0000660005037a10 */ /* 0x040fe40007ffe0ff */
[----:B------:R-:W-:Y:S01]  /*23130*/  LEA.HI.X.SX32 R5, R5, R2, 0x1, P6 ;  /* 0x0000000205057211 */ /* 0x000fe200030f0eff */
[----:B------:R0:W-:Y:S04]  /*23140*/  @P4 STG.E.U16 [R8.64], R12 ;  /* 0x0000000c08004986 */ /* 0x0001e8000c101504 */
[----:B------:R1:W-:Y:S01]  /*23150*/  @P3 STG.E.U16 [R4.64], R28 ;  /* 0x0000001c04003986 */ /* 0x0003e2000c101504 */
[----:B0-----:R-:W-:-:S03]  /*23160*/  PRMT R12, R28, 0x7632, R12 ;  /* 0x000076321c0c7816 */ /* 0x001fc6000000000c */
[----:B-1----:R-:W5:Y:S04]  /*23170*/  LDL.LU R28, [R1+0x924] ;  /* 0x00092400011c7983 */ /* 0x002f680000300800 */
[----:B------:R-:W4:Y:S01]  /*23180*/  LDL.LU R23, [R1+0x18] ;  /* 0x0000180001177983 */ /* 0x000f220000300800 */
[C---:B------:R-:W-:Y:S02]  /*23190*/  IADD3 R13, R25.reuse, 0x40, RZ ;  /* 0x00000040190d7810 */ /* 0x040fe40007ffe0ff */
[----:B------:R-:W-:Y:S02]  /*231a0*/  IADD3 R9, R25, 0x43, RZ ;  /* 0x0000004319097810 */ /* 0x000fe40007ffe0ff */
[----:B------:R-:W-:Y:S02]  /*231b0*/  LEA R8, P6, R3, R0, 0x1 ;  /* 0x0000000003087211 */ /* 0x000fe400078c08ff */
[----:B------:R-:W-:-:S02]  /*231c0*/  ISETP.LT.AND P1, PT, R13, c[0x0][0x17c], !P0 ;  /* 0x00005f000d007a0c */ /* 0x000fc40004721270 */
[----:B------:R-:W-:Y:S02]  /*231d0*/  IADD3 R5, R3, c[0x0][0x198], RZ ;  /* 0x0000660003057a10 */ /* 0x000fe40007ffe0ff */
[----:B------:R-:W-:Y:S02]  /*231e0*/  ISETP.LT.AND P3, PT, R9, c[0x0][0x17c], !P0 ;  /* 0x00005f0009007a0c */ /* 0x000fe40004761270 */
[----:B------:R-:W-:Y:S02]  /*231f0*/  LEA.HI.X.SX32 R9, R3, R2, 0x1, P6 ;  /* 0x0000000203097211 */ /* 0x000fe400030f0eff */
[C---:B------:R-:W-:Y:S02]  /*23200*/  LEA R4, P6, R5.reuse, R0, 0x1 ;  /* 0x0000000005047211 */ /* 0x040fe400078c08ff */
[C---:B------:R-:W-:Y:S02]  /*23210*/  IADD3 R3, R5.reuse, c[0x0][0x198], RZ ;  /* 0x0000660005037a10 */ /* 0x040fe40007ffe0ff */
[----:B------:R-:W-:Y:S01]  /*23220*/  LEA.HI.X.SX32 R5, R5, R2, 0x1, P6 ;  /* 0x0000000205057211 */ /* 0x000fe200030f0eff */
[----:B------:R0:W-:Y:S01]  /*23230*/  @P2 STG.E.U16 [R8.64], R12 ;  /* 0x0000000c08002986 */ /* 0x0001e2000c101504 */
[----:B------:R-:W-:-:S04]  /*23240*/  IADD3 R13, R25, 0x42, RZ ;  /* 0x00000042190d7810 */ /* 0x000fc80007ffe0ff */
[----:B------:R-:W-:Y:S02]  /*23250*/  ISETP.LT.AND P4, PT, R13, c[0x0][0x17c], !P0 ;  /* 0x00005f000d007a0c */ /* 0x000fe40004781270 */
[----:B0-----:R-:W-:Y:S02]  /*23260*/  IADD3 R9, R25, 0x45, RZ ;  /* 0x0000004519097810 */ /* 0x001fe40007ffe0ff */
[----:B------:R-:W-:Y:S02]  /*23270*/  LEA R8, P6, R3, R0, 0x1 ;  /* 0x0000000003087211 */ /* 0x000fe400078c08ff */
[----:B------:R-:W-:-:S04]  /*23280*/  IADD3 R13, R25, 0x44, RZ ;  /* 0x00000044190d7810 */ /* 0x000fc80007ffe0ff */
[----:B------:R-:W-:Y:S01]  /*23290*/  ISETP.LT.AND P2, PT, R13, c[0x0][0x17c], !P0 ;  /* 0x00005f000d007a0c */ /* 0x000fe20004741270 */
[----:B--2---:R0:W-:Y:S01]  /*232a0*/  @P1 STG.E.U16 [R4.64], R20 ;  /* 0x0000001404001986 */ /* 0x0041e2000c101504 */
[----:B------:R-:W-:Y:S02]  /*232b0*/  PRMT R12, R20, 0x7632, R12 ;  /* 0x00007632140c7816 */ /* 0x000fe4000000000c */
[----:B------:R-:W-:Y:S02]  /*232c0*/  ISETP.LT.AND P1, PT, R9, c[0x0][0x17c], !P0 ;  /* 0x00005f0009007a0c */ /* 0x000fe40004721270 */
[C---:B------:R-:W-:Y:S02]  /*232d0*/  LEA.HI.X.SX32 R9, R3.reuse, R2, 0x1, P6 ;  /* 0x0000000203097211 */ /* 0x040fe400030f0eff */
[----:B0-----:R-:W-:Y:S01]  /*232e0*/  IADD3 R5, R3, c[0x0][0x198], RZ ;  /* 0x0000660003057a10 */ /* 0x001fe20007ffe0ff */
[----:B------:R-:W2:Y:S03]  /*232f0*/  LDL.LU R20, [R1+0x88] ;  /* 0x0000880001147983 */ /* 0x000ea60000300800 */
[----:B------:R-:W-:-:S02]  /*23300*/  LEA R4, P6, R5, R0, 0x1 ;  /* 0x0000000005047211 */ /* 0x000fc400078c08ff */
[C---:B------:R-:W-:Y:S02]  /*23310*/  IADD3 R3, R5.reuse, c[0x0][0x198], RZ ;  /* 0x0000660005037a10 */ /* 0x040fe40007ffe0ff */
[----:B------:R-:W-:Y:S01]  /*23320*/  LEA.HI.X.SX32 R5, R5, R2, 0x1, P6 ;  /* 0x0000000205057211 */ /* 0x000fe200030f0eff */
[----:B------:R0:W-:Y:S02]  /*23330*/  @P5 STG.E.U16 [R8.64], R12 ;  /* 0x0000000c08005986 */ /* 0x0001e4000c101504 */
[----:B0-----:R-:W-:Y:S02]  /*23340*/  IADD3 R9, R25, 0x47, RZ ;  /* 0x0000004719097810 */ /* 0x001fe40007ffe0ff */
[----:B------:R-:W-:Y:S01]  /*23350*/  LEA R8, P6, R3, R0, 0x1 ;  /* 0x0000000003087211 */ /* 0x000fe200078c08ff */
[----:B---3--:R0:W-:Y:S01]  /*23360*/  @P4 STG.E.U16 [R4.64], R22 ;  /* 0x0000001604004986 */ /* 0x0081e2000c101504 */
[----:B------:R-:W-:Y:S02]  /*23370*/  PRMT R12, R22, 0x7632, R12 ;  /* 0x00007632160c7816 */ /* 0x000fe4000000000c */
[----:B------:R-:W-:-:S02]  /*23380*/  ISETP.LT.AND P4, PT, R9, c[0x0][0x17c], !P0 ;  /* 0x00005f0009007a0c */ /* 0x000fc40004781270 */
[C---:B------:R-:W-:Y:S02]  /*23390*/  LEA.HI.X.SX32 R9, R3.reuse, R2, 0x1, P6 ;  /* 0x0000000203097211 */ /* 0x040fe400030f0eff */
[----:B0-----:R-:W-:Y:S01]  /*233a0*/  IADD3 R5, R3, c[0x0][0x198], RZ ;  /* 0x0000660003057a10 */ /* 0x001fe20007ffe0ff */
[----:B------:R-:W3:Y:S03]  /*233b0*/  LDL.LU R22, [R1+0x68] ;  /* 0x0000680001167983 */ /* 0x000ee60000300800 */
[C---:B------:R-:W-:Y:S02]  /*233c0*/  LEA R4, P6, R5.reuse, R0, 0x1 ;  /* 0x0000000005047211 */ /* 0x040fe400078c08ff */
[C---:B------:R-:W-:Y:S02]  /*233d0*/  IADD3 R3, R5.reuse, c[0x0][0x198], RZ ;  /* 0x0000660005037a10 */ /* 0x040fe40007ffe0ff */
[----:B------:R-:W-:Y:S01]  /*233e0*/  LEA.HI.X.SX32 R5, R5, R2, 0x1, P6 ;  /* 0x0000000205057211 */ /* 0x000fe200030f0eff */
[----:B------:R0:W-:Y:S04]  /*233f0*/  @P3 STG.E.U16 [R8.64], R12 ;  /* 0x0000000c08003986 */ /* 0x0001e8000c101504 */
[----:B----4-:R1:W-:Y:S01]  /*23400*/  @P2 STG.E.U16 [R4.64], R23 ;  /* 0x0000001704002986 */ /* 0x0103e2000c101504 */
[----:B0-----:R-:W-:-:S03]  /*23410*/  PRMT R12, R23, 0x7632, R12 ;  /* 0x00007632170c7816 */ /* 0x001fc6000000000c */
[----:B-1----:R-:W4:Y:S01]  /*23420*/  LDL.LU R23, [R1+0x8] ;  /* 0x0000080001177983 */ /* 0x002f220000300800 */
[C---:B------:R-:W-:Y:S02]  /*23430*/  IADD3 R13, R25.reuse, 0x46, RZ ;  /* 0x00000046190d7810 */ /* 0x040fe40007ffe0ff */
[----:B------:R-:W-:Y:S02]  /*23440*/  IADD3 R9, R25, 0x49, RZ ;  /* 0x0000004919097810 */ /* 0x000fe40007ffe0ff */
[----:B------:R-:W-:Y:S02]  /*23450*/  LEA R8, P6, R3, R0, 0x1 ;  /* 0x0000000003087211 */ /* 0x000fe400078c08ff */
[----:B------:R-:W-:Y:S02]  /*23460*/  ISETP.LT.AND P5, PT, R13, c[0x0][0x17c], !P0 ;  /* 0x00005f000d007a0c */ /* 0x000fe400047a1270 */
[----:B------:R-:W-:Y:S02]  /*23470*/  IADD3 R5, R3, c[0x0][0x198], RZ ;  /* 0x0000660003057a10 */ /* 0x000fe40007ffe0ff */
[----:B------:R-:W-:-:S02]  /*23480*/  ISETP.LT.AND P2, PT, R9, c[0x0][0x17c], !P0 ;  /* 0x00005f0009007a0c */ /* 0x000fc40004741270 */
[----:B------:R-:W-:Y:S02]  /*23490*/  LEA.HI.X.SX32 R9, R3, R2, 0x1, P6 ;  /* 0x0000000203097211 */ /* 0x000fe400030f0eff */
[C---:B------:R-:W-:Y:S02]  /*234a0*/  LEA R4, P6, R5.reuse, R0, 0x1 ;  /* 0x0000000005047211 */ /* 0x040fe400078c08ff */
[C---:B------:R-:W-:Y:S02]  /*234b0*/  IADD3 R3, R5.reuse, c[0x0][0x198], RZ ;  /* 0x0000660005037a10 */ /* 0x040fe40007ffe0ff */
[----:B------:R-:W-:Y:S01]  /*234c0*/  LEA.HI.X.SX32 R5, R5, R2, 0x1, P6 ;  /* 0x0000000205057211 */ /* 0x000fe200030f0eff */
[----:B------:R0:W-:Y:S01]  /*234d0*/  @P1 STG.E.U16 [R8.64], R12 ;  /* 0x0000000c08001986 */ /* 0x0001e2000c101504 */
[----:B------:R-:W-:-:S03]  /*234e0*/  IADD3 R13, R25, 0x48, RZ ;  /* 0x00000048190d7810 */ /* 0x000fc60007ffe0ff */
[----:B------:R1:W-:Y:S01]  /*234f0*/  @P5 STG.E.U16 [R4.64], R10 ;  /* 0x0000000a04005986 */ /* 0x0003e2000c101504 */
[----:B------:R-:W-:Y:S02]  /*23500*/  ISETP.LT.AND P3, PT, R13, c[0x0][0x17c], !P0 ;  /* 0x00005f000d007a0c */ /* 0x000fe40004761270 */
[----:B0-----:R-:W-:Y:S02]  /*23510*/  IADD3 R9, R25, 0x4b, RZ ;  /* 0x0000004b19097810 */ /* 0x001fe40007ffe0ff */
[C---:B------:R-:W-:Y:S02]  /*23520*/  LEA R8, P6, R3.reuse, R0, 0x1 ;  /* 0x0000000003087211 */ /* 0x040fe400078c08ff */
[----:B-1----:R-:W-:Y:S02]  /*23530*/  IADD3 R5, R3, c[0x0][0x198], RZ ;  /* 0x0000660003057a10 */ /* 0x002fe40007ffe0ff */
[----:B------:R-:W-:Y:S02]  /*23540*/  ISETP.LT.AND P5, PT, R9, c[0x0][0x17c], !P0 ;  /* 0x00005f0009007a0c */ /* 0x000fe400047a1270 */
[----:B------:R-:W-:-:S02]  /*23550*/  LEA.HI.X.SX32 R9, R3, R2, 0x1, P6 ;  /* 0x0000000203097211 */ /* 0x000fc400030f0eff */
[C---:B------:R-:W-:Y:S02]  /*23560*/  LEA R4, P6, R5.reuse, R0, 0x1 ;  /* 0x0000000005047211 */ /* 0x040fe400078c08ff */
[----:B------:R-:W-:Y:S02]  /*23570*/  PRMT R10, R10, 0x7632, R10 ;  /* 0x000076320a0a7816 */ /* 0x000fe4000000000a */
        /* <DEDUP_REMOVED lines=10> */
[----:B------:R-:W-:Y:S02]  /*23620*/  ISETP.LT.AND P3, PT, R9, c[0x0][0x17c], !P0 ;  /* 0x00005f0009007a0c */ /* 0x000fe40004761270 */
[C---:B------:R-:W-:Y:S02]  /*23630*/  LEA.HI.X.SX32 R9, R3.reuse, R2, 0x1, P6 ;  /* 0x0000000203097211 */ /* 0x040fe400030f0eff */
[----:B------:R-:W-:Y:S02]  /*23640*/  PRMT R10, R20, 0x7632, R10 ;  /* 0x00007632140a7816 */ /* 0x000fe4000000000a */
[----:B0-----:R-:W-:-:S04]  /*23650*/  IADD3 R5, R3, c[0x0][0x198], RZ ;  /* 0x0000660003057a10 */ /* 0x001fc80007ffe0ff */
[C---:B------:R-:W-:Y:S02]  /*23660*/  LEA R4, P6, R5.reuse, R0, 0x1 ;  /* 0x0000000005047211 */ /* 0x040fe400078c08ff */
[C---:B------:R-:W-:Y:S02]  /*23670*/  IADD3 R3, R5.reuse, c[0x0][0x198], RZ ;  /* 0x0000660005037a10 */ /* 0x040fe40007ffe0ff */
[----:B------:R-:W-:Y:S01]  /*23680*/  LEA.HI.X.SX32 R5, R5, R2, 0x1, P6 ;  /* 0x0000000205057211 */ /* 0x000fe200030f0eff */
[----:B------:R0:W-:Y:S02]  /*23690*/  @P2 STG.E.U16 [R8.64], R10 ;  /* 0x0000000a08002986 */ /* 0x0001e4000c101504 */
[----:B0-----:R-:W-:Y:S02]  /*236a0*/  IADD3 R9, R25, 0x4f, RZ ;  /* 0x0000004f19097810 */ /* 0x001fe40007ffe0ff */
[----:B------:R-:W-:Y:S01]  /*236b0*/  LEA R8, P6, R3, R0, 0x1 ;  /* 0x0000000003087211 */ /* 0x000fe200078c08ff */
[----:B---3--:R0:W-:Y:S01]  /*236c0*/  @P1 STG.E.U16 [R4.64], R22 ;  /* 0x0000001604001986 */ /* 0x0081e2000c101504 */
[----:B------:R-:W-:-:S02]  /*236d0*/  PRMT R10, R22, 0x7632, R10 ;  /* 0x00007632160a7816 */ /* 0x000fc4000000000a */
[----:B------:R-:W-:Y:S02]  /*236e0*/  ISETP.LT.AND P1, PT, R9, c[0x0][0x17c], !P0 ;  /* 0x00005f0009007a0c */ /* 0x000fe40004721270 */
[C---:B------:R-:W-:Y:S02]  /*236f0*/  LEA.HI.X.SX32 R9, R3.reuse, R2, 0x1, P6 ;  /* 0x0000000203097211 */ /* 0x040fe400030f0eff */
[----:B0-----:R-:W-:Y:S01]  /*23700*/  IADD3 R5, R3, c[0x0][0x198], RZ ;  /* 0x0000660003057a10 */ /* 0x001fe20007ffe0ff */
[----:B------:R-:W2:Y:S03]  /*23710*/  LDL.LU R22, [R1+0x98] ;  /* 0x0000980001167983 */ /* 0x000ea60000300800 */
[C---:B------:R-:W-:Y:S02]  /*23720*/  LEA R4, P6, R5.reuse, R0, 0x1 ;  /* 0x0000000005047211 */ /* 0x040fe400078c08ff */
[----:B------:R-:W-:-:S02]  /*23730*/  IADD3 R3, R5, c[0x0][0x198], RZ ;  /* 0x0000660005037a10 */ /* 0x000fc40007ffe0ff */
[----:B------:R-:W-:Y:S01]  /*23740*/  LEA.HI.X.SX32 R5, R5, R2, 0x1, P6 ;  /* 0x0000000205057211 */ /* 0x000fe200030f0eff */
[----:B------:R0:W-:Y:S04]  /*23750*/  @P5 STG.E.U16 [R8.64], R10 ;  /* 0x0000000a08005986 */ /* 0x0001e8000c101504 */
[----:B----4-:R1:W-:Y:S01]  /*23760*/  @P4 STG.E.U16 [R4.64], R23 ;  /* 0x0000001704004986 */ /* 0x0103e2000c101504 */
[----:B0-----:R-:W-:-:S03]  /*23770*/  PRMT R10, R23, 0x7632, R10 ;  /* 0x00007632170a7816 */ /* 0x001fc6000000000a */
[----:B-1----:R-:W3:Y:S01]  /*23780*/  LDL.LU R23, [R1+0x38] ;  /* 0x0000380001177983 */ /* 0x002ee20000300800 */
[C---:B------:R-:W-:Y:S02]  /*23790*/  IADD3 R12, R25.reuse, 0x4e, RZ ;  /* 0x0000004e190c7810 */ /* 0x040fe40007ffe0ff */
[----:B------:R-:W-:Y:S01]  /*237a0*/  IADD3 R9, R25, 0x51, RZ ;  /* 0x0000005119097810 */ /* 0x000fe20007ffe0ff */
[----:B------:R-:W4:Y:S01]  /*237b0*/  LDL.LU R20, [R1+0x78] ;  /* 0x0000780001147983 */ /* 0x000f220000300800 */
[C---:B------:R-:W-:Y:S02]  /*237c0*/  LEA R8, P6, R3.reuse, R0, 0x1 ;  /* 0x0000000003087211 */ /* 0x040fe400078c08ff */
        /* <DEDUP_REMOVED lines=18> */
[----:B------:R-:W-:Y:S02]  /*238f0*/  IADD3 R3, R5, c[0x0][0x198], RZ ;  /* 0x0000660005037a10 */ /* 0x000fe40007ffe0ff */
[----:B------:R-:W-:Y:S02]  /*23900*/  IADD3 R10, R25, 0x54, RZ ;  /* 0x00000054190a7810 */ /* 0x000fe40007ffe0ff */
[----:B------:R-:W-:Y:S01]  /*23910*/  LEA.HI.X.SX32 R5, R5, R2, 0x1, P6 ;  /* 0x0000000205057211 */ /* 0x000fe200030f0eff */
[----:B------:R0:W-:Y:S01]  /*23920*/  @P1 STG.E.U16 [R8.64], R14 ;  /* 0x0000000e08001986 */ /* 0x0001e2000c101504 */
[----:B------:R-:W-:-:S02]  /*23930*/  IADD3 R12, R25, 0x52, RZ ;  /* 0x00000052190c7810 */ /* 0x000fc40007ffe0ff */
[----:B------:R-:W-:Y:S02]  /*23940*/  ISETP.LT.AND P1, PT, R10, c[0x0][0x17c], !P0 ;  /* 0x00005f000a007a0c */ /* 0x000fe40004721270 */
[----:B------:R-:W-:Y:S02]  /*23950*/  ISETP.LT.AND P3, PT, R12, c[0x0][0x17c], !P0 ;  /* 0x00005f000c007a0c */ /* 0x000fe40004761270 */
[----:B0-----:R-:W-:Y:S02]  /*23960*/  IADD3 R9, R25, 0x55, RZ ;  /* 0x0000005519097810 */ /* 0x001fe40007ffe0ff */
[----:B------:R-:W-:Y:S01]  /*23970*/  LEA R8, P6, R3, R0, 0x1 ;  /* 0x0000000003087211 */ /* 0x000fe200078c08ff */
[----:B--2---:R0:W-:Y:S01]  /*23980*/  @P5 STG.E.U16 [R4.64], R22 ;  /* 0x0000001604005986 */ /* 0x0041e2000c101504 */
[----:B------:R-:W-:Y:S02]  /*23990*/  PRMT R10, R22, 0x7632, R10 ;  /* 0x00007632160a7816 */ /* 0x000fe4000000000a */
[----:B------:R-:W-:-:S02]  /*239a0*/  ISETP.LT.AND P5, PT, R9, c[0x0][0x17c], !P0 ;  /* 0x00005f0009007a0c */ /* 0x000fc400047a1270 */
[C---:B------:R-:W-:Y:S02]  /*239b0*/  LEA.HI.X.SX32 R9, R3.reuse, R2, 0x1, P6 ;  /* 0x0000000203097211 */ /* 0x040fe400030f0eff */
[----:B0-----:R-:W-:Y:S01]  /*239c0*/  IADD3 R5, R3, c[0x0][0x198], RZ ;  /* 0x0000660003057a10 */ /* 0x001fe20007ffe0ff */
[----:B------:R-:W2:Y:S03]  /*239d0*/  LDL.LU R22, [R1+0x28] ;  /* 0x0000280001167983 */ /* 0x000ea60000300800 */
[C---:B------:R-:W-:Y:S02]  /*239e0*/  LEA R4, P6, R5.reuse, R0, 0x1 ;  /* 0x0000000005047211 */ /* 0x040fe400078c08ff */
[C---:B------:R-:W-:Y:S02]  /*239f0*/  IADD3 R3, R5.reuse, c[0x0][0x198], RZ ;  /* 0x0000660005037a10 */ /* 0x040fe40007ffe0ff */
[----:B------:R-:W-:Y:S01]  /*23a00*/  LEA.HI.X.SX32 R5, R5, R2, 0x1, P6 ;  /* 0x0000000205057211 */ /* 0x000fe200030f0eff */
[----:B------:R0:W-:Y:S04]  /*23a10*/  @P4 STG.E.U16 [R8.64], R10 ;  /* 0x0000000a08004986 */ /* 0x0001e8000c101504 */
[----:B---3--:R1:W-:Y:S01]  /*23a20*/  @P3 STG.E.U16 [R4.64], R23 ;  /* 0x0000001704003986 */ /* 0x0083e2000c101504 */
[----:B0-----:R-:W-:-:S03]  /*23a30*/  PRMT R10, R23, 0x7632, R10 ;  /* 0x00007632170a7816 */ /* 0x001fc6000000000a */
[----:B-1----:R-:W3:Y:S01]  /*23a40*/  LDL.LU R23, [R1+0xd8] ;  /* 0x0000d80001177983 */ /* 0x002ee20000300800 */
[----:B------:R-:W-:Y:S02]  /*23a50*/  IADD3 R9, R25, 0x57, RZ ;  /* 0x0000005719097810 */ /* 0x000fe40007ffe0ff */
[C---:B------:R-:W-:Y:S02]  /*23a60*/  LEA R8, P6, R3.reuse, R0, 0x1 ;  /* 0x0000000003087211 */ /* 0x040fe400078c08ff */
[----:B------:R-:W-:Y:S02]  /*23a70*/  IADD3 R5, R3, c[0x0][0x198], RZ ;  /* 0x0000660003057a10 */ /* 0x000fe40007ffe0ff */
[----:B------:R-:W-:Y:S02]  /*23a80*/  ISETP.LT.AND P3, PT, R9, c[0x0][0x17c], !P0 ;  /* 0x00005f0009007a0c */ /* 0x000fe40004761270 */
[----:B------:R-:W-:Y:S02]  /*23a90*/  LEA.HI.X.SX32 R9, R3, R2, 0x1, P6 ;  /* 0x0000000203097211 */ /* 0x000fe400030f0eff */
[----:B------:R-:W-:-:S02]  /*23aa0*/  LEA R4, P6, R5, R0, 0x1 ;  /* 0x0000000005047211 */ /* 0x000fc400078c08ff */
        /* <DEDUP_REMOVED lines=14> */
[----:B------:R-:W-:Y:S02]  /*23b90*/  LEA.HI.X.SX32 R5, R5, R2, 0x1, P6 ;  /* 0x0000000205057211 */ /* 0x000fe400030f0eff */
[----:B------:R-:W-:Y:S01]  /*23ba0*/  IADD3 R12, R25, 0x58, RZ ;  /* 0x00000058190c7810 */ /* 0x000fe20007ffe0ff */
[----:B------:R0:W-:Y:S03]  /*23bb0*/  @P5 STG.E.U16 [R8.64], R6 ;  /* 0x0000000608005986 */ /* 0x0001e6000c101504 */
[----:B------:R-:W-:Y:S01]  /*23bc0*/  ISETP.LT.AND P2, PT, R12, c[0x0][0x17c], !P0 ;  /* 0x00005f000c007a0c */ /* 0x000fe20004741270 */
[----:B------:R1:W-:Y:S01]  /*23bd0*/  @P4 STG.E.U16 [R4.64], R18 ;  /* 0x0000001204004986 */ /* 0x0003e2000c101504 */
[----:B0-----:R-:W-:-:S02]  /*23be0*/  LEA R8, P6, R3, R0, 0x1 ;  /* 0x0000000003087211 */ /* 0x001fc400078c08ff */
[C---:B-1----:R-:W-:Y:S02]  /*23bf0*/  IADD3 R5, R3.reuse, c[0x0][0x198], RZ ;  /* 0x0000660003057a10 */ /* 0x042fe40007ffe0ff */
[----:B------:R-:W-:Y:S02]  /*23c00*/  LEA.HI.X.SX32 R9, R3, R2, 0x1, P6 ;  /* 0x0000000203097211 */ /* 0x000fe400030f0eff */
[----:B------:R-:W-:Y:S02]  /*23c10*/  LEA R4, P6, R5, R0, 0x1 ;  /* 0x0000000005047211 */ /* 0x000fe400078c08ff */
[----:B------:R-:W-:Y:S02]  /*23c20*/  IADD3 R6, R25, 0x5b, RZ ;  /* 0x0000005b19067810 */ /* 0x000fe40007ffe0ff */
[----:B------:R-:W-:Y:S02]  /*23c30*/  PRMT R18, R18, 0x7632, R18 ;  /* 0x0000763212127816 */ /* 0x000fe40000000012 */
[----:B------:R-:W-:-:S02]  /*23c40*/  IADD3 R3, R5, c[0x0][0x198], RZ ;  /* 0x0000660005037a10 */ /* 0x000fc40007ffe0ff */
[----:B------:R-:W-:Y:S02]  /*23c50*/  LEA.HI.X.SX32 R5, R5, R2, 0x1, P6 ;  /* 0x0000000205057211 */ /* 0x000fe400030f0eff */
[C---:B------:R-:W-:Y:S02]  /*23c60*/  IADD3 R10, R25.reuse, 0x5a, RZ ;  /* 0x0000005a190a7810 */ /* 0x040fe40007ffe0ff */
[----:B------:R-:W-:Y:S01]  /*23c70*/  ISETP.LT.AND P4, PT, R6, c[0x0][0x17c], !P0 ;  /* 0x00005f0006007a0c */ /* 0x000fe20004781270 */
[----:B------:R0:W-:Y:S01]  /*23c80*/  @P3 STG.E.U16 [R8.64], R18 ;  /* 0x0000001208003986 */ /* 0x0001e2000c101504 */
[----:B------:R-:W-:Y:S02]  /*23c90*/  IADD3 R6, R25, 0x5c, RZ ;  /* 0x0000005c19067810 */ /* 0x000fe40007ffe0ff */
[----:B------:R-:W-:Y:S01]  /*23ca0*/  ISETP.LT.AND P5, PT, R10, c[0x0][0x17c], !P0 ;  /* 0x00005f000a007a0c */ /* 0x000fe200047a1270 */
[----:B----4-:R1:W-:Y:S01]  /*23cb0*/  @P2 STG.E.U16 [R4.64], R20 ;  /* 0x0000001404002986 */ /* 0x0103e2000c101504 */
[----:B------:R-:W-:-:S02]  /*23cc0*/  ISETP.LT.AND P3, PT, R6, c[0x0][0x17c], !P0 ;  /* 0x00005f0006007a0c */ /* 0x000fc40004761270 */
[----:B------:R-:W-:Y:S02]  /*23cd0*/  IADD3 R6, R25, 0x5d, RZ ;  /* 0x0000005d19067810 */ /* 0x000fe40007ffe0ff */
[C---:B0-----:R-:W-:Y:S02]  /*23ce0*/  LEA R8, P6, R3.reuse, R0, 0x1 ;  /* 0x0000000003087211 */ /* 0x041fe400078c08ff */
[C---:B-1----:R-:W-:Y:S02]  /*23cf0*/  IADD3 R5, R3.reuse, c[0x0][0x198], RZ ;  /* 0x0000660003057a10 */ /* 0x042fe40007ffe0ff */
[----:B------:R-:W-:Y:S02]  /*23d00*/  LEA.HI.X.SX32 R9, R3, R2, 0x1, P6 ;  /* 0x0000000203097211 */ /* 0x000fe400030f0eff */
[----:B------:R-:W-:Y:S02]  /*23d10*/  LEA R4, P6, R5, R0, 0x1 ;  /* 0x0000000005047211 */ /* 0x000fe400078c08ff */
[----:B------:R-:W-:-:S02]  /*23d20*/  ISETP.LT.AND P2, PT, R6, c[0x0][0x17c], !P0 ;  /* 0x00005f0006007a0c */ /* 0x000fc40004741270 */
[----:B------:R-:W-:Y:S02]  /*23d30*/  PRMT R6, R20, 0x7632, R6 ;  /* 0x0000763214067816 */ /* 0x000fe40000000006 */
[C---:B------:R-:W-:Y:S01]  /*23d40*/  IADD3 R3, R5.reuse, c[0x0][0x198], RZ ;  /* 0x0000660005037a10 */ /* 0x040fe20007ffe0ff */
[----:B------:R-:W4:Y:S01]  /*23d50*/  LDL.LU R20, [R1+0x4c] ;  /* 0x00004c0001147983 */ /* 0x000f220000300800 */
[----:B------:R-:W-:-:S03]  /*23d60*/  LEA.HI.X.SX32 R5, R5, R2, 0x1, P6 ;  /* 0x0000000205057211 */ /* 0x000fc600030f0eff */
[----:B------:R0:W-:Y:S01]  /*23d70*/  @P1 STG.E.U16 [R8.64], R6 ;  /* 0x0000000608001986 */ /* 0x0001e2000c101504 */
[----:B------:R-:W-:Y:S02]  /*23d80*/  IADD3 R10, R25, 0x5e, RZ ;  /* 0x0000005e190a7810 */ /* 0x000fe40007ffe0ff */
[----:B0-----:R-:W-:Y:S02]  /*23d90*/  LEA R8, P6, R3, R0, 0x1 ;  /* 0x0000000003087211 */ /* 0x001fe400078c08ff */
[----:B------:R-:W-:Y:S02]  /*23da0*/  IADD3 R6, R25, 0x5f, RZ ;  /* 0x0000005f19067810 */ /* 0x000fe40007ffe0ff */
[----:B------:R-:W-:Y:S02]  /*23db0*/  LEA.HI.X.SX32 R9, R3, R2, 0x1, P6 ;  /* 0x0000000203097211 */ /* 0x000fe400030f0eff */
[----:B------:R-:W-:Y:S01]  /*23dc0*/  ISETP.LT.AND P1, PT, R10, c[0x0][0x17c], !P0 ;  /* 0x00005f000a007a0c */ /* 0x000fe20004721270 */
[----:B--2---:R0:W-:Y:S01]  /*23dd0*/  @P5 STG.E.U16 [R4.64], R22 ;  /* 0x0000001604005986 */ /* 0x0041e2000c101504 */
[----:B------:R-:W-:-:S02]  /*23de0*/  ISETP.LT.AND P5, PT, R6, c[0x0][0x17c], !P0 ;  /* 0x00005f0006007a0c */ /* 0x000fc400047a1270 */
[----:B------:R-:W-:Y:S02]  /*23df0*/  PRMT R6, R22, 0x7632, R6 ;  /* 0x0000763216067816 */ /* 0x000fe40000000006 */
[----:B0-----:R-:W-:Y:S01]  /*23e00*/  IADD3 R5, R3, c[0x0][0x198], RZ ;  /* 0x0000660003057a10 */ /* 0x001fe20007ffe0ff */
[----:B------:R-:W2:Y:S03]  /*23e10*/  LDL.LU R22, [R1+0x5c] ;  /* 0x00005c0001167983 */ /* 0x000ea60000300800 */
[C---:B------:R-:W-:Y:S02]  /*23e20*/  LEA R4, P6, R5.reuse, R0, 0x1 ;  /* 0x0000000005047211 */ /* 0x040fe400078c08ff */
[C---:B------:R-:W-:Y:S02]  /*23e30*/  IADD3 R3, R5.reuse, c[0x0][0x198], RZ ;  /* 0x0000660005037a10 */ /* 0x040fe40007ffe0ff */
[----:B------:R-:W-:Y:S01]  /*23e40*/  LEA.HI.X.SX32 R5, R5, R2, 0x1, P6 ;  /* 0x0000000205057211 */ /* 0x000fe200030f0eff */
[----:B------:R0:W-:Y:S02]  /*23e50*/  @P4 STG.E.U16 [R8.64], R6 ;  /* 0x0000000608004986 */ /* 0x0001e4000c101504 */
[----:B0-----:R-:W-:-:S02]  /*23e60*/  IADD3 R6, R25, 0x61, RZ ;  /* 0x0000006119067810 */ /* 0x001fc40007ffe0ff */
[----:B------:R-:W-:-:S04]  /*23e70*/  LEA R8, P6, R3, R0, 0x1 ;  /* 0x0000000003087211 */ /* 0x000fc800078c08ff */
[----:B------:R-:W-:Y:S01]  /*23e80*/  LEA.HI.X.SX32 R9, R3, R2, 0x1, P6 ;  /* 0x0000000203097211 */ /* 0x000fe200030f0eff */
[----:B---3--:R0:W-:Y:S01]  /*23e90*/  @P3 STG.E.U16 [R4.64], R23 ;  /* 0x0000001704003986 */ /* 0x0081e2000c101504 */
[----:B------:R-:W-:Y:S02]  /*23ea0*/  ISETP.LT.AND P3, PT, R6, c[0x0][0x17c], !P0 ;  /* 0x00005f0006007a0c */ /* 0x000fe40004761270 */
[----:B------:R-:W-:Y:S02]  /*23eb0*/  PRMT R6, R23, 0x7632, R6 ;  /* 0x0000763217067816 */ /* 0x000fe40000000006 */
[----:B0-----:R-:W-:-:S04]  /*23ec0*/  IADD3 R5, R3, c[0x0][0x198], RZ ;  /* 0x0000660003057a10 */ /* 0x001fc80007ffe0ff */
[C---:B------:R-:W-:Y:S02]  /*23ed0*/  LEA R4, P6, R5.reuse, R0, 0x1 ;  /* 0x0000000005047211 */ /* 0x040fe400078c08ff */
[C---:B------:R-:W-:Y:S01]  /*23ee0*/  IADD3 R3, R5.reuse, c[0x0][0x198], RZ ;  /* 0x0000660005037a10 */ /* 0x040fe20007ffe0ff */
[----:B------:R0:W-:Y:S01]  /*23ef0*/  @P2 STG.E.U16 [R8.64], R6 ;  /* 0x0000000608002986 */ /* 0x0001e2000c101504 */
[----:B------:R-:W-:-:S05]  /*23f00*/  LEA.HI.X.SX32 R5, R5, R2, 0x1, P6 ;  /* 0x0000000205057211 */ /* 0x000fca00030f0eff */
[----:B------:R1:W-:Y:S01]  /*23f10*/  @P1 STG.E.U16 [R4.64], R26 ;  /* 0x0000001a04001986 */ /* 0x0003e2000c101504 */
[----:B0-----:R-:W-:-:S04]  /*23f20*/  IADD3 R6, R25, 0x63, RZ ;  /* 0x0000006319067810 */ /* 0x001fc80007ffe0ff */
[----:B------:R-:W-:Y:S02]  /*23f30*/  ISETP.LT.AND P1, PT, R6, c[0x0][0x17c], !P0 ;  /* 0x00005f0006007a0c */ /* 0x000fe40004721270 */
[----:B------:R-:W-:Y:S02]  /*23f40*/  PRMT R6, R26, 0x7632, R6 ;  /* 0x000076321a067816 */ /* 0x000fe40000000006 */
[----:B-1----:R-:W3:Y:S04]  /*23f50*/  LDL.LU R26, [R1+0x920] ;  /* 0x00092000011a7983 */ /* 0x002ee80000300800 */
[----:B------:R-:W3:Y:S01]  /*23f60*/  LDL.LU R23, [R1+0x1c] ;  /* 0x00001c0001177983 */ /* 0x000ee20000300800 */
[----:B------:R-:W-:Y:S02]  /*23f70*/  IADD3 R10, R25, 0x60, RZ ;  /* 0x00000060190a7810 */ /* 0x000fe40007ffe0ff */
[----:B------:R-:W-:-:S02]  /*23f80*/  LEA R8, P6, R3, R0, 0x1 ;  /* 0x0000000003087211 */ /* 0x000fc400078c08ff */
[----:B------:R-:W-:Y:S02]  /*23f90*/  ISETP.LT.AND P4, PT, R10, c[0x0][0x17c], !P0 ;  /* 0x00005f000a007a0c */ /* 0x000fe40004781270 */
[C---:B------:R-:W-:Y:S02]  /*23fa0*/  IADD3 R5, R3.reuse, c[0x0][0x198], RZ ;  /* 0x0000660003057a10 */ /* 0x040fe40007ffe0ff */
[----:B------:R-:W-:Y:S02]  /*23fb0*/  LEA.HI.X.SX32 R9, R3, R2, 0x1, P6 ;  /* 0x0000000203097211 */ /* 0x000fe400030f0eff */
[C---:B------:R-:W-:Y:S02]  /*23fc0*/  LEA R4, P6, R5.reuse, R0, 0x1 ;  /* 0x0000000005047211 */ /* 0x040fe400078c08ff */
[C---:B------:R-:W-:Y:S02]  /*23fd0*/  IADD3 R3, R5.reuse, c[0x0][0x198], RZ ;  /* 0x0000660005037a10 */ /* 0x040fe40007ffe0ff */
[----:B------:R-:W-:Y:S01]  /*23fe0*/  LEA.HI.X.SX32 R5, R5, R2, 0x1, P6 ;  /* 0x0000000205057211 */ /* 0x000fe200030f0eff */
[----:B------:R0:W-:Y:S01]  /*23ff0*/  @P5 STG.E.U16 [R8.64], R6 ;  /* 0x0000000608005986 */ /* 0x0001e2000c101504 */
[----:B------:R-:W-:-:S04]  /*24000*/  IADD3 R10, R25, 0x62, RZ ;  /* 0x00000062190a7810 */ /* 0x000fc80007ffe0ff */
[----:B------:R-:W-:Y:S02]  /*24010*/  ISETP.LT.AND P2, PT, R10, c[0x0][0x17c], !P0 ;  /* 0x00005f000a007a0c */ /* 0x000fe40004741270 */
[C---:B------:R-:W-:Y:S02]  /*24020*/  IADD3 R10, R25.reuse, 0x64, RZ ;  /* 0x00000064190a7810 */ /* 0x040fe40007ffe0ff */
[----:B0-----:R-:W-:Y:S02]  /*24030*/  IADD3 R6, R25, 0x65, RZ ;  /* 0x0000006519067810 */ /* 0x001fe40007ffe0ff */
[----:B------:R-:W-:-:S04]  /*24040*/  LEA R8, P6, R3, R0, 0x1 ;  /* 0x0000000003087211 */ /* 0x000fc800078c08ff */
[----:B------:R-:W-:Y:S02]  /*24050*/  LEA.HI.X.SX32 R9, R3, R2, 0x1, P6 ;  /* 0x0000000203097211 */ /* 0x000fe400030f0eff */
[----:B------:R-:W-:Y:S02]  /*24060*/  ISETP.LT.AND P5, PT, R10, c[0x0][0x17c], !P0 ;  /* 0x00005f000a007a0c */ /* 0x000fe400047a1270 */
[----:B------:R-:W-:Y:S01]  /*24070*/  IADD3 R10, R25, 0x66, RZ ;  /* 0x00000066190a7810 */ /* 0x000fe20007ffe0ff */
[----:B----4-:R0:W-:Y:S01]  /*24080*/  @P4 STG.E.U16 [R4.64], R20 ;  /* 0x0000001404004986 */ /* 0x0101e2000c101504 */
[----:B------:R-:W-:Y:S02]  /*24090*/  ISETP.LT.AND P4, PT, R6, c[0x0][0x17c], !P0 ;  /* 0x00005f0006007a0c */ /* 0x000fe40004781270 */
[----:B------:R-:W-:Y:S02]  /*240a0*/  PRMT R6, R20, 0x7632, R6 ;  /* 0x0000763214067816 */ /* 0x000fe40000000006 */
[----:B0-----:R-:W-:-:S04]  /*240b0*/  IADD3 R5, R3, c[0x0][0x198], RZ ;  /* 0x0000660003057a10 */ /* 0x001fc80007ffe0ff */
[C---:B------:R-:W-:Y:S02]  /*240c0*/  LEA R4, P6, R5.reuse, R0, 0x1 ;  /* 0x0000000005047211 */ /* 0x040fe400078c08ff */
[C---:B------:R-:W-:Y:S01]  /*240d0*/  IADD3 R3, R5.reuse, c[0x0][0x198], RZ ;  /* 0x0000660005037a10 */ /* 0x040fe20007ffe0ff */
[----:B------:R0:W-:Y:S01]  /*240e0*/  @P3 STG.E.U16 [R8.64], R6 ;  /* 0x0000000608003986 */ /* 0x0001e2000c101504 */
[----:B------:R-:W-:Y:S02]  /*240f0*/  LEA.HI.X.SX32 R5, R5, R2, 0x1, P6 ;  /* 0x0000000205057211 */ /* 0x000fe400030f0eff */
[----:B------:R-:W-:Y:S02]  /*24100*/  IADD3 R13, R3, c[0x0][0x198], RZ ;  /* 0x00006600030d7a10 */ /* 0x000fe40007ffe0ff */
[----:B------:R-:W-:Y:S02]  /*24110*/  ISETP.LT.AND P3, PT, R10, c[0x0][0x17c], !P0 ;  /* 0x00005f000a007a0c */ /* 0x000fe40004761270 */
[----:B------:R-:W-:-:S02]  /*24120*/  IADD3 R10, R25, 0x67, RZ ;  /* 0x00000067190a7810 */ /* 0x000fc40007ffe0ff */
[----:B0-----:R-:W-:-:S04]  /*24130*/  LEA R8, P6, R3, R0, 0x1 ;  /* 0x0000000003087211 */ /* 0x001fc800078c08ff */
[----:B------:R-:W-:Y:S01]  /*24140*/  LEA.HI.X.SX32 R9, R3, R2, 0x1, P6 ;  /* 0x0000000203097211 */ /* 0x000fe200030f0eff */
[----:B--2---:R0:W-:Y:S01]  /*24150*/  @P2 STG.E.U16 [R4.64], R22 ;  /* 0x0000001604002986 */ /* 0x0041e2000c101504 */
[----:B------:R-:W-:Y:S02]  /*24160*/  PRMT R12, R22, 0x7632, R12 ;  /* 0x00007632160c7816 */ /* 0x000fe4000000000c */
[----:B------:R-:W-:Y:S02]  /*24170*/  ISETP.LT.AND P2, PT, R10, c[0x0][0x17c], !P0 ;  /* 0x00005f000a007a0c */ /* 0x000fe40004741270 */
[----:B------:R-:W-:Y:S01]  /*24180*/  IADD3 R10, R25, 0x68, RZ ;  /* 0x00000068190a7810 */ /* 0x000fe20007ffe0ff */
[----:B0-----:R-:W2:Y:S01]  /*24190*/  LDL.LU R22, [R1+0x8c] ;  /* 0x00008c0001167983 */ /* 0x001ea20000300800 */
[----:B------:R-:W-:-:S04]  /*241a0*/  LEA R4, P6, R13, R0, 0x1 ;  /* 0x000000000d047211 */ /* 0x000fc800078c08ff */
[----:B------:R-:W-:Y:S01]  /*241b0*/  LEA.HI.X.SX32 R5, R13, R2, 0x1, P6 ;  /* 0x000000020d057211 */ /* 0x000fe200030f0eff */
[----:B------:R-:W-:Y:S01]  /*241c0*/  @P1 STG.E.U16 [R8.64], R12 ;  /* 0x0000000c08001986 */ /* 0x000fe2000c101504 */
[----:B------:R-:W-:-:S03]  /*241d0*/  ISETP.LT.AND P1, PT, R10, c[0x0][0x17c], !P0 ;  /* 0x00005f000a007a0c */ /* 0x000fc60004721270 */
[----:B---3--:R0:W-:Y:S01]  /*241e0*/  @P5 STG.E.U16 [R4.64], R23 ;  /* 0x0000001704005986 */ /* 0x0081e2000c101504 */
[----:B------:R-:W-:-:S03]  /*241f0*/  PRMT R10, R23, 0x7632, R10 ;  /* 0x00007632170a7816 */ /* 0x000fc6000000000a */
[----:B0-----:R-:W3:Y:S01]  /*24200*/  LDL.LU R23, [R1+0x6c] ;  /* 0x00006c0001177983 */ /* 0x001ee20000300800 */
[----:B------:R-:W-:Y:S02]  /*24210*/  IADD3 R3, R13, c[0x0][0x198], RZ ;  /* 0x000066000d037a10 */ /* 0x000fe40007ffe0ff */
[----:B------:R-:W-:Y:S02]  /*24220*/  IADD3 R6, R25, 0x69, RZ ;  /* 0x0000006919067810 */ /* 0x000fe40007ffe0ff */
[C---:B------:R-:W-:Y:S02]  /*24230*/  LEA R8, P6, R3.reuse, R0, 0x1 ;  /* 0x0000000003087211 */ /* 0x040fe400078c08ff */
[C---:B------:R-:W-:Y:S02]  /*24240*/  IADD3 R13, R3.reuse, c[0x0][0x198], RZ ;  /* 0x00006600030d7a10 */ /* 0x040fe40007ffe0ff */
[----:B------:R-:W-:Y:S02]  /*24250*/  LEA.HI.X.SX32 R9, R3, R2, 0x1, P6 ;  /* 0x0000000203097211 */ /* 0x000fe400030f0eff */
[----:B------:R-:W-:-:S02]  /*24260*/  ISETP.LT.AND P5, PT, R6, c[0x0][0x17c], !P0 ;  /* 0x00005f0006007a0c */ /* 0x000fc400047a1270 */
[----:B------:R-:W-:Y:S02]  /*24270*/  LEA R4, P6, R13, R0, 0x1 ;  /* 0x000000000d047211 */ /* 0x000fe400078c08ff */
[----:B------:R-:W-:Y:S02]  /*24280*/  IADD3 R6, R25, 0x6a, RZ ;  /* 0x0000006a19067810 */ /* 0x000fe40007ffe0ff */
[C---:B------:R-:W-:Y:S01]  /*24290*/  IADD3 R3, R13.reuse, c[0x0][0x198], RZ ;  /* 0x000066000d037a10 */ /* 0x040fe20007ffe0ff */
[----:B------:R0:W-:Y:S01]  /*242a0*/  @P4 STG.E.U16 [R8.64], R10 ;  /* 0x0000000a08004986 */ /* 0x0001e2000c101504 */
[----:B------:R-:W-:Y:S02]  /*242b0*/  LEA.HI.X.SX32 R5, R13, R2, 0x1, P6 ;  /* 0x000000020d057211 */ /* 0x000fe400030f0eff */
[----:B------:R-:W-:Y:S02]  /*242c0*/  ISETP.LT.AND P4, PT, R6, c[0x0][0x17c], !P0 ;  /* 0x00005f0006007a0c */ /* 0x000fe40004781270 */
[----:B------:R-:W-:-:S02]  /*242d0*/  IADD3 R6, R25, 0x6b, RZ ;  /* 0x0000006b19067810 */ /* 0x000fc40007ffe0ff */
[C---:B------:R-:W-:Y:S01]  /*242e0*/  IADD3 R13, R3.reuse, c[0x0][0x198], RZ ;  /* 0x00006600030d7a10 */ /* 0x040fe20007ffe0ff */
[----:B------:R1:W-:Y:S01]  /*242f0*/  @P3 STG.E.U16 [R4.64], R11 ;  /* 0x0000000b04003986 */ /* 0x0003e2000c101504 */
[----:B0-----:R-:W-:Y:S02]  /*24300*/  LEA R8, P6, R3, R0, 0x1 ;  /* 0x0000000003087211 */ /* 0x001fe400078c08ff */
[----:B------:R-:W-:Y:S02]  /*24310*/  PRMT R12, R11, 0x7632, R12 ;  /* 0x000076320b0c7816 */ /* 0x000fe4000000000c */
[----:B------:R-:W-:Y:S02]  /*24320*/  LEA.HI.X.SX32 R9, R3, R2, 0x1, P6 ;  /* 0x0000000203097211 */ /* 0x000fe400030f0eff */
[----:B------:R-:W-:Y:S02]  /*24330*/  ISETP.LT.AND P3, PT, R6, c[0x0][0x17c], !P0 ;  /* 0x00005f0006007a0c */ /* 0x000fe40004761270 */
[----:B-1----:R-:W-:-:S02]  /*24340*/  LEA R4, P6, R13, R0, 0x1 ;  /* 0x000000000d047211 */ /* 0x002fc400078c08ff */
[----:B------:R-:W-:Y:S02]  /*24350*/  IADD3 R6, R25, 0x6c, RZ ;  /* 0x0000006c19067810 */ /* 0x000fe40007ffe0ff */
[C---:B------:R-:W-:Y:S01]  /*24360*/  IADD3 R3, R13.reuse, c[0x0][0x198], RZ ;  /* 0x000066000d037a10 */ /* 0x040fe20007ffe0ff */
[----:B------:R0:W-:Y:S01]  /*24370*/  @P2 STG.E.U16 [R8.64], R12 ;  /* 0x0000000c08002986 */ /* 0x0001e2000c101504 */
[----:B------:R-:W-:Y:S02]  /*24380*/  LEA.HI.X.SX32 R5, R13, R2, 0x1, P6 ;  /* 0x000000020d057211 */ /* 0x000fe400030f0eff */
[----:B------:R-:W-:Y:S02]  /*24390*/  ISETP.LT.AND P2, PT, R6, c[0x0][0x17c], !P0 ;  /* 0x00005f0006007a0c */ /* 0x000fe40004741270 */
[----:B------:R-:W-:Y:S02]  /*243a0*/  IADD3 R6, R25, 0x6d, RZ ;  /* 0x0000006d19067810 */ /* 0x000fe40007ffe0ff */
[----:B------:R-:W-:-:S02]  /*243b0*/  IADD3 R11, R3, c[0x0][0x198], RZ ;  /* 0x00006600030b7a10 */ /* 0x000fc40007ffe0ff */
[----:B0-----:R-:W-:-:S04]  /*243c0*/  LEA R8, P6, R3, R0, 0x1 ;  /* 0x0000000003087211 */ /* 0x001fc800078c08ff */
[----:B------:R-:W-:Y:S02]  /*243d0*/  LEA.HI.X.SX32 R9, R3, R2, 0x1, P6 ;  /* 0x0000000203097211 */ /* 0x000fe400030f0eff */
[----:B------:R-:W-:Y:S01]  /*243e0*/  IADD3 R3, R11, c[0x0][0x198], RZ ;  /* 0x000066000b037a10 */ /* 0x000fe20007ffe0ff */
[----:B--2---:R0:W-:Y:S01]  /*243f0*/  @P1 STG.E.U16 [R4.64], R22 ;  /* 0x0000001604001986 */ /* 0x0041e2000c101504 */
[----:B------:R-:W-:Y:S02]  /*24400*/  PRMT R10, R22, 0x7632, R10 ;  /* 0x00007632160a7816 */ /* 0x000fe4000000000a */
[----:B------:R-:W-:Y:S02]  /*24410*/  ISETP.LT.AND P1, PT, R6, c[0x0][0x17c], !P0 ;  /* 0x00005f0006007a0c */ /* 0x000fe40004721270 */
[----:B------:R-:W-:Y:S01]  /*24420*/  IADD3 R6, R25, 0x6e, RZ ;  /* 0x0000006e19067810 */ /* 0x000fe20007ffe0ff */
[----:B------:R1:W-:Y:S01]  /*24430*/  @P5 STG.E.U16 [R8.64], R10 ;  /* 0x0000000a08005986 */ /* 0x0003e2000c101504 */
[----:B0-----:R-:W-:-:S02]  /*24440*/  LEA R4, P6, R11, R0, 0x1 ;  /* 0x000000000b047211 */ /* 0x001fc400078c08ff */
[----:B------:R-:W-:Y:S02]  /*24450*/  ISETP.LT.AND P5, PT, R6, c[0x0][0x17c], !P0 ;  /* 0x00005f0006007a0c */ /* 0x000fe400047a1270 */
[----:B------:R-:W-:Y:S02]  /*24460*/  LEA.HI.X.SX32 R5, R11, R2, 0x1, P6 ;  /* 0x000000020b057211 */ /* 0x000fe400030f0eff */
[----:B------:R-:W-:Y:S02]  /*24470*/  IADD3 R6, R25, 0x6f, RZ ;  /* 0x0000006f19067810 */ /* 0x000fe40007ffe0ff */
[C---:B-1----:R-:W-:Y:S02]  /*24480*/  LEA R8, P6, R3.reuse, R0, 0x1 ;  /* 0x0000000003087211 */ /* 0x042fe400078c08ff */
[C---:B------:R-:W-:Y:S02]  /*24490*/  IADD3 R11, R3.reuse, c[0x0][0x198], RZ ;  /* 0x00006600030b7a10 */ /* 0x040fe40007ffe0ff */
[----:B------:R-:W-:-:S02]  /*244a0*/  LEA.HI.X.SX32 R9, R3, R2, 0x1, P6 ;  /* 0x0000000203097211 */ /* 0x000fc400030f0eff */
[----:B-----5:R-:W-:Y:S01]  /*244b0*/  PRMT R10, R28, 0x7632, R10 ;  /* 0x000076321c0a7816 */ /* 0x020fe2000000000a */
[----:B---3--:R0:W-:Y:S01]  /*244c0*/  @P4 STG.E.U16 [R4.64], R23 ;  /* 0x0000001704004986 */ /* 0x0081e2000c101504 */
[----:B------:R-:W-:Y:S02]  /*244d0*/  ISETP.LT.AND P4, PT, R6, c[0x0][0x17c], !P0 ;  /* 0x00005f0006007a0c */ /* 0x000fe40004781270 */
[----:B------:R-:W-:Y:S02]  /*244e0*/  PRMT R6, R23, 0x7632, R6 ;  /* 0x0000763217067816 */ /* 0x000fe40000000006 */
[----:B0-----:R-:W2:Y:S01]  /*244f0*/  LDL.LU R23, [R1+0x9c] ;  /* 0x00009c0001177983 */ /* 0x001ea20000300800 */
[----:B------:R-:W-:-:S04]  /*24500*/  LEA R4, P6, R11, R0, 0x1 ;  /* 0x000000000b047211 */ /* 0x000fc800078c08ff */
[C---:B------:R-:W-:Y:S01]  /*24510*/  LEA.HI.X.SX32 R5, R11.reuse, R2, 0x1, P6 ;  /* 0x000000020b057211 */ /* 0x040fe200030f0eff */
[----:B------:R-:W-:Y:S04]  /*24520*/  @P3 STG.E.U16 [R8.64], R6 ;  /* 0x0000000608003986 */ /* 0x000fe8000c101504 */
[----:B------:R0:W-:Y:S04]  /*24530*/  @P2 STG.E.U16 [R4.64], R28 ;  /* 0x0000001c04002986 */ /* 0x0001e8000c101504 */
[----:B0-----:R-:W3:Y:S01]  /*24540*/  LDL.LU R28, [R1+0x91c] ;  /* 0x00091c00011c7983 */ /* 0x001ee20000300800 */
[----:B------:R-:W-:-:S04]  /*24550*/  IADD3 R13, R11, c[0x0][0x198], RZ ;  /* 0x000066000b0d7a10 */ /* 0x000fc80007ffe0ff */
[C---:B------:R-:W-:Y:S02]  /*24560*/  LEA R8, P6, R13.reuse, R0, 0x1 ;  /* 0x000000000d087211 */ /* 0x040fe400078c08ff */
[C---:B------:R-:W-:Y:S02]  /*24570*/  IADD3 R11, R13.reuse, c[0x0][0x198], RZ ;  /* 0x000066000d0b7a10 */ /* 0x040fe40007ffe0ff */
[----:B------:R-:W-:Y:S02]  /*24580*/  LEA.HI.X.SX32 R9, R13, R2, 0x1, P6 ;  /* 0x000000020d097211 */ /* 0x000fe400030f0eff */
[C---:B------:R-:W-:Y:S02]  /*24590*/  LEA R4, P6, R11.reuse, R0, 0x1 ;  /* 0x000000000b047211 */ /* 0x040fe400078c08ff */
[----:B------:R-:W-:Y:S02]  /*245a0*/  IADD3 R13, R11, c[0x0][0x198], RZ ;  /* 0x000066000b0d7a10 */ /* 0x000fe40007ffe0ff */
[----:B------:R-:W-:Y:S01]  /*245b0*/  IADD3 R3, R25, 0x70, RZ ;  /* 0x0000007019037810 */ /* 0x000fe20007ffe0ff */
[----:B------:R0:W-:Y:S01]  /*245c0*/  @P1 STG.E.U16 [R8.64], R10 ;  /* 0x0000000a08001986 */ /* 0x0001e2000c101504 */
[----:B------:R-:W-:-:S02]  /*245d0*/  LEA.HI.X.SX32 R5, R11, R2, 0x1, P6 ;  /* 0x000000020b057211 */ /* 0x000fc400030f0eff */
[----:B------:R-:W-:Y:S02]  /*245e0*/  ISETP.LT.AND P3, PT, R3, c[0x0][0x17c], !P0 ;  /* 0x00005f0003007a0c */ /* 0x000fe40004761270 */
[----:B------:R-:W-:Y:S02]  /*245f0*/  IADD3 R11, R13, c[0x0][0x198], RZ ;  /* 0x000066000d0b7a10 */ /* 0x000fe40007ffe0ff */
[----:B------:R-:W-:Y:S01]  /*24600*/  IADD3 R3, R25, 0x71, RZ ;  /* 0x0000007119037810 */ /* 0x000fe20007ffe0ff */
[----:B------:R1:W-:Y:S01]  /*24610*/  @P5 STG.E.U16 [R4.64], R15 ;  /* 0x0000000f04005986 */ /* 0x0003e2000c101504 */
[----:B0-----:R-:W-:Y:S02]  /*24620*/  LEA R8, P6, R13, R0, 0x1 ;  /* 0x000000000d087211 */ /* 0x001fe400078c08ff */
[----:B------:R-:W-:Y:S02]  /*24630*/  PRMT R6, R15, 0x7632, R6 ;  /* 0x000076320f067816 */ /* 0x000fe40000000006 */
[----:B------:R-:W-:-:S02]  /*24640*/  LEA.HI.X.SX32 R9, R13, R2, 0x1, P6 ;  /* 0x000000020d097211 */ /* 0x000fc400030f0eff */
[----:B------:R-:W-:Y:S02]  /*24650*/  ISETP.LT.AND P2, PT, R3, c[0x0][0x17c], !P0 ;  /* 0x00005f0003007a0c */ /* 0x000fe40004741270 */
[C---:B-1----:R-:W-:Y:S02]  /*24660*/  LEA R4, P6, R11.reuse, R0, 0x1 ;  /* 0x000000000b047211 */ /* 0x042fe400078c08ff */
[----:B------:R-:W-:Y:S02]  /*24670*/  IADD3 R13, R11, c[0x0][0x198], RZ ;  /* 0x000066000b0d7a10 */ /* 0x000fe40007ffe0ff */
[----:B------:R-:W-:Y:S01]  /*24680*/  IADD3 R3, R25, 0x72, RZ ;  /* 0x0000007219037810 */ /* 0x000fe20007ffe0ff */
[----:B------:R0:W-:Y:S01]  /*24690*/  @P4 STG.E.U16 [R8.64], R6 ;  /* 0x0000000608004986 */ /* 0x0001e2000c101504 */
[----:B------:R-:W-:Y:S02]  /*246a0*/  LEA.HI.X.SX32 R5, R11, R2, 0x1, P6 ;  /* 0x000000020b057211 */ /* 0x000fe400030f0eff */
[----:B------:R-:W-:-:S02]  /*246b0*/  ISETP.LT.AND P1, PT, R3, c[0x0][0x17c], !P0 ;  /* 0x00005f0003007a0c */ /* 0x000fc40004721270 */
[C---:B------:R-:W-:Y:S02]  /*246c0*/  IADD3 R11, R13.reuse, c[0x0][0x198], RZ ;  /* 0x000066000d0b7a10 */ /* 0x040fe40007ffe0ff */
[----:B0-----:R-:W-:-:S04]  /*246d0*/  LEA R8, P6, R13, R0, 0x1 ;  /* 0x000000000d087211 */ /* 0x001fc800078c08ff */
[----:B------:R-:W-:Y:S01]  /*246e0*/  LEA.HI.X.SX32 R9, R13, R2, 0x1, P6 ;  /* 0x000000020d097211 */ /* 0x000fe200030f0eff */
[----:B--2---:R0:W-:Y:S01]  /*246f0*/  @P3 STG.E.U16 [R4.64], R23 ;  /* 0x0000001704003986 */ /* 0x0041e2000c101504 */
[----:B------:R-:W-:Y:S02]  /*24700*/  PRMT R10, R23, 0x7632, R10 ;  /* 0x00007632170a7816 */ /* 0x000fe4000000000a */
[----:B0-----:R-:W-:-:S04]  /*24710*/  LEA R4, P6, R11, R0, 0x1 ;  /* 0x000000000b047211 */ /* 0x001fc800078c08ff */
[----:B------:R-:W-:Y:S01]  /*24720*/  LEA.HI.X.SX32 R5, R11, R2, 0x1, P6 ;  /* 0x000000020b057211 */ /* 0x000fe200030f0eff */
[----:B------:R-:W-:Y:S04]  /*24730*/  @P2 STG.E.U16 [R8.64], R10 ;  /* 0x0000000a08002986 */ /* 0x000fe8000c101504 */
[----:B---3--:R0:W-:Y:S01]  /*24740*/  @P1 STG.E.U16 [R4.64], R28 ;  /* 0x0000001c04001986 */ /* 0x0081e2000c101504 */
[----:B------:R-:W-:-:S03]  /*24750*/  PRMT R6, R28, 0x7632, R6 ;  /* 0x000076321c067816 */ /* 0x000fc60000000006 */
[----:B0-----:R-:W2:Y:S04]  /*24760*/  LDL.LU R28, [R1+0x918] ;  /* 0x00091800011c7983 */ /* 0x001ea80000300800 */
[----:B------:R-:W3:Y:S01]  /*24770*/  LDL.LU R23, [R1+0x7c] ;  /* 0x00007c0001177983 */ /* 0x000ee20000300800 */
[----:B------:R-:W-:Y:S02]  /*24780*/  IADD3 R3, R25, 0x73, RZ ;  /* 0x0000007319037810 */ /* 0x000fe40007ffe0ff */
[----:B------:R-:W-:Y:S01]  /*24790*/  IADD3 R13, R11, c[0x0][0x198], RZ ;  /* 0x000066000b0d7a10 */ /* 0x000fe20007ffe0ff */
[----:B------:R-:W4:Y:S01]  /*247a0*/  LDL.LU R20, [R1+0x2c] ;  /* 0x00002c0001147983 */ /* 0x000f220000300800 */
[----:B------:R-:W-:Y:S02]  /*247b0*/  ISETP.LT.AND P5, PT, R3, c[0x0][0x17c], !P0 ;  /* 0x00005f0003007a0c */ /* 0x000fe400047a1270 */
[----:B------:R-:W-:Y:S01]  /*247c0*/  IADD3 R3, R25, 0x74, RZ ;  /* 0x0000007419037810 */ /* 0x000fe20007ffe0ff */
[----:B------:R-:W5:Y:S01]  /*247d0*/  LDL.LU R22, [R1+0xdc] ;  /* 0x0000dc0001167983 */ /* 0x000f620000300800 */
[----:B------:R-:W-:-:S02]  /*247e0*/  LEA R8, P6, R13, R0, 0x1 ;  /* 0x000000000d087211 */ /* 0x000fc400078c08ff */
[----:B------:R-:W-:Y:S02]  /*247f0*/  ISETP.LT.AND P4, PT, R3, c[0x0][0x17c], !P0 ;  /* 0x00005f0003007a0c */ /* 0x000fe40004781270 */
[----:B------:R-:W-:Y:S02]  /*24800*/  IADD3 R11, R13, c[0x0][0x198], RZ ;  /* 0x000066000d0b7a10 */ /* 0x000fe40007ffe0ff */
[----:B------:R-:W-:Y:S02]  /*24810*/  IADD3 R3, R25, 0x75, RZ ;  /* 0x0000007519037810 */ /* 0x000fe40007ffe0ff */
[----:B------:R-:W-:Y:S02]  /*24820*/  LEA.HI.X.SX32 R9, R13, R2, 0x1, P6 ;  /* 0x000000020d097211 */ /* 0x000fe400030f0eff */
[----:B------:R-:W-:Y:S02]  /*24830*/  LEA R4, P6, R11, R0, 0x1 ;  /* 0x000000000b047211 */ /* 0x000fe400078c08ff */
[----:B------:R-:W-:-:S02]  /*24840*/  ISETP.LT.AND P3, PT, R3, c[0x0][0x17c], !P0 ;  /* 0x00005f0003007a0c */ /* 0x000fc40004761270 */
[----:B------:R-:W-:Y:S02]  /*24850*/  IADD3 R13, R11, c[0x0][0x198], RZ ;  /* 0x000066000b0d7a10 */ /* 0x000fe40007ffe0ff */
[----:B------:R-:W-:Y:S01]  /*24860*/  IADD3 R3, R25, 0x76, RZ ;  /* 0x0000007619037810 */ /* 0x000fe20007ffe0ff */
[----:B------:R0:W-:Y:S01]  /*24870*/  @P5 STG.E.U16 [R8.64], R6 ;  /* 0x0000000608005986 */ /* 0x0001e2000c101504 */
[----:B------:R-:W-:Y:S02]  /*24880*/  LEA.HI.X.SX32 R5, R11, R2, 0x1, P6 ;  /* 0x000000020b057211 */ /* 0x000fe400030f0eff */
[----:B------:R-:W-:Y:S02]  /*24890*/  ISETP.LT.AND P2, PT, R3, c[0x0][0x17c], !P0 ;  /* 0x00005f0003007a0c */ /* 0x000fe40004741270 */
[----:B------:R-:W-:Y:S02]  /*248a0*/  IADD3 R11, R13, c[0x0][0x198], RZ ;  /* 0x000066000d0b7a10 */ /* 0x000fe40007ffe0ff */
[----:B------:R-:W-:-:S02]  /*248b0*/  IADD3 R3, R25, 0x77, RZ ;  /* 0x0000007719037810 */ /* 0x000fc40007ffe0ff */
[----:B0-----:R-:W-:Y:S01]  /*248c0*/  LEA R8, P6, R13, R0, 0x1 ;  /* 0x000000000d087211 */ /* 0x001fe200078c08ff */
[----:B------:R0:W-:Y:S01]  /*248d0*/  @P4 STG.E.U16 [R4.64], R7 ;  /* 0x0000000704004986 */ /* 0x0001e2000c101504 */
[----:B------:R-:W-:Y:S02]  /*248e0*/  ISETP.LT.AND P1, PT, R3, c[0x0][0x17c], !P0 ;  /* 0x00005f0003007a0c */ /* 0x000fe40004721270 */
[----:B------:R-:W-:Y:S02]  /*248f0*/  LEA.HI.X.SX32 R9, R13, R2, 0x1, P6 ;  /* 0x000000020d097211 */ /* 0x000fe400030f0eff */
[C---:B------:R-:W-:Y:S02]  /*24900*/  LEA R10, P6, R11.reuse, R0, 0x1 ;  /* 0x000000000b0a7211 */ /* 0x040fe400078c08ff */
[----:B------:R-:W-:Y:S02]  /*24910*/  IADD3 R13, R11, c[0x0][0x198], RZ ;  /* 0x000066000b0d7a10 */ /* 0x000fe40007ffe0ff */
[----:B------:R-:W-:-:S02]  /*24920*/  IADD3 R3, R25, 0x78, RZ ;  /* 0x0000007819037810 */ /* 0x000fc40007ffe0ff */
[----:B------:R-:W-:Y:S02]  /*24930*/  LEA.HI.X.SX32 R11, R11, R2, 0x1, P6 ;  /* 0x000000020b0b7211 */ /* 0x000fe400030f0eff */
[----:B0-----:R-:W-:Y:S02]  /*24940*/  PRMT R5, R7, 0x7632, R5 ;  /* 0x0000763207057816 */ /* 0x001fe40000000005 */
[----:B------:R-:W-:Y:S02]  /*24950*/  LEA R4, P6, R13, R0, 0x1 ;  /* 0x000000000d047211 */ /* 0x000fe400078c08ff */
[----:B------:R-:W-:Y:S02]  /*24960*/  ISETP.LT.AND P5, PT, R3, c[0x0][0x17c], !P0 ;  /* 0x00005f0003007a0c */ /* 0x000fe400047a1270 */
[C---:B------:R-:W-:Y:S01]  /*24970*/  IADD3 R7, R13.reuse, c[0x0][0x198], RZ ;  /* 0x000066000d077a10 */ /* 0x040fe20007ffe0ff */
[----:B------:R0:W-:Y:S04]  /*24980*/  @P3 STG.E.U16 [R8.64], R5 ;  /* 0x0000000508003986 */ /* 0x0001e8000c101504 */
[----:B------:R-:W-:Y:S01]  /*24990*/  @P2 STG.E.U16 [R10.64], R19 ;  /* 0x000000130a002986 */ /* 0x000fe2000c101504 */
[----:B0-----:R-:W-:-:S02]  /*249a0*/  LEA.HI.X.SX32 R5, R13, R2, 0x1, P6 ;  /* 0x000000020d057211 */ /* 0x001fc400030f0eff */
[----:B------:R-:W-:Y:S02]  /*249b0*/  LEA R6, P6, R7, R0, 0x1 ;  /* 0x0000000007067211 */ /* 0x000fe400078c08ff */
[----:B------:R-:W-:Y:S02]  /*249c0*/  PRMT R13, R19, 0x7632, R13 ;  /* 0x00007632130d7816 */ /* 0x000fe4000000000d */
[C---:B------:R-:W-:Y:S02]  /*249d0*/  IADD3 R9, R7.reuse, c[0x0][0x198], RZ ;  /* 0x0000660007097a10 */ /* 0x040fe40007ffe0ff */
[----:B------:R-:W-:Y:S01]  /*249e0*/  LEA.HI.X.SX32 R7, R7, R2, 0x1, P6 ;  /* 0x0000000207077211 */ /* 0x000fe200030f0eff */
[----:B------:R-:W-:Y:S04]  /*249f0*/  @P1 STG.E.U16 [R4.64], R13 ;  /* 0x0000000d04001986 */ /* 0x000fe8000c101504 */
[----:B------:R-:W-:Y:S01]  /*24a00*/  STL [R1+0x914], R16 ;  /* 0x0009141001007387 */ /* 0x000fe20000100800 */
[----:B------:R-:W-:-:S03]  /*24a10*/  IADD3 R3, R25, 0x79, RZ ;  /* 0x0000007919037810 */ /* 0x000fc60007ffe0ff */
[----:B---3--:R0:W-:Y:S04]  /*24a20*/  @P5 STG.E.U16 [R6.64], R23 ;  /* 0x0000001706005986 */ /* 0x0081e8000c101504 */
[----:B--2---:R-:W1:Y:S01]  /*24a30*/  LDS.128 R16, [R28] ;  /* 0x000000001c107984 */ /* 0x004e620000000c00 */
[----:B0-----:R-:W-:-:S03]  /*24a40*/  PRMT R7, R23, 0x7632, R7 ;  /* 0x0000763217077816 */ /* 0x001fc60000000007 */
[----:B------:R-:W2:Y:S01]  /*24a50*/  LDL.LU R23, [R1+0xec] ;  /* 0x0000ec0001177983 */ /* 0x000ea20000300800 */
[----:B------:R-:W-:Y:S02]  /*24a60*/  ISETP.LT.AND P4, PT, R3, c[0x0][0x17c], !P0 ;  /* 0x00005f0003007a0c */ /* 0x000fe40004781270 */
[----:B------:R-:W-:Y:S02]  /*24a70*/  LEA R12, P6, R9, R0, 0x1 ;  /* 0x00000000090c7211 */ /* 0x000fe400078c08ff */
[----:B------:R-:W-:Y:S02]  /*24a80*/  IADD3 R3, R25, 0x7a, RZ ;  /* 0x0000007a19037810 */ /* 0x000fe40007ffe0ff */
[C---:B------:R-:W-:Y:S02]  /*24a90*/  IADD3 R11, R9.reuse, c[0x0][0x198], RZ ;  /* 0x00006600090b7a10 */ /* 0x040fe40007ffe0ff */
[----:B------:R-:W-:Y:S02]  /*24aa0*/  LEA.HI.X.SX32 R13, R9, R2, 0x1, P6 ;  /* 0x00000002090d7211 */ /* 0x000fe400030f0eff */
[----:B------:R-:W-:-:S02]  /*24ab0*/  ISETP.LT.AND P3, PT, R3, c[0x0][0x17c], !P0 ;  /* 0x00005f0003007a0c */ /* 0x000fc40004761270 */
[----:B------:R-:W-:Y:S02]  /*24ac0*/  LEA R10, P6, R11, R0, 0x1 ;  /* 0x000000000b0a7211 */ /* 0x000fe400078c08ff */
[----:B------:R-:W-:Y:S02]  /*24ad0*/  IADD3 R3, R25, 0x7b, RZ ;  /* 0x0000007b19037810 */ /* 0x000fe40007ffe0ff */
[C---:B------:R-:W-:Y:S02]  /*24ae0*/  IADD3 R5, R11.reuse, c[0x0][0x198], RZ ;  /* 0x000066000b057a10 */ /* 0x040fe40007ffe0ff */
[----:B------:R-:W-:Y:S02]  /*24af0*/  LEA.HI.X.SX32 R11, R11, R2, 0x1, P6 ;  /* 0x000000020b0b7211 */ /* 0x000fe400030f0eff */
[----:B------:R-:W-:Y:S02]  /*24b00*/  ISETP.LT.AND P2, PT, R3, c[0x0][0x17c], !P0 ;  /* 0x00005f0003007a0c */ /* 0x000fe40004741270 */
[----:B------:R-:W-:-:S02]  /*24b10*/  LEA R6, P6, R5, R0, 0x1 ;  /* 0x0000000005067211 */ /* 0x000fc400078c08ff */
[----:B------:R-:W-:Y:S02]  /*24b20*/  IADD3 R3, R25, 0x7c, RZ ;  /* 0x0000007c19037810 */ /* 0x000fe40007ffe0ff */
[----:B------:R-:W-:Y:S01]  /*24b30*/  IADD3 R15, R5, c[0x0][0x198], RZ ;  /* 0x00006600050f7a10 */ /* 0x000fe20007ffe0ff */
[----:B------:R0:W-:Y:S01]  /*24b40*/  @P4 STG.E.U16 [R12.64], R7 ;  /* 0x000000070c004986 */ /* 0x0001e2000c101504 */
[----:B------:R-:W-:Y:S02]  /*24b50*/  ISETP.LT.AND P1, PT, R3, c[0x0][0x17c], !P0 ;  /* 0x00005f0003007a0c */ /* 0x000fe40004721270 */
[----:B------:R-:W-:Y:S02]  /*24b60*/  IADD3 R3, R25, 0x7d, RZ ;  /* 0x0000007d19037810 */ /* 0x000fe40007ffe0ff */
[----:B0-----:R-:W-:Y:S02]  /*24b70*/  LEA.HI.X.SX32 R7, R5, R2, 0x1, P6 ;  /* 0x0000000205077211 */ /* 0x001fe400030f0eff */
[----:B------:R-:W-:-:S02]  /*24b80*/  LEA R8, P6, R15, R0, 0x1 ;  /* 0x000000000f087211 */ /* 0x000fc400078c08ff */
[----:B------:R-:W-:Y:S02]  /*24b90*/  ISETP.LT.AND P5, PT, R3, c[0x0][0x17c], !P0 ;  /* 0x00005f0003007a0c */ /* 0x000fe400047a1270 */
[C---:B------:R-:W-:Y:S02]  /*24ba0*/  LEA.HI.X.SX32 R9, R15.reuse, R2, 0x1, P6 ;  /* 0x000000020f097211 */ /* 0x040fe400030f0eff */
[----:B------:R-:W-:Y:S02]  /*24bb0*/  IADD3 R15, R15, c[0x0][0x198], RZ ;  /* 0x000066000f0f7a10 */ /* 0x000fe40007ffe0ff */
[----:B------:R-:W-:Y:S02]  /*24bc0*/  IADD3 R3, R25, 0x7e, RZ ;  /* 0x0000007e19037810 */ /* 0x000fe40007ffe0ff */
[----:B----4-:R-:W-:Y:S01]  /*24bd0*/  PRMT R5, R20, 0x7632, R5 ;  /* 0x0000763214057816 */ /* 0x010fe20000000005 */
[----:B------:R0:W-:Y:S01]  /*24be0*/  @P3 STG.E.U16 [R10.64], R20 ;  /* 0x000000140a003986 */ /* 0x0001e2000c101504 */
[----:B------:R-:W-:-:S02]  /*24bf0*/  LEA R4, P6, R15, R0, 0x1 ;  /* 0x000000000f047211 */ /* 0x000fc400078c08ff */
[----:B------:R-:W-:Y:S01]  /*24c00*/  ISETP.LT.AND P4, PT, R3, c[0x0][0x17c], !P0 ;  /* 0x00005f0003007a0c */ /* 0x000fe20004781270 */
[----:B------:R3:W-:Y:S01]  /*24c10*/  @P2 STG.E.U16 [R6.64], R5 ;  /* 0x0000000506002986 */ /* 0x0007e2000c101504 */
[C---:B0-----:R-:W-:Y:S02]  /*24c20*/  IADD3 R11, R15.reuse, c[0x0][0x198], RZ ;  /* 0x000066000f0b7a10 */ /* 0x041fe40007ffe0ff */
[----:B---3--:R-:W-:Y:S02]  /*24c30*/  LEA.HI.X.SX32 R5, R15, R2, 0x1, P6 ;  /* 0x000000020f057211 */ /* 0x008fe400030f0eff */
[C---:B------:R-:W-:Y:S02]  /*24c40*/  LEA R6, P6, R11.reuse, R0, 0x1 ;  /* 0x000000000b067211 */ /* 0x040fe400078c08ff */
[----:B-----5:R-:W-:Y:S01]  /*24c50*/  PRMT R10, R22, 0x7632, R10 ;  /* 0x00007632160a7816 */ /* 0x020fe2000000000a */
[----:B-1----:R-:W-:Y:S01]  /*24c60*/  STL [R1+0x44], R17 ;  /* 0x0000441101007387 */ /* 0x002fe20000100800 */
[----:B------:R-:W-:Y:S01]  /*24c70*/  LEA.HI.X.SX32 R7, R11, R2, 0x1, P6 ;  /* 0x000000020b077211 */ /* 0x000fe200030f0eff */
[----:B------:R-:W-:-:S02]  /*24c80*/  IMAD.MOV.U32 R14, RZ, RZ, R16 ;  /* 0x000000ffff0e7224 */ /* 0x000fc400078e0010 */
[----:B------:R-:W-:Y:S04]  /*24c90*/  STL.64 [R1+0x48], R18 ;  /* 0x0000481201007387 */ /* 0x000fe80000100a00 */
[----:B------:R0:W-:Y:S04]  /*24ca0*/  @P1 STG.E.U16 [R8.64], R22 ;  /* 0x0000001608001986 */ /* 0x0001e8000c101504 */
[----:B------:R-:W1:Y:S04]  /*24cb0*/  LDS.128 R16, [R26] ;  /* 0x000000001a107984 */ /* 0x000e680000000c00 */
[----:B------:R3:W-:Y:S01]  /*24cc0*/  @P5 STG.E.U16 [R4.64], R10 ;  /* 0x0000000a04005986 */ /* 0x0007e2000c101504 */
[----:B------:R-:W-:-:S04]  /*24cd0*/  IADD3 R13, R11, c[0x0][0x198], RZ ;  /* 0x000066000b0d7a10 */ /* 0x000fc80007ffe0ff */
[C---:B0-----:R-:W-:Y:S02]  /*24ce0*/  IADD3 R9, R13.reuse, c[0x0][0x198], RZ ;  /* 0x000066000d097a10 */ /* 0x041fe40007ffe0ff */
[----:B---3--:R-:W-:-:S04]  /*24cf0*/  LEA R4, P6, R13, R0, 0x1 ;  /* 0x000000000d047211 */ /* 0x008fc800078c08ff */
[----:B------:R-:W-:Y:S01]  /*24d00*/  LEA.HI.X.SX32 R5, R13, R2, 0x1, P6 ;  /* 0x000000020d057211 */ /* 0x000fe200030f0eff */
[----:B-1----:R-:W-:Y:S01]  /*24d10*/  STL [R1+0x54], R17 ;  /* 0x0000541101007387 */ /* 0x002fe20000100800 */
[----:B------:R-:W-:-:S03]  /*24d20*/  IMAD.MOV.U32 R15, RZ, RZ, R16 ;  /* 0x000000ffff0f7224 */ /* 0x000fc600078e0010 */
[----:B------:R-:W-:Y:S04]  /*24d30*/  STL.64 [R1+0x58], R18 ;  /* 0x0000581201007387 */ /* 0x000fe80000100a00 */
[----:B------:R-:W3:Y:S01]  /*24d40*/  LDL.LU R16, [R1+0x914] ;  /* 0x0009140001107983 */ /* 0x000ee20000300800 */
[----:B------:R-:W-:-:S04]  /*24d50*/  IADD3 R3, R25, 0x7f, RZ ;  /* 0x0000007f19037810 */ /* 0x000fc80007ffe0ff */
[----:B------:R-:W-:Y:S02]  /*24d60*/  ISETP.LT.AND P3, PT, R3, c[0x0][0x17c], !P0 ;  /* 0x00005f0003007a0c */ /* 0x000fe40004761270 */
[----:B------:R-:W-:-:S04]  /*24d70*/  IADD3 R3, R25, 0x80, RZ ;  /* 0x0000008019037810 */ /* 0x000fc80007ffe0ff */
[----:B------:R-:W-:Y:S02]  /*24d80*/  ISETP.LT.AND P2, PT, R3, c[0x0][0x17c], !P0 ;  /* 0x00005f0003007a0c */ /* 0x000fe40004741270 */
[----:B------:R-:W-:Y:S02]  /*24d90*/  IADD3 R11, R9, c[0x0][0x198], RZ ;  /* 0x00006600090b7a10 */ /* 0x000fe40007ffe0ff */
[----:B------:R-:W-:-:S04]  /*24da0*/  IADD3 R3, R25, 0x81, RZ ;  /* 0x0000008119037810 */ /* 0x000fc80007ffe0ff */
[----:B------:R-:W-:Y:S02]  /*24db0*/  ISETP.LT.AND P1, PT, R3, c[0x0][0x17c], !P0 ;  /* 0x00005f0003007a0c */ /* 0x000fe40004721270 */
[----:B------:R-:W-:-:S04]  /*24dc0*/  IADD3 R3, R25, 0x82, RZ ;  /* 0x0000008219037810 */ /* 0x000fc80007ffe0ff */
[----:B------:R-:W-:Y:S02]  /*24dd0*/  ISETP.LT.AND P5, PT, R3, c[0x0][0x17c], !P0 ;  /* 0x00005f0003007a0c */ /* 0x000fe400047a1270 */
[----:B------:R-:W-:Y:S01]  /*24de0*/  IADD3 R3, R25, 0x83, RZ ;  /* 0x0000008319037810 */ /* 0x000fe20007ffe0ff */
[----:B--2---:R-:W-:Y:S01]  /*24df0*/  @P4 STG.E.U16 [R6.64], R23 ;  /* 0x0000001706004986 */ /* 0x004fe2000c101504 */
[----:B------:R-:W-:-:S03]  /*24e00*/  PRMT R8, R23, 0x7632, R8 ;  /* 0x0000763217087816 */ /* 0x000fc60000000008 */
[----:B------:R-:W0:Y:S04]  /*24e10*/  LDS.128 R20, [R27] ;  /* 0x000000001b147984 */ /* 0x000e280000000c00 */
[----:B0-----:R-:W-:Y:S01]  /*24e20*/  STL [R1+0x24], R21 ;  /* 0x0000241501007387 */ /* 0x001fe20000100800 */
[----:B------:R-:W-:-:S03]  /*24e30*/  IMAD.MOV.U32 R13, RZ, RZ, R20 ;  /* 0x000000ffff0d7224 */ /* 0x000fc600078e0014 */
[----:B------:R-:W-:Y:S04]  /*24e40*/  STL.64 [R1+0x28], R22 ;  /* 0x0000281601007387 */ /* 0x000fe80000100a00 */
[----:B------:R-:W0:Y:S01]  /*24e50*/  LDS.128 R20, [R29] ;  /* 0x000000001d147984 */ /* 0x000e220000000c00 */
[----:B------:R-:W-:-:S04]  /*24e60*/  LEA R6, P6, R9, R0, 0x1 ;  /* 0x0000000009067211 */ /* 0x000fc800078c08ff */
[----:B------:R-:W-:Y:S01]  /*24e70*/  LEA.HI.X.SX32 R7, R9, R2, 0x1, P6 ;  /* 0x0000000209077211 */ /* 0x000fe200030f0eff */
[----:B------:R-:W-:Y:S01]  /*24e80*/  @P3 STG.E.U16 [R4.64], R8 ;  /* 0x0000000804003986 */ /* 0x000fe2000c101504 */
[----:B------:R-:W-:-:S03]  /*24e90*/  PRMT R9, R14, 0x7632, R9 ;  /* 0x000076320e097816 */ /* 0x000fc60000000009 */
[----:B------:R1:W-:Y:S04]  /*24ea0*/  @P2 STG.E.U16 [R6.64], R14 ;  /* 0x0000000e06002986 */ /* 0x0003e8000c101504 */
[----:B0-----:R-:W-:Y:S01]  /*24eb0*/  STL [R1+0x74], R21 ;  /* 0x0000741501007387 */ /* 0x001fe20000100800 */
[----:B-1----:R-:W-:-:S03]  /*24ec0*/  IMAD.MOV.U32 R14, RZ, RZ, R20 ;  /* 0x000000ffff0e7224 */ /* 0x002fc600078e0014 */
[----:B------:R-:W-:Y:S04]  /*24ed0*/  STL.64 [R1+0x78], R22 ;  /* 0x0000781601007387 */ /* 0x000fe80000100a00 */
[----:B------:R-:W0:Y:S01]  /*24ee0*/  LDS.128 R20, [R28+0x1000] ;  /* 0x001000001c147984 */ /* 0x000e220000000c00 */
[----:B------:R-:W-:Y:S02]  /*24ef0*/  ISETP.LT.AND P4, PT, R3, c[0x0][0x17c], !P0 ;  /* 0x00005f0003007a0c */ /* 0x000fe40004781270 */
[----:B------:R-:W-:Y:S02]  /*24f00*/  IADD3 R3, R25, 0x84, RZ ;  /* 0x0000008419037810 */ /* 0x000fe40007ffe0ff */
[----:B------:R-:W-:Y:S02]  /*24f10*/  LEA R6, P6, R11, R0, 0x1 ;  /* 0x000000000b067211 */ /* 0x000fe400078c08ff */
[----:B------:R-:W-:-:S02]  /*24f20*/  ISETP.LT.AND P3, PT, R3, c[0x0][0x17c], !P0 ;  /* 0x00005f0003007a0c */ /* 0x000fc40004761270 */
[----:B------:R-:W-:Y:S02]  /*24f30*/  IADD3 R3, R25, 0x85, RZ ;  /* 0x0000008519037810 */ /* 0x000fe40007ffe0ff */
[----:B------:R-:W-:Y:S02]  /*24f40*/  LEA.HI.X.SX32 R7, R11, R2, 0x1, P6 ;  /* 0x000000020b077211 */ /* 0x000fe400030f0eff */
[----:B------:R-:W-:Y:S02]  /*24f50*/  ISETP.LT.AND P2, PT, R3, c[0x0][0x17c], !P0 ;  /* 0x00005f0003007a0c */ /* 0x000fe40004741270 */
[----:B------:R-:W-:Y:S01]  /*24f60*/  IADD3 R3, R11, c[0x0][0x198], RZ ;  /* 0x000066000b037a10 */ /* 0x000fe20007ffe0ff */
[----:B0-----:R-:W-:Y:S01]  /*24f70*/  STL [R1+0xa4], R21 ;  /* 0x0000a41501007387 */ /* 0x001fe20000100800 */
[----:B------:R-:W-:-:S03]  /*24f80*/  IMAD.MOV.U32 R11, RZ, RZ, R20 ;  /* 0x000000ffff0b7224 */ /* 0x000fc600078e0014 */
[----:B------:R-:W-:Y:S04]  /*24f90*/  STL.64 [R1+0xa8], R22 ;  /* 0x0000a81601007387 */ /* 0x000fe80000100a00 */
[----:B------:R-:W0:Y:S01]  /*24fa0*/  LDS.128 R20, [R26+0x1000] ;  /* 0x001000001a147984 */ /* 0x000e220000000c00 */
[C---:B------:R-:W-:Y:S02]  /*24fb0*/  LEA R4, P6, R3.reuse, R0, 0x1 ;  /* 0x0000000003047211 */ /* 0x040fe400078c08ff */
[C---:B------:R-:W-:Y:S01]  /*24fc0*/  IADD3 R8, R3.reuse, c[0x0][0x198], RZ ;  /* 0x0000660003087a10 */ /* 0x040fe20007ffe0ff */
[----:B------:R1:W-:Y:S01]  /*24fd0*/  @P1 STG.E.U16 [R6.64], R9 ;  /* 0x0000000906001986 */ /* 0x0003e2000c101504 */
[----:B------:R-:W-:Y:S02]  /*24fe0*/  LEA.HI.X.SX32 R5, R3, R2, 0x1, P6 ;  /* 0x0000000203057211 */ /* 0x000fe400030f0eff */
[----:B------:R-:W-:-:S03]  /*24ff0*/  IADD3 R3, R8, c[0x0][0x198], RZ ;  /* 0x0000660008037a10 */ /* 0x000fc60007ffe0ff */
[----:B------:R2:W-:Y:S01]  /*25000*/  @P5 STG.E.U16 [R4.64], R15 ;  /* 0x0000000f04005986 */ /* 0x0005e2000c101504 */
[----:B-1----:R-:W-:-:S04]  /*25010*/  LEA R6, P6, R8, R0, 0x1 ;  /* 0x0000000008067211 */ /* 0x002fc800078c08ff */
[----:B------:R-:W-:Y:S02]  /*25020*/  LEA.HI.X.SX32 R7, R8, R2, 0x1, P6 ;  /* 0x0000000208077211 */ /* 0x000fe400030f0eff */
[----:B--2---:R-:W-:Y:S02]  /*25030*/  LEA R4, P6, R3, R0, 0x1 ;  /* 0x0000000003047211 */ /* 0x004fe400078c08ff */
[----:B------:R-:W-:Y:S02]  /*25040*/  PRMT R8, R15, 0x7632, R8 ;  /* 0x000076320f087816 */ /* 0x000fe40000000008 */
[----:B------:R-:W-:Y:S02]  /*25050*/  IADD3 R9, R25, 0x88, RZ ;  /* 0x0000008819097810 */ /* 0x000fe40007ffe0ff */
[----:B------:R-:W-:Y:S01]  /*25060*/  LEA.HI.X.SX32 R5, R3, R2, 0x1, P6 ;  /* 0x0000000203057211 */ /* 0x000fe200030f0eff */
[----:B------:R-:W-:Y:S01]  /*25070*/  @P4 STG.E.U16 [R6.64], R8 ;  /* 0x0000000806004986 */ /* 0x000fe2000c101504 */
[----:B------:R-:W-:-:S02]  /*25080*/  ISETP.LT.AND P4, PT, R9, c[0x0][0x17c], !P0 ;  /* 0x00005f0009007a0c */ /* 0x000fc40004781270 */
[----:B------:R-:W-:Y:S01]  /*25090*/  PRMT R9, R13, 0x7632, R9 ;  /* 0x000076320d097816 */ /* 0x000fe20000000009 */
[----:B------:R1:W-:Y:S04]  /*250a0*/  @P3 STG.E.U16 [R4.64], R13 ;  /* 0x0000000d04003986 */ /* 0x0003e8000c101504 */
[----:B0-----:R-:W-:Y:S04]  /*250b0*/  STL [R1+0x94], R21 ;  /* 0x0000941501007387 */ /* 0x001fe80000100800 */
[----:B------:R-:W-:Y:S01]  /*250c0*/  STL.64 [R1+0x98], R22 ;  /* 0x0000981601007387 */ /* 0x000fe20000100a00 */
[----:B-1----:R-:W-:-:S03]  /*250d0*/  IMAD.MOV.U32 R13, RZ, RZ, R20 ;  /* 0x000000ffff0d7224 */ /* 0x002fc600078e0014 */
[----:B------:R-:W0:Y:S01]  /*250e0*/  LDS.128 R20, [R27+0x1000] ;  /* 0x001000001b147984 */ /* 0x000e220000000c00 */
[----:B------:R-:W-:Y:S02]  /*250f0*/  IADD3 R7, R3, c[0x0][0x198], RZ ;  /* 0x0000660003077a10 */ /* 0x000fe40007ffe0ff */
[C---:B------:R-:W-:Y:S02]  /*25100*/  IADD3 R3, R25.reuse, 0x89, RZ ;  /* 0x0000008919037810 */ /* 0x040fe40007ffe0ff */
[----:B------:R-:W-:Y:S02]  /*25110*/  IADD3 R10, R25, 0x86, RZ ;  /* 0x00000086190a7810 */ /* 0x000fe40007ffe0ff */
[----:B------:R-:W-:Y:S02]  /*25120*/  LEA R6, P6, R7, R0, 0x1 ;  /* 0x0000000007067211 */ /* 0x000fe400078c08ff */
[----:B------:R-:W-:Y:S02]  /*25130*/  ISETP.LT.AND P3, PT, R3, c[0x0][0x17c], !P0 ;  /* 0x00005f0003007a0c */ /* 0x000fe40004761270 */
[----:B------:R-:W-:-:S02]  /*25140*/  ISETP.LT.AND P1, PT, R10, c[0x0][0x17c], !P0 ;  /* 0x00005f000a007a0c */ /* 0x000fc40004721270 */
[C---:B------:R-:W-:Y:S02]  /*25150*/  IADD3 R3, R7.reuse, c[0x0][0x198], RZ ;  /* 0x0000660007037a10 */ /* 0x040fe40007ffe0ff */
[----:B------:R-:W-:Y:S02]  /*25160*/  LEA.HI.X.SX32 R7, R7, R2, 0x1, P6 ;  /* 0x0000000207077211 */ /* 0x000fe400030f0eff */
[C---:B------:R-:W-:Y:S02]  /*25170*/  LEA R4, P6, R3.reuse, R0, 0x1 ;  /* 0x0000000003047211 */ /* 0x040fe400078c08ff */
[C---:B------:R-:W-:Y:S01]  /*25180*/  IADD3 R8, R3.reuse, c[0x0][0x198], RZ ;  /* 0x0000660003087a10 */ /* 0x040fe20007ffe0ff */
[----:B------:R1:W-:Y:S01]  /*25190*/  @P2 STG.E.U16 [R6.64], R9 ;  /* 0x0000000906002986 */ /* 0x0003e2000c101504 */
[----:B------:R-:W-:Y:S02]  /*251a0*/  LEA.HI.X.SX32 R5, R3, R2, 0x1, P6 ;  /* 0x0000000203057211 */ /* 0x000fe400030f0eff */
[----:B------:R-:W-:-:S03]  /*251b0*/  IADD3 R3, R8, c[0x0][0x198], RZ ;  /* 0x0000660008037a10 */ /* 0x000fc60007ffe0ff */
[----:B------:R2:W-:Y:S01]  /*251c0*/  @P1 STG.E.U16 [R4.64], R14 ;  /* 0x0000000e04001986 */ /* 0x0005e2000c101504 */
[----:B-1----:R-:W-:Y:S02]  /*251d0*/  IADD3 R7, R25, 0x8b, RZ ;  /* 0x0000008b19077810 */ /* 0x002fe40007ffe0ff */
[C---:B------:R-:W-:Y:S02]  /*251e0*/  LEA R6, P6, R8.reuse, R0, 0x1 ;  /* 0x0000000008067211 */ /* 0x040fe400078c08ff */
[----:B------:R-:W-:Y:S02]  /*251f0*/  ISETP.LT.AND P1, PT, R7, c[0x0][0x17c], !P0 ;  /* 0x00005f0007007a0c */ /* 0x000fe40004721270 */
[----:B------:R-:W-:Y:S02]  /*25200*/  LEA.HI.X.SX32 R7, R8, R2, 0x1, P6 ;  /* 0x0000000208077211 */ /* 0x000fe400030f0eff */
[----:B------:R-:W-:Y:S01]  /*25210*/  PRMT R8, R14, 0x7632, R8 ;  /* 0x000076320e087816 */ /* 0x000fe20000000008 */
[----:B0-----:R-:W-:Y:S01]  /*25220*/  STL [R1+0x84], R21 ;  /* 0x0000841501007387 */ /* 0x001fe20000100800 */
[----:B--2---:R-:W-:-:S03]  /*25230*/  IMAD.MOV.U32 R14, RZ, RZ, R20 ;  /* 0x000000ffff0e7224 */ /* 0x004fc600078e0014 */
[----:B------:R-:W-:Y:S04]  /*25240*/  STL.64 [R1+0x88], R22 ;  /* 0x0000881601007387 */ /* 0x000fe80000100a00 */
[----:B------:R-:W0:Y:S01]  /*25250*/  LDS.128 R20, [R29+0x1000] ;  /* 0x001000001d147984 */ /* 0x000e220000000c00 */
[----:B------:R-:W-:-:S04]  /*25260*/  IADD3 R10, R25, 0x87, RZ ;  /* 0x00000087190a7810 */ /* 0x000fc80007ffe0ff */
[----:B------:R-:W-:Y:S02]  /*25270*/  ISETP.LT.AND P5, PT, R10, c[0x0][0x17c], !P0 ;  /* 0x00005f000a007a0c */ /* 0x000fe400047a1270 */
[----:B------:R-:W-:Y:S02]  /*25280*/  LEA R4, P6, R3, R0, 0x1 ;  /* 0x0000000003047211 */ /* 0x000fe400078c08ff */
[----:B------:R-:W-:Y:S02]  /*25290*/  IADD3 R9, R25, 0x8c, RZ ;  /* 0x0000008c19097810 */ /* 0x000fe40007ffe0ff */
[----:B------:R-:W-:-:S07]  /*252a0*/  LEA.HI.X.SX32 R5, R3, R2, 0x1, P6 ;  /* 0x0000000203057211 */ /* 0x000fce00030f0eff */
[----:B------:R-:W-:Y:S01]  /*252b0*/  @P5 STG.E.U16 [R6.64], R8 ;  /* 0x0000000806005986 */ /* 0x000fe2000c101504 */
[----:B------:R-:W-:Y:S02]  /*252c0*/  ISETP.LT.AND P5, PT, R9, c[0x0][0x17c], !P0 ;  /* 0x00005f0009007a0c */ /* 0x000fe400047a1270 */
[----:B------:R-:W-:Y:S01]  /*252d0*/  PRMT R9, R11, 0x7632, R9 ;  /* 0x000076320b097816 */ /* 0x000fe20000000009 */
[----:B------:R1:W-:Y:S04]  /*252e0*/  @P4 STG.E.U16 [R4.64], R11 ;  /* 0x0000000b04004986 */ /* 0x0003e8000c101504 */
[----:B0-----:R-:W-:Y:S01]  /*252f0*/  STL [R1+0x4], R21 ;  /* 0x0000041501007387 */ /* 0x001fe20000100800 */
[----:B-1----:R-:W-:-:S03]  /*25300*/  IMAD.MOV.U32 R11, RZ, RZ, R20 ;  /* 0x000000ffff0b7224 */ /* 0x002fc600078e0014 */
[----:B------:R-:W-:Y:S04]  /*25310*/  STL.64 [R1+0x8], R22 ;  /* 0x0000081601007387 */ /* 0x000fe80000100a00 */
[----:B------:R-:W0:Y:S01]  /*25320*/  LDS.128 R20, [R28+0x2000] ;  /* 0x002000001c147984 */ /* 0x000e220000000c00 */
[----:B------:R-:W-:Y:S02]  /*25330*/  IADD3 R7, R3, c[0x0][0x198], RZ ;  /* 0x0000660003077a10 */ /* 0x000fe40007ffe0ff */
[C---:B------:R-:W-:Y:S02]  /*25340*/  IADD3 R3, R25.reuse, 0x8d, RZ ;  /* 0x0000008d19037810 */ /* 0x040fe40007ffe0ff */
[----:B------:R-:W-:Y:S02]  /*25350*/  IADD3 R10, R25, 0x8a, RZ ;  /* 0x0000008a190a7810 */ /* 0x000fe40007ffe0ff */
[----:B------:R-:W-:-:S02]  /*25360*/  LEA R6, P6, R7, R0, 0x1 ;  /* 0x0000000007067211 */ /* 0x000fc400078c08ff */
[----:B------:R-:W-:Y:S02]  /*25370*/  ISETP.LT.AND P4, PT, R3, c[0x0][0x17c], !P0 ;  /* 0x00005f0003007a0c */ /* 0x000fe40004781270 */
[----:B------:R-:W-:Y:S02]  /*25380*/  ISETP.LT.AND P2, PT, R10, c[0x0][0x17c], !P0 ;  /* 0x00005f000a007a0c */ /* 0x000fe40004741270 */
[C---:B------:R-:W-:Y:S02]  /*25390*/  IADD3 R3, R7.reuse, c[0x0][0x198], RZ ;  /* 0x0000660007037a10 */ /* 0x040fe40007ffe0ff */
[----:B------:R-:W-:Y:S02]  /*253a0*/  LEA.HI.X.SX32 R7, R7, R2, 0x1, P6 ;  /* 0x0000000207077211 */ /* 0x000fe400030f0eff */
[C---:B------:R-:W-:Y:S02]  /*253b0*/  LEA R4, P6, R3.reuse, R0, 0x1 ;  /* 0x0000000003047211 */ /* 0x040fe400078c08ff */
[C---:B------:R-:W-:Y:S01]  /*253c0*/  IADD3 R8, R3.reuse, c[0x0][0x198], RZ ;  /* 0x0000660003087a10 */ /* 0x040fe20007ffe0ff */
[----:B------:R1:W-:Y:S01]  /*253d0*/  @P3 STG.E.U16 [R6.64], R9 ;  /* 0x0000000906003986 */ /* 0x0003e2000c101504 */
[----:B------:R-:W-:-:S02]  /*253e0*/  LEA.HI.X.SX32 R5, R3, R2, 0x1, P6 ;  /* 0x0000000203057211 */ /* 0x000fc400030f0eff */
        /* <DEDUP_REMOVED lines=10> */
[----:B------:R-:W0:Y:S04]  /*25490*/  LDS.128 R20, [R26+0x2000] ;  /* 0x002000001a147984 */ /* 0x000e280000000c00 */
[----:B0-----:R-:W-:Y:S01]  /*254a0*/  STL [R1+0x34], R21 ;  /* 0x0000341501007387 */ /* 0x001fe20000100800 */
[----:B------:R-:W-:-:S03]  /*254b0*/  IMAD.MOV.U32 R15, RZ, RZ, R20 ;  /* 0x000000ffff0f7224 */ /* 0x000fc600078e0014 */
[----:B------:R-:W-:Y:S04]  /*254c0*/  STL.64 [R1+0x38], R22 ;  /* 0x0000381601007387 */ /* 0x000fe80000100a00 */
[----:B------:R-:W0:Y:S04]  /*254d0*/  LDS.128 R20, [R27+0x2000] ;  /* 0x002000001b147984 */ /* 0x000e280000000c00 */
[----:B0-----:R0:W-:Y:S04]  /*254e0*/  STL [R1+0x14], R21 ;  /* 0x0000141501007387 */ /* 0x0011e80000100800 */
[----:B------:R-:W-:Y:S04]  /*254f0*/  STL.64 [R1+0x18], R22 ;  /* 0x0000181601007387 */ /* 0x000fe80000100a00 */
[----:B0-----:R-:W2:Y:S01]  /*25500*/  LDL.LU R21, [R1+0x910] ;  /* 0x0009100001157983 */ /* 0x001ea20000300800 */
[----:B------:R-:W-:-:S03]  /*25510*/  LEA R4, P6, R3, R0, 0x1 ;  /* 0x0000000003047211 */ /* 0x000fc600078c08ff */
[----:B------:R0:W-:Y:S01]  /*25520*/  @P1 STG.E.U16 [R6.64], R8 ;  /* 0x0000000806001986 */ /* 0x0001e2000c101504 */
[----:B------:R-:W-:Y:S02]  /*25530*/  LEA.HI.X.SX32 R5, R3, R2, 0x1, P6 ;  /* 0x0000000203057211 */ /* 0x000fe400030f0eff */
[C---:B------:R-:W-:Y:S02]  /*25540*/  IADD3 R10, R25.reuse, 0x8e, RZ ;  /* 0x0000008e190a7810 */ /* 0x040fe40007ffe0ff */
[----:B------:R-:W-:Y:S01]  /*25550*/  IADD3 R9, R25, 0x90, RZ ;  /* 0x0000009019097810 */ /* 0x000fe20007ffe0ff */
[----:B------:R1:W-:Y:S01]  /*25560*/  @P5 STG.E.U16 [R4.64], R14 ;  /* 0x0000000e04005986 */ /* 0x0003e2000c101504 */
[----:B0-----:R-:W-:Y:S02]  /*25570*/  IADD3 R6, R3, c[0x0][0x198], RZ ;  /* 0x0000660003067a10 */ /* 0x001fe40007ffe0ff */
[----:B------:R-:W-:Y:S02]  /*25580*/  IADD3 R3, R25, 0x91, RZ ;  /* 0x0000009119037810 */ /* 0x000fe40007ffe0ff */
[----:B------:R-:W-:-:S02]  /*25590*/  ISETP.LT.AND P3, PT, R10, c[0x0][0x17c], !P0 ;  /* 0x00005f000a007a0c */ /* 0x000fc40004761270 */
[C---:B-1----:R-:W-:Y:S02]  /*255a0*/  LEA R4, P6, R6.reuse, R0, 0x1 ;  /* 0x0000000006047211 */ /* 0x042fe400078c08ff */
[----:B------:R-:W-:Y:S02]  /*255b0*/  ISETP.LT.AND P5, PT, R3, c[0x0][0x17c], !P0 ;  /* 0x00005f0003007a0c */ /* 0x000fe400047a1270 */
[C---:B------:R-:W-:Y:S02]  /*255c0*/  IADD3 R3, R6.reuse, c[0x0][0x198], RZ ;  /* 0x0000660006037a10 */ /* 0x040fe40007ffe0ff */
[----:B------:R-:W-:Y:S02]  /*255d0*/  ISETP.LT.AND P1, PT, R9, c[0x0][0x17c], !P0 ;  /* 0x00005f0009007a0c */ /* 0x000fe40004721270 */
[----:B------:R-:W-:Y:S02]  /*255e0*/  LEA.HI.X.SX32 R5, R6, R2, 0x1, P6 ;  /* 0x0000000206057211 */ /* 0x000fe400030f0eff */
[----:B------:R-:W-:-:S02]  /*255f0*/  PRMT R9, R14, 0x7632, R9 ;  /* 0x000076320e097816 */ /* 0x000fc40000000009 */
[C---:B------:R-:W-:Y:S02]  /*25600*/  LEA R6, P6, R3.reuse, R0, 0x1 ;  /* 0x0000000003067211 */ /* 0x040fe400078c08ff */
[C---:B------:R-:W-:Y:S01]  /*25610*/  IADD3 R8, R3.reuse, c[0x0][0x198], RZ ;  /* 0x0000660003087a10 */ /* 0x040fe20007ffe0ff */
        /* <DEDUP_REMOVED lines=9> */
[----:B-1----:R-:W-:-:S02]  /*256b0*/  LEA R6, P6, R3, R0, 0x1 ;  /* 0x0000000003067211 */ /* 0x002fc400078c08ff */
[----:B------:R-:W-:Y:S01]  /*256c0*/  IADD3 R10, R25, 0x92, RZ ;  /* 0x00000092190a7810 */ /* 0x000fe20007ffe0ff */
[----:B------:R0:W-:Y:S01]  /*256d0*/  @P2 STG.E.U16 [R4.64], R8 ;  /* 0x0000000804002986 */ /* 0x0001e2000c101504 */
[----:B------:R-:W-:Y:S02]  /*256e0*/  LEA.HI.X.SX32 R7, R3, R2, 0x1, P6 ;  /* 0x0000000203077211 */ /* 0x000fe400030f0eff */
[----:B------:R-:W-:-:S03]  /*256f0*/  ISETP.LT.AND P4, PT, R10, c[0x0][0x17c], !P0 ;  /* 0x00005f000a007a0c */ /* 0x000fc60004781270 */
[----:B------:R1:W-:Y:S01]  /*25700*/  @P1 STG.E.U16 [R6.64], R13 ;  /* 0x0000000d06001986 */ /* 0x0003e2000c101504 */
[----:B0-----:R-:W-:Y:S02]  /*25710*/  IADD3 R4, R3, c[0x0][0x198], RZ ;  /* 0x0000660003047a10 */ /* 0x001fe40007ffe0ff */
[----:B------:R-:W-:Y:S02]  /*25720*/  IADD3 R3, R25, 0x95, RZ ;  /* 0x0000009519037810 */ /* 0x000fe40007ffe0ff */
[C---:B------:R-:W-:Y:S02]  /*25730*/  LEA R10, P6, R4.reuse, R0, 0x1 ;  /* 0x00000000040a7211 */ /* 0x040fe400078c08ff */
[----:B------:R-:W-:Y:S02]  /*25740*/  ISETP.LT.AND P1, PT, R3, c[0x0][0x17c], !P0 ;  /* 0x00005f0003007a0c */ /* 0x000fe40004721270 */
[----:B------:R-:W-:Y:S02]  /*25750*/  IADD3 R3, R4, c[0x0][0x198], RZ ;  /* 0x0000660004037a10 */ /* 0x000fe40007ffe0ff */
[----:B------:R-:W-:-:S02]  /*25760*/  IADD3 R9, R25, 0x94, RZ ;  /* 0x0000009419097810 */ /* 0x000fc40007ffe0ff */
[----:B------:R-:W-:Y:S02]  /*25770*/  PRMT R12, R13, 0x7632, R12 ;  /* 0x000076320d0c7816 */ /* 0x000fe4000000000c */
[----:B------:R-:W-:Y:S02]  /*25780*/  LEA.HI.X.SX32 R11, R4, R2, 0x1, P6 ;  /* 0x00000002040b7211 */ /* 0x000fe400030f0eff */
[----:B------:R-:W-:Y:S01]  /*25790*/  LEA R8, P6, R3, R0, 0x1 ;  /* 0x0000000003087211 */ /* 0x000fe200078c08ff */
[----:B------:R-:W0:Y:S01]  /*257a0*/  LDS.128 R4, [R29+0x2000] ;  /* 0x002000001d047984 */ /* 0x000e220000000c00 */
[----:B------:R-:W-:Y:S02]  /*257b0*/  ISETP.LT.AND P2, PT, R9, c[0x0][0x17c], !P0 ;  /* 0x00005f0009007a0c */ /* 0x000fe40004741270 */
[C---:B------:R-:W-:Y:S01]  /*257c0*/  LEA.HI.X.SX32 R9, R3.reuse, R2, 0x1, P6 ;  /* 0x0000000203097211 */ /* 0x040fe200030f0eff */
[----:B------:R4:W-:Y:S01]  /*257d0*/  @P5 STG.E.U16 [R10.64], R12 ;  /* 0x0000000c0a005986 */ /* 0x0009e2000c101504 */
[----:B-1----:R-:W-:-:S03]  /*257e0*/  IADD3 R13, R3, c[0x0][0x198], RZ ;  /* 0x00006600030d7a10 */ /* 0x002fc60007ffe0ff */
[----:B------:R1:W-:Y:S01]  /*257f0*/  @P4 STG.E.U16 [R8.64], R15 ;  /* 0x0000000f08004986 */ /* 0x0003e2000c101504 */
[C---:B------:R-:W-:Y:S02]  /*25800*/  IADD3 R14, R25.reuse, 0x96, RZ ;  /* 0x00000096190e7810 */ /* 0x040fe40007ffe0ff */
[----:B----4-:R-:W-:Y:S02]  /*25810*/  IADD3 R10, R25, 0x97, RZ ;  /* 0x00000097190a7810 */ /* 0x010fe40007ffe0ff */
[C---:B------:R-:W-:Y:S02]  /*25820*/  LEA R12, P6, R13.reuse, R0, 0x1 ;  /* 0x000000000d0c7211 */ /* 0x040fe400078c08ff */
[----:B------:R-:W-:Y:S02]  /*25830*/  ISETP.LT.AND P4, PT, R10, c[0x0][0x17c], !P0 ;  /* 0x00005f000a007a0c */ /* 0x000fe40004781270 */
[----:B------:R-:W4:Y:S01]  /*25840*/  LDS.128 R8, [R28+0x3000] ;  /* 0x003000001c087984 */ /* 0x000f220000000c00 */
[----:B------:R-:W-:-:S02]  /*25850*/  IADD3 R3, R13, c[0x0][0x198], RZ ;  /* 0x000066000d037a10 */ /* 0x000fc40007ffe0ff */
[----:B------:R-:W-:Y:S02]  /*25860*/  ISETP.LT.AND P5, PT, R14, c[0x0][0x17c], !P0 ;  /* 0x00005f000e007a0c */ /* 0x000fe400047a1270 */
[----:B------:R-:W-:Y:S02]  /*25870*/  LEA.HI.X.SX32 R13, R13, R2, 0x1, P6 ;  /* 0x000000020d0d7211 */ /* 0x000fe400030f0eff */
[----:B---3--:R-:W-:Y:S02]  /*25880*/  PRMT R16, R15, 0x7632, R16 ;  /* 0x000076320f107816 */ /* 0x008fe40000000010 */
[----:B------:R-:W-:-:S03]  /*25890*/  LEA R14, P6, R3, R0, 0x1 ;  /* 0x00000000030e7211 */ /* 0x000fc600078c08ff */
[----:B------:R3:W-:Y:S01]  /*258a0*/  @P3 STG.E.U16 [R12.64], R16 ;  /* 0x000000100c003986 */ /* 0x0007e2000c101504 */
[----:B-1----:R-:W-:-:S05]  /*258b0*/  LEA.HI.X.SX32 R15, R3, R2, 0x1, P6 ;  /* 0x00000002030f7211 */ /* 0x002fca00030f0eff */
[----:B------:R1:W-:Y:S01]  /*258c0*/  @P2 STG.E.U16 [R14.64], R20 ;  /* 0x000000140e002986 */ /* 0x0003e2000c101504 */
[----:B---3--:R-:W-:Y:S02]  /*258d0*/  IADD3 R12, R3, c[0x0][0x198], RZ ;  /* 0x00006600030c7a10 */ /* 0x008fe40007ffe0ff */
[----:B------:R-:W-:Y:S02]  /*258e0*/  IADD3 R3, R25, 0x99, RZ ;  /* 0x0000009919037810 */ /* 0x000fe40007ffe0ff */
[C---:B------:R-:W-:Y:S02]  /*258f0*/  LEA R18, P6, R12.reuse, R0, 0x1 ;  /* 0x000000000c127211 */ /* 0x040fe400078c08ff */
[----:B------:R-:W-:Y:S02]  /*25900*/  ISETP.LT.AND P2, PT, R3, c[0x0][0x17c], !P0 ;  /* 0x00005f0003007a0c */ /* 0x000fe40004741270 */
[C---:B------:R-:W-:Y:S02]  /*25910*/  IADD3 R3, R12.reuse, c[0x0][0x198], RZ ;  /* 0x000066000c037a10 */ /* 0x040fe40007ffe0ff */
[----:B------:R-:W-:-:S02]  /*25920*/  LEA.HI.X.SX32 R19, R12, R2, 0x1, P6 ;  /* 0x000000020c137211 */ /* 0x000fc400030f0eff */
[C---:B------:R-:W-:Y:S01]  /*25930*/  IADD3 R17, R25.reuse, 0x98, RZ ;  /* 0x0000009819117810 */ /* 0x040fe20007ffe0ff */
[----:B------:R-:W3:Y:S01]  /*25940*/  LDS.128 R12, [R26+0x3000] ;  /* 0x003000001a0c7984 */ /* 0x000ee20000000c00 */
[----:B------:R-:W-:Y:S02]  /*25950*/  IADD3 R22, R25, 0x9a, RZ ;  /* 0x0000009a19167810 */ /* 0x000fe40007ffe0ff */
[----:B------:R-:W-:Y:S02]  /*25960*/  LEA R16, P6, R3, R0, 0x1 ;  /* 0x0000000003107211 */ /* 0x000fe400078c08ff */
[----:B------:R-:W-:Y:S02]  /*25970*/  ISETP.LT.AND P3, PT, R17, c[0x0][0x17c], !P0 ;  /* 0x00005f0011007a0c */ /* 0x000fe40004761270 */
[----:B------:R-:W-:Y:S02]  /*25980*/  LEA.HI.X.SX32 R17, R3, R2, 0x1, P6 ;  /* 0x0000000203117211 */ /* 0x000fe400030f0eff */
[----:B0-----:R-:W-:-:S02]  /*25990*/  PRMT R24, R4, 0x7632, R24 ;  /* 0x0000763204187816 */ /* 0x001fc40000000018 */
[----:B--2---:R-:W-:Y:S02]  /*259a0*/  PRMT R21, R20, 0x7632, R21 ;  /* 0x0000763214157816 */ /* 0x004fe40000000015 */
[----:B-1----:R-:W-:-:S03]  /*259b0*/  IADD3 R20, R3, c[0x0][0x198], RZ ;  /* 0x0000660003147a10 */ /* 0x002fc60007ffe0ff */
[----:B------:R0:W-:Y:S01]  /*259c0*/  @P1 STG.E.U16 [R18.64], R21 ;  /* 0x0000001512001986 */ /* 0x0001e2000c101504 */
[----:B------:R-:W-:Y:S02]  /*259d0*/  ISETP.LT.AND P1, PT, R22, c[0x0][0x17c], !P0 ;  /* 0x00005f0016007a0c */ /* 0x000fe40004721270 */
[C---:B------:R-:W-:Y:S02]  /*259e0*/  LEA R22, P6, R20.reuse, R0, 0x1 ;  /* 0x0000000014167211 */ /* 0x040fe400078c08ff */
[C---:B------:R-:W-:Y:S02]  /*259f0*/  IADD3 R3, R20.reuse, c[0x0][0x198], RZ ;  /* 0x0000660014037a10 */ /* 0x040fe40007ffe0ff */
[----:B------:R-:W-:Y:S02]  /*25a00*/  LEA.HI.X.SX32 R23, R20, R2, 0x1, P6 ;  /* 0x0000000214177211 */ /* 0x000fe400030f0eff */
[C---:B------:R-:W-:Y:S01]  /*25a10*/  LEA R20, P6, R3.reuse, R0, 0x1 ;  /* 0x0000000003147211 */ /* 0x040fe200078c08ff */
[----:B------:R-:W-:Y:S03]  /*25a20*/  @P5 STG.E.U16 [R16.64], R4 ;  /* 0x0000000410005986 */ /* 0x000fe6000c101504 */
[----:B0-----:R-:W-:Y:S01]  /*25a30*/  LEA.HI.X.SX32 R21, R3, R2, 0x1, P6 ;  /* 0x0000000203157211 */ /* 0x001fe200030f0eff */
[----:B------:R0:W-:Y:S04]  /*25a40*/  @P4 STG.E.U16 [R22.64], R24 ;  /* 0x0000001816004986 */ /* 0x0001e8000c101504 */
[----:B----4-:R-:W-:Y:S01]  /*25a50*/  @P3 STG.E.U16 [R20.64], R8 ;  /* 0x0000000814003986 */ /* 0x010fe2000c101504 */
[----:B0-----:R-:W-:-:S04]  /*25a60*/  IADD3 R22, R25, 0x9d, RZ ;  /* 0x0000009d19167810 */ /* 0x001fc80007ffe0ff */
[----:B------:R-:W-:Y:S02]  /*25a70*/  ISETP.LT.AND P3, PT, R22, c[0x0][0x17c], !P0 ;  /* 0x00005f0016007a0c */ /* 0x000fe40004761270 */
[----:B------:R0:W-:Y:S04]  /*25a80*/  LDS.128 R20, [R29+0x3000] ;  /* 0x003000001d147984 */ /* 0x0001e80000000c00 */
[----:B0-----:R-:W2:Y:S01]  /*25a90*/  LDL.LU R29, [R1+0x39c] ;  /* 0x00039c00011d7983 */ /* 0x001ea20000300800 */
[----:B------:R-:W-:-:S04]  /*25aa0*/  IADD3 R18, R25, 0x9b, RZ ;  /* 0x0000009b19127810 */ /* 0x000fc80007ffe0ff */
[----:B------:R-:W-:Y:S02]  /*25ab0*/  ISETP.LT.AND P5, PT, R18, c[0x0][0x17c], !P0 ;  /* 0x00005f0012007a0c */ /* 0x000fe400047a1270 */
[----:B------:R0:W1:Y:S01]  /*25ac0*/  LDS.128 R16, [R27+0x3000] ;  /* 0x003000001b107984 */ /* 0x0000620000000c00 */
[----:B------:R-:W-:Y:S02]  /*25ad0*/  IADD3 R4, R25, 0x9c, RZ ;  /* 0x0000009c19047810 */ /* 0x000fe40007ffe0ff */
[----:B------:R-:W-:Y:S02]  /*25ae0*/  IADD3 R3, R3, c[0x0][0x198], RZ ;  /* 0x0000660003037a10 */ /* 0x000fe40007ffe0ff */
[----:B------:R-:W-:Y:S02]  /*25af0*/  ISETP.LT.AND P4, PT, R4, c[0x0][0x17c], !P0 ;  /* 0x00005f0004007a0c */ /* 0x000fe40004781270 */
[C---:B------:R-:W-:Y:S02]  /*25b00*/  LEA R26, P6, R3.reuse, R0, 0x1 ;  /* 0x00000000031a7211 */ /* 0x040fe400078c08ff */
[----:B------:R-:W-:-:S02]  /*25b10*/  IADD3 R4, R3, c[0x0][0x198], RZ ;  /* 0x0000660003047a10 */ /* 0x000fc40007ffe0ff */
[----:B0-----:R-:W-:Y:S02]  /*25b20*/  LEA.HI.X.SX32 R27, R3, R2, 0x1, P6 ;  /* 0x00000002031b7211 */ /* 0x001fe400030f0eff */
[----:B------:R-:W-:Y:S02]  /*25b30*/  PRMT R28, R8, 0x7632, R28 ;  /* 0x00007632081c7816 */ /* 0x000fe4000000001c */
[C---:B------:R-:W-:Y:S02]  /*25b40*/  LEA R24, P6, R4.reuse, R0, 0x1 ;  /* 0x0000000004187211 */ /* 0x040fe400078c08ff */
[C---:B------:R-:W-:Y:S01]  /*25b50*/  IADD3 R3, R4.reuse, c[0x0][0x198], RZ ;  /* 0x0000660004037a10 */ /* 0x040fe20007ffe0ff */
[----:B------:R0:W-:Y:S01]  /*25b60*/  @P2 STG.E.U16 [R26.64], R28 ;  /* 0x0000001c1a002986 */ /* 0x0001e2000c101504 */
[----:B------:R-:W-:Y:S02]  /*25b70*/  LEA.HI.X.SX32 R25, R4, R2, 0x1, P6 ;  /* 0x0000000204197211 */ /* 0x000fe400030f0eff */
[----:B------:R-:W-:-:S03]  /*25b80*/  IADD3 R4, R3, c[0x0][0x198], RZ ;  /* 0x0000660003047a10 */ /* 0x000fc60007ffe0ff */
[----:B---3--:R3:W-:Y:S01]  /*25b90*/  @P1 STG.E.U16 [R24.64], R12 ;  /* 0x0000000c18001986 */ /* 0x0087e2000c101504 */
[----:B0-----:R-:W-:-:S03]  /*25ba0*/  LEA R26, P6, R3, R0, 0x1 ;  /* 0x00000000031a7211 */ /* 0x001fc600078c08ff */
[----:B------:R-:W4:Y:S01]  /*25bb0*/  LDL.LU R28, [R1+0x54] ;  /* 0x00005400011c7983 */ /* 0x000f220000300800 */
[----:B------:R-:W-:Y:S02]  /*25bc0*/  LEA.HI.X.SX32 R27, R3, R2, 0x1, P6 ;  /* 0x00000002031b7211 */ /* 0x000fe400030f0eff */
[----:B---3--:R-:W-:Y:S02]  /*25bd0*/  PRMT R12, R12, 0x7632, R12 ;  /* 0x000076320c0c7816 */ /* 0x008fe4000000000c */
[----:B------:R-:W-:-:S03]  /*25be0*/  LEA R24, P6, R4, R0, 0x1 ;  /* 0x0000000004187211 */ /* 0x000fc600078c08ff */
[----:B------:R-:W-:Y:S01]  /*25bf0*/  @P5 STG.E.U16 [R26.64], R12 ;  /* 0x0000000c1a005986 */ /* 0x000fe2000c101504 */
[----:B------:R-:W-:-:S05]  /*25c00*/  LEA.HI.X.SX32 R25, R4, R2, 0x1, P6 ;  /* 0x0000000204197211 */ /* 0x000fca00030f0eff */
[----:B-1----:R0:W-:Y:S02]  /*25c10*/  @P4 STG.E.U16 [R24.64], R16 ;  /* 0x0000001018004986 */ /* 0x0021e4000c101504 */
[----:B0-----:R-:W-:Y:S02]  /*25c20*/  PRMT R16, R16, 0x7632, R16 ;  /* 0x0000763210107816 */ /* 0x001fe40000000010 */
[----:B--2---:R-:W-:-:S04]  /*25c30*/  IADD3 R8, R29, 0x9e, RZ ;  /* 0x0000009e1d087810 */ /* 0x004fc80007ffe0ff */
[----:B------:R-:W-:Y:S02]  /*25c40*/  ISETP.LT.AND P2, PT, R8, c[0x0][0x17c], !P0 ;  /* 0x00005f0008007a0c */ /* 0x000fe40004741270 */
[----:B------:R-:W-:-:S04]  /*25c50*/  IADD3 R8, R29, 0x9f, RZ ;  /* 0x0000009f1d087810 */ /* 0x000fc80007ffe0ff */
[----:B------:R-:W-:Y:S02]  /*25c60*/  ISETP.LT.AND P1, PT, R8, c[0x0][0x17c], !P0 ;  /* 0x00005f0008007a0c */ /* 0x000fe40004721270 */
[----:B------:R-:W-:-:S04]  /*25c70*/  IADD3 R8, R4, c[0x0][0x198], RZ ;  /* 0x0000660004087a10 */ /* 0x000fc80007ffe0ff */
[----:B------:R-:W-:-:S04]  /*25c80*/  LEA R26, P6, R8, R0, 0x1 ;  /* 0x00000000081a7211 */ /* 0x000fc800078c08ff */
[----:B------:R-:W-:-:S05]  /*25c90*/  LEA.HI.X.SX32 R27, R8, R2, 0x1, P6 ;  /* 0x00000002081b7211 */ /* 0x000fca00030f0eff */
[----:B------:R0:W-:Y:S04]  /*25ca0*/  @P3 STG.E.U16 [R26.64], R16 ;  /* 0x000000101a003986 */ /* 0x0001e8000c101504 */
[----:B0-----:R-:W2:Y:S01]  /*25cb0*/  LDL.LU R16, [R1+0x44] ;  /* 0x0000440001107983 */ /* 0x001ea20000300800 */
[C---:B------:R-:W-:Y:S02]  /*25cc0*/  IADD3 R3, R29.reuse, 0xa0, RZ ;  /* 0x000000a01d037810 */ /* 0x040fe40007ffe0ff */
[----:B------:R-:W-:Y:S02]  /*25cd0*/  IADD3 R4, R29, 0xa1, RZ ;  /* 0x000000a11d047810 */ /* 0x000fe40007ffe0ff */
[----:B------:R-:W-:Y:S02]  /*25ce0*/  ISETP.LT.AND P5, PT, R3, c[0x0][0x17c], !P0 ;  /* 0x00005f0003007a0c */ /* 0x000fe400047a1270 */
[----:B------:R-:W-:-:S02]  /*25cf0*/  IADD3 R3, R8, c[0x0][0x198], RZ ;  /* 0x0000660008037a10 */ /* 0x000fc40007ffe0ff */
[----:B------:R-:W-:Y:S02]  /*25d00*/  ISETP.LT.AND P4, PT, R4, c[0x0][0x17c], !P0 ;  /* 0x00005f0004007a0c */ /* 0x000fe40004781270 */
[C---:B------:R-:W-:Y:S02]  /*25d10*/  LEA R24, P6, R3.reuse, R0, 0x1 ;  /* 0x0000000003187211 */ /* 0x040fe400078c08ff */
[C---:B------:R-:W-:Y:S02]  /*25d20*/  IADD3 R4, R3.reuse, c[0x0][0x198], RZ ;  /* 0x0000660003047a10 */ /* 0x040fe40007ffe0ff */
[----:B------:R-:W-:Y:S02]  /*25d30*/  LEA.HI.X.SX32 R25, R3, R2, 0x1, P6 ;  /* 0x0000000203197211 */ /* 0x000fe400030f0eff */
[----:B------:R-:W-:-:S03]  /*25d40*/  LEA R26, P6, R4, R0, 0x1 ;  /* 0x00000000041a7211 */ /* 0x000fc600078c08ff */
[----:B------:R0:W-:Y:S01]  /*25d50*/  @P2 STG.E.U16 [R24.64], R20 ;  /* 0x0000001418002986 */ /* 0x0001e2000c101504 */
[C---:B------:R-:W-:Y:S02]  /*25d60*/  LEA.HI.X.SX32 R27, R4.reuse, R2, 0x1, P6 ;  /* 0x00000002041b7211 */ /* 0x040fe400030f0eff */
[----:B------:R-:W-:Y:S02]  /*25d70*/  IADD3 R3, R4, c[0x0][0x198], RZ ;  /* 0x0000660004037a10 */ /* 0x000fe40007ffe0ff */
[----:B0-----:R-:W-:-:S05]  /*25d80*/  PRMT R20, R20, 0x7632, R20 ;  /* 0x0000763214147816 */ /* 0x001fca0000000014 */
[----:B------:R0:W-:Y:S01]  /*25d90*/  @P1 STG.E.U16 [R26.64], R20 ;  /* 0x000000141a001986 */ /* 0x0001e2000c101504 */
[C---:B------:R-:W-:Y:S02]  /*25da0*/  LEA R24, P6, R3.reuse, R0, 0x1 ;  /* 0x0000000003187211 */ /* 0x040fe400078c08ff */
[----:B------:R-:W-:Y:S02]  /*25db0*/  IADD3 R4, R3, c[0x0][0x198], RZ ;  /* 0x0000660003047a10 */ /* 0x000fe40007ffe0ff */
[----:B------:R-:W-:Y:S01]  /*25dc0*/  IADD3 R8, R29, 0xa2, RZ ;  /* 0x000000a21d087810 */ /* 0x000fe20007ffe0ff */
[----:B0-----:R-:W3:Y:S01]  /*25dd0*/  LDL.LU R20, [R1+0x24] ;  /* 0x0000240001147983 */ /* 0x001ee20000300800 */
[----:B------:R-:W-:Y:S02]  /*25de0*/  LEA.HI.X.SX32 R25, R3, R2, 0x1, P6 ;  /* 0x0000000203197211 */ /* 0x000fe400030f0eff */
[C---:B------:R-:W-:Y:S02]  /*25df0*/  LEA R26, P6, R4.reuse, R0, 0x1 ;  /* 0x00000000041a7211 */ /* 0x040fe400078c08ff */
[----:B------:R-:W-:-:S02]  /*25e00*/  IADD3 R3, R4, c[0x0][0x198], RZ ;  /* 0x0000660004037a10 */ /* 0x000fc40007ffe0ff */
[----:B------:R-:W-:Y:S02]  /*25e10*/  ISETP.LT.AND P3, PT, R8, c[0x0][0x17c], !P0 ;  /* 0x00005f0008007a0c */ /* 0x000fe40004761270 */
[----:B------:R-:W-:Y:S02]  /*25e20*/  LEA.HI.X.SX32 R27, R4, R2, 0x1, P6 ;  /* 0x00000002041b7211 */ /* 0x000fe400030f0eff */
[----:B------:R-:W-:Y:S01]  /*25e30*/  IADD3 R4, R3, c[0x0][0x198], RZ ;  /* 0x0000660003047a10 */ /* 0x000fe20007ffe0ff */
[----:B--2---:R0:W-:Y:S01]  /*25e40*/  @P5 STG.E.U16 [R24.64], R16 ;  /* 0x0000001018005986 */ /* 0x0041e2000c101504 */
[----:B------:R-:W-:-:S05]  /*25e50*/  PRMT R12, R16, 0x7632, R12 ;  /* 0x00007632100c7816 */ /* 0x000fca000000000c */
[----:B------:R1:W-:Y:S01]  /*25e60*/  @P4 STG.E.U16 [R26.64], R12 ;  /* 0x0000000c1a004986 */ /* 0x0003e2000c101504 */
[----:B0-----:R-:W-:-:S03]  /*25e70*/  LEA R24, P6, R3, R0, 0x1 ;  /* 0x0000000003187211 */ /* 0x001fc600078c08ff */
[----:B------:R-:W2:Y:S01]  /*25e80*/  LDL.LU R16, [R1+0x74] ;  /* 0x0000740001107983 */ /* 0x000ea20000300800 */
[----:B------:R-:W-:Y:S02]  /*25e90*/  LEA.HI.X.SX32 R25, R3, R2, 0x1, P6 ;  /* 0x0000000203197211 */ /* 0x000fe400030f0eff */
[C---:B-1----:R-:W-:Y:S02]  /*25ea0*/  LEA R26, P6, R4.reuse, R0, 0x1 ;  /* 0x00000000041a7211 */ /* 0x042fe400078c08ff */
[C---:B------:R-:W-:Y:S01]  /*25eb0*/  IADD3 R3, R4.reuse, c[0x0][0x198], RZ ;  /* 0x0000660004037a10 */ /* 0x040fe20007ffe0ff */
[----:B----4-:R0:W-:Y:S01]  /*25ec0*/  @P3 STG.E.U16 [R24.64], R28 ;  /* 0x0000001c18003986 */ /* 0x0101e2000c101504 */
[----:B------:R-:W-:Y:S02]  /*25ed0*/  LEA.HI.X.SX32 R27, R4, R2, 0x1, P6 ;  /* 0x00000002041b7211 */ /* 0x000fe400030f0eff */
[----:B------:R-:W-:Y:S02]  /*25ee0*/  PRMT R4, R28, 0x7632, R4 ;  /* 0x000076321c047816 */ /* 0x000fe40000000004 */
[----:B0-----:R-:W4:Y:S01]  /*25ef0*/  LDL.LU R28, [R1+0xa4] ;  /* 0x0000a400011c7983 */ /* 0x001f220000300800 */
[----:B------:R-:W-:-:S04]  /*25f00*/  IADD3 R8, R29, 0xa3, RZ ;  /* 0x000000a31d087810 */ /* 0x000fc80007ffe0ff */
[----:B------:R-:W-:Y:S02]  /*25f10*/  ISETP.LT.AND P2, PT, R8, c[0x0][0x17c], !P0 ;  /* 0x00005f0008007a0c */ /* 0x000fe40004741270 */
[----:B------:R-:W-:-:S04]  /*25f20*/  IADD3 R8, R29, 0xa4, RZ ;  /* 0x000000a41d087810 */ /* 0x000fc80007ffe0ff */
[----:B------:R-:W-:Y:S02]  /*25f30*/  ISETP.LT.AND P1, PT, R8, c[0x0][0x17c], !P0 ;  /* 0x00005f0008007a0c */ /* 0x000fe40004721270 */
[----:B------:R-:W-:Y:S02]  /*25f40*/  IADD3 R8, R29, 0xa5, RZ ;  /* 0x000000a51d087810 */ /* 0x000fe40007ffe0ff */
[C---:B------:R-:W-:Y:S02]  /*25f50*/  LEA R24, P6, R3.reuse, R0, 0x1 ;  /* 0x0000000003187211 */ /* 0x040fe400078c08ff */
[----:B------:R-:W-:Y:S01]  /*25f60*/  ISETP.LT.AND P5, PT, R8, c[0x0][0x17c], !P0 ;  /* 0x00005f0008007a0c */ /* 0x000fe200047a1270 */
[----:B------:R0:W-:Y:S01]  /*25f70*/  @P2 STG.E.U16 [R26.64], R4 ;  /* 0x000000041a002986 */ /* 0x0001e2000c101504 */
[----:B------:R-:W-:Y:S02]  /*25f80*/  LEA.HI.X.SX32 R25, R3, R2, 0x1, P6 ;  /* 0x0000000203197211 */ /* 0x000fe400030f0eff */
[----:B------:R-:W-:-:S02]  /*25f90*/  IADD3 R8, R29, 0xa6, RZ ;  /* 0x000000a61d087810 */ /* 0x000fc40007ffe0ff */
[----:B---3--:R-:W-:Y:S01]  /*25fa0*/  PRMT R12, R20, 0x7632, R12 ;  /* 0x00007632140c7816 */ /* 0x008fe2000000000c */
[----:B------:R1:W-:Y:S01]  /*25fb0*/  @P1 STG.E.U16 [R24.64], R20 ;  /* 0x0000001418001986 */ /* 0x0003e2000c101504 */
[----:B0-----:R-:W-:Y:S02]  /*25fc0*/  IADD3 R4, R3, c[0x0][0x198], RZ ;  /* 0x0000660003047a10 */ /* 0x001fe40007ffe0ff */
[----:B------:R-:W-:Y:S02]  /*25fd0*/  ISETP.LT.AND P4, PT, R8, c[0x0][0x17c], !P0 ;  /* 0x00005f0008007a0c */ /* 0x000fe40004781270 */
[C---:B------:R-:W-:Y:S02]  /*25fe0*/  LEA R26, P6, R4.reuse, R0, 0x1 ;  /* 0x00000000041a7211 */ /* 0x040fe400078c08ff */
[----:B------:R-:W-:Y:S01]  /*25ff0*/  IADD3 R3, R4, c[0x0][0x198], RZ ;  /* 0x0000660004037a10 */ /* 0x000fe20007ffe0ff */
[----:B-1----:R-:W3:Y:S01]  /*26000*/  LDL.LU R20, [R1+0x94] ;  /* 0x0000940001147983 */ /* 0x002ee20000300800 */
[----:B------:R-:W-:-:S02]  /*26010*/  IADD3 R8, R29, 0xa7, RZ ;  /* 0x000000a71d087810 */ /* 0x000fc40007ffe0ff */
[----:B------:R-:W-:Y:S02]  /*26020*/  LEA.HI.X.SX32 R27, R4, R2, 0x1, P6 ;  /* 0x00000002041b7211 */ /* 0x000fe400030f0eff */
[C---:B------:R-:W-:Y:S02]  /*26030*/  LEA R24, P6, R3.reuse, R0, 0x1 ;  /* 0x0000000003187211 */ /* 0x040fe400078c08ff */
[----:B------:R-:W-:Y:S01]  /*26040*/  IADD3 R4, R3, c[0x0][0x198], RZ ;  /* 0x0000660003047a10 */ /* 0x000fe20007ffe0ff */
[----:B------:R0:W-:Y:S01]  /*26050*/  @P5 STG.E.U16 [R26.64], R12 ;  /* 0x0000000c1a005986 */ /* 0x0001e2000c101504 */
[----:B------:R-:W-:Y:S02]  /*26060*/  ISETP.LT.AND P3, PT, R8, c[0x0][0x17c], !P0 ;  /* 0x00005f0008007a0c */ /* 0x000fe40004761270 */
[----:B------:R-:W-:Y:S02]  /*26070*/  IADD3 R8, R29, 0xa8, RZ ;  /* 0x000000a81d087810 */ /* 0x000fe40007ffe0ff */
[----:B------:R-:W-:-:S02]  /*26080*/  LEA.HI.X.SX32 R25, R3, R2, 0x1, P6 ;  /* 0x0000000203197211 */ /* 0x000fc400030f0eff */
[----:B------:R-:W-:Y:S02]  /*26090*/  ISETP.LT.AND P2, PT, R8, c[0x0][0x17c], !P0 ;  /* 0x00005f0008007a0c */ /* 0x000fe40004741270 */
[C---:B------:R-:W-:Y:S02]  /*260a0*/  IADD3 R3, R4.reuse, c[0x0][0x198], RZ ;  /* 0x0000660004037a10 */ /* 0x040fe40007ffe0ff */
[----:B0-----:R-:W-:-:S04]  /*260b0*/  LEA R26, P6, R4, R0, 0x1 ;  /* 0x00000000041a7211 */ /* 0x001fc800078c08ff */
[----:B------:R-:W-:Y:S01]  /*260c0*/  LEA.HI.X.SX32 R27, R4, R2, 0x1, P6 ;  /* 0x00000002041b7211 */ /* 0x000fe200030f0eff */
[----:B--2---:R0:W-:Y:S01]  /*260d0*/  @P4 STG.E.U16 [R24.64], R16 ;  /* 0x0000001018004986 */ /* 0x0041e2000c101504 */
[----:B------:R-:W-:-:S03]  /*260e0*/  PRMT R4, R16, 0x7632, R4 ;  /* 0x0000763210047816 */ /* 0x000fc60000000004 */
[----:B0-----:R-:W2:Y:S01]  /*260f0*/  LDL.LU R16, [R1+0x84] ;  /* 0x0000840001107983 */ /* 0x001ea20000300800 */
[----:B------:R-:W-:-:S04]  /*26100*/  LEA R24, P6, R3, R0, 0x1 ;  /* 0x0000000003187211 */ /* 0x000fc800078c08ff */
[----:B------:R-:W-:Y:S01]  /*26110*/  LEA.HI.X.SX32 R25, R3, R2, 0x1, P6 ;  /* 0x0000000203197211 */ /* 0x000fe200030f0eff */
[----:B------:R-:W-:Y:S01]  /*26120*/  @P3 STG.E.U16 [R26.64], R4 ;  /* 0x000000041a003986 */ /* 0x000fe2000c101504 */
[----:B----4-:R-:W-:-:S03]  /*26130*/  PRMT R12, R28, 0x7632, R12 ;  /* 0x000076321c0c7816 */ /* 0x010fc6000000000c */
[----:B------:R0:W-:Y:S04]  /*26140*/  @P2 STG.E.U16 [R24.64], R28 ;  /* 0x0000001c18002986 */ /* 0x0001e8000c101504 */
[----:B0-----:R-:W4:Y:S01]  /*26150*/  LDL.LU R28, [R1+0x4] ;  /* 0x00000400011c7983 */ /* 0x001f220000300800 */
[----:B------:R-:W-:Y:S02]  /*26160*/  IADD3 R8, R29, 0xa9, RZ ;  /* 0x000000a91d087810 */ /* 0x000fe40007ffe0ff */
[----:B------:R-:W-:Y:S02]  /*26170*/  IADD3 R4, R3, c[0x0][0x198], RZ ;  /* 0x0000660003047a10 */ /* 0x000fe40007ffe0ff */
[----:B------:R-:W-:Y:S02]  /*26180*/  ISETP.LT.AND P1, PT, R8, c[0x0][0x17c], !P0 ;  /* 0x00005f0008007a0c */ /* 0x000fe40004721270 */
[----:B------:R-:W-:-:S02]  /*26190*/  IADD3 R8, R29, 0xaa, RZ ;  /* 0x000000aa1d087810 */ /* 0x000fc40007ffe0ff */
[C---:B------:R-:W-:Y:S02]  /*261a0*/  LEA R26, P6, R4.reuse, R0, 0x1 ;  /* 0x00000000041a7211 */ /* 0x040fe400078c08ff */
[----:B------:R-:W-:Y:S02]  /*261b0*/  IADD3 R3, R4, c[0x0][0x198], RZ ;  /* 0x0000660004037a10 */ /* 0x000fe40007ffe0ff */
[----:B------:R-:W-:Y:S02]  /*261c0*/  ISETP.LT.AND P5, PT, R8, c[0x0][0x17c], !P0 ;  /* 0x00005f0008007a0c */ /* 0x000fe400047a1270 */
[----:B------:R-:W-:Y:S02]  /*261d0*/  IADD3 R8, R29, 0xab, RZ ;  /* 0x000000ab1d087810 */ /* 0x000fe40007ffe0ff */
[----:B------:R-:W-:Y:S02]  /*261e0*/  LEA.HI.X.SX32 R27, R4, R2, 0x1, P6 ;  /* 0x00000002041b7211 */ /* 0x000fe400030f0eff */
[----:B------:R-:W-:-:S02]  /*261f0*/  LEA R24, P6, R3, R0, 0x1 ;  /* 0x0000000003187211 */ /* 0x000fc400078c08ff */
[C---:B------:R-:W-:Y:S02]  /*26200*/  IADD3 R4, R3.reuse, c[0x0][0x198], RZ ;  /* 0x0000660003047a10 */ /* 0x040fe40007ffe0ff */
[----:B------:R-:W-:Y:S01]  /*26210*/  ISETP.LT.AND P4, PT, R8, c[0x0][0x17c], !P0 ;  /* 0x00005f0008007a0c */ /* 0x000fe20004781270 */
[----:B------:R0:W-:Y:S01]  /*26220*/  @P1 STG.E.U16 [R26.64], R12 ;  /* 0x0000000c1a001986 */ /* 0x0001e2000c101504 */
[----:B------:R-:W-:Y:S02]  /*26230*/  LEA.HI.X.SX32 R25, R3, R2, 0x1, P6 ;  /* 0x0000000203197211 */ /* 0x000fe400030f0eff */
[----:B------:R-:W-:Y:S02]  /*26240*/  IADD3 R8, R29, 0xac, RZ ;  /* 0x000000ac1d087810 */ /* 0x000fe40007ffe0ff */
[C---:B------:R-:W-:Y:S02]  /*26250*/  IADD3 R3, R4.reuse, c[0x0][0x198], RZ ;  /* 0x0000660004037a10 */ /* 0x040fe40007ffe0ff */
[----:B0-----:R-:W-:-:S02]  /*26260*/  LEA R26, P6, R4, R0, 0x1 ;  /* 0x00000000041a7211 */ /* 0x001fc400078c08ff */
[----:B------:R-:W-:Y:S02]  /*26270*/  ISETP.LT.AND P3, PT, R8, c[0x0][0x17c], !P0 ;  /* 0x00005f0008007a0c */ /* 0x000fe40004761270 */
[----:B------:R-:W-:Y:S02]  /*26280*/  LEA.HI.X.SX32 R27, R4, R2, 0x1, P6 ;  /* 0x00000002041b7211 */ /* 0x000fe400030f0eff */
[----:B---3--:R-:W-:Y:S02]  /*26290*/  PRMT R4, R20, 0x7632, R4 ;  /* 0x0000763214047816 */ /* 0x008fe40000000004 */
[C---:B------:R-:W-:Y:S01]  /*262a0*/  IADD3 R8, R29.reuse, 0xad, RZ ;  /* 0x000000ad1d087810 */ /* 0x040fe20007ffe0ff */
[----:B------:R0:W-:Y:S03]  /*262b0*/  @P5 STG.E.U16 [R24.64], R20 ;  /* 0x0000001418005986 */ /* 0x0001e6000c101504 */
[----:B------:R-:W-:Y:S01]  /*262c0*/  ISETP.LT.AND P2, PT, R8, c[0x0][0x17c], !P0 ;  /* 0x00005f0008007a0c */ /* 0x000fe20004741270 */
[----:B------:R1:W-:Y:S01]  /*262d0*/  @P4 STG.E.U16 [R26.64], R4 ;  /* 0x000000041a004986 */ /* 0x0003e2000c101504 */
[----:B------:R-:W-:-:S03]  /*262e0*/  IADD3 R8, R29, 0xae, RZ ;  /* 0x000000ae1d087810 */ /* 0x000fc60007ffe0ff */
[----:B0-----:R-:W3:Y:S01]  /*262f0*/  LDL.LU R20, [R1+0x64] ;  /* 0x0000640001147983 */ /* 0x001ee20000300800 */
[C---:B------:R-:W-:Y:S02]  /*26300*/  LEA R24, P6, R3.reuse, R0, 0x1 ;  /* 0x0000000003187211 */ /* 0x040fe400078c08ff */
[C---:B-1----:R-:W-:Y:S02]  /*26310*/  IADD3 R4, R3.reuse, c[0x0][0x198], RZ ;  /* 0x0000660003047a10 */ /* 0x042fe40007ffe0ff */
[----:B------:R-:W-:Y:S02]  /*26320*/  LEA.HI.X.SX32 R25, R3, R2, 0x1, P6 ;  /* 0x0000000203197211 */ /* 0x000fe400030f0eff */
[C---:B------:R-:W-:Y:S02]  /*26330*/  LEA R26, P6, R4.reuse, R0, 0x1 ;  /* 0x00000000041a7211 */ /* 0x040fe400078c08ff */
[----:B------:R-:W-:Y:S02]  /*26340*/  IADD3 R3, R4, c[0x0][0x198], RZ ;  /* 0x0000660004037a10 */ /* 0x000fe40007ffe0ff */
[----:B------:R-:W-:-:S02]  /*26350*/  ISETP.LT.AND P1, PT, R8, c[0x0][0x17c], !P0 ;  /* 0x00005f0008007a0c */ /* 0x000fc40004721270 */
        /* <DEDUP_REMOVED lines=9> */
[C---:B------:R-:W-:Y:S02]  /*263f0*/  IADD3 R3, R4.reuse, c[0x0][0x198], RZ ;  /* 0x0000660004037a10 */ /* 0x040fe40007ffe0ff */
[----:B------:R-:W-:Y:S01]  /*26400*/  LEA.HI.X.SX32 R27, R4, R2, 0x1, P6 ;  /* 0x00000002041b7211 */ /* 0x000fe200030f0eff */
[----:B----4-:R0:W-:Y:S01]  /*26410*/  @P1 STG.E.U16 [R24.64], R28 ;  /* 0x0000001c18001986 */ /* 0x0101e2000c101504 */
[----:B------:R-:W-:-:S03]  /*26420*/  PRMT R4, R28, 0x7632, R4 ;  /* 0x000076321c047816 */ /* 0x000fc60000000004 */
[----:B0-----:R-:W4:Y:S01]  /*26430*/  LDL.LU R28, [R1+0x14] ;  /* 0x00001400011c7983 */ /* 0x001f220000300800 */
[----:B------:R-:W-:-:S04]  /*26440*/  IADD3 R8, R29, 0xaf, RZ ;  /* 0x000000af1d087810 */ /* 0x000fc80007ffe0ff */
[----:B------:R-:W-:Y:S02]  /*26450*/  ISETP.LT.AND P5, PT, R8, c[0x0][0x17c], !P0 ;  /* 0x00005f0008007a0c */ /* 0x000fe400047a1270 */
[----:B------:R-:W-:-:S04]  /*26460*/  IADD3 R8, R29, 0xb0, RZ ;  /* 0x000000b01d087810 */ /* 0x000fc80007ffe0ff */
[----:B------:R-:W-:Y:S02]  /*26470*/  ISETP.LT.AND P4, PT, R8, c[0x0][0x17c], !P0 ;  /* 0x00005f0008007a0c */ /* 0x000fe40004781270 */
[----:B------:R-:W-:Y:S02]  /*26480*/  IADD3 R8, R29, 0xb1, RZ ;  /* 0x000000b11d087810 */ /* 0x000fe40007ffe0ff */
[----:B------:R-:W-:Y:S02]  /*26490*/  LEA R24, P6, R3, R0, 0x1 ;  /* 0x0000000003187211 */ /* 0x000fe400078c08ff */
[----:B------:R-:W-:Y:S01]  /*264a0*/  ISETP.LT.AND P3, PT, R8, c[0x0][0x17c], !P0 ;  /* 0x00005f0008007a0c */ /* 0x000fe20004761270 */
[----:B------:R0:W-:Y:S01]  /*264b0*/  @P5 STG.E.U16 [R26.64], R4 ;  /* 0x000000041a005986 */ /* 0x0001e2000c101504 */
[----:B------:R-:W-:Y:S02]  /*264c0*/  IADD3 R8, R29, 0xb2, RZ ;  /* 0x000000b21d087810 */ /* 0x000fe40007ffe0ff */
[----:B------:R-:W-:-:S02]  /*264d0*/  LEA.HI.X.SX32 R25, R3, R2, 0x1, P6 ;  /* 0x0000000203197211 */ /* 0x000fc400030f0eff */
[----:B------:R-:W-:Y:S02]  /*264e0*/  ISETP.LT.AND P2, PT, R8, c[0x0][0x17c], !P0 ;  /* 0x00005f0008007a0c */ /* 0x000fe40004741270 */
[----:B0-----:R-:W-:-:S04]  /*264f0*/  IADD3 R4, R3, c[0x0][0x198], RZ ;  /* 0x0000660003047a10 */ /* 0x001fc80007ffe0ff */
[C---:B------:R-:W-:Y:S02]  /*26500*/  LEA R26, P6, R4.reuse, R0, 0x1 ;  /* 0x00000000041a7211 */ /* 0x040fe400078c08ff */
[C---:B------:R-:W-:Y:S02]  /*26510*/  IADD3 R3, R4.reuse, c[0x0][0x198], RZ ;  /* 0x0000660004037a10 */ /* 0x040fe40007ffe0ff */
[----:B------:R-:W-:Y:S02]  /*26520*/  IADD3 R8, R29, 0xb3, RZ ;  /* 0x000000b31d087810 */ /* 0x000fe40007ffe0ff */
[----:B------:R-:W-:Y:S02]  /*26530*/  LEA.HI.X.SX32 R27, R4, R2, 0x1, P6 ;  /* 0x00000002041b7211 */ /* 0x000fe400030f0eff */
[----:B------:R-:W-:Y:S01]  /*26540*/  IADD3 R4, R3, c[0x0][0x198], RZ ;  /* 0x0000660003047a10 */ /* 0x000fe20007ffe0ff */
[----:B---3--:R0:W-:Y:S01]  /*26550*/  @P4 STG.E.U16 [R24.64], R20 ;  /* 0x0000001418004986 */ /* 0x0081e2000c101504 */
[----:B------:R-:W-:-:S02]  /*26560*/  PRMT R12, R20, 0x7632, R12 ;  /* 0x00007632140c7816 */ /* 0x000fc4000000000c */
[----:B------:R-:W-:Y:S02]  /*26570*/  ISETP.LT.AND P1, PT, R8, c[0x0][0x17c], !P0 ;  /* 0x00005f0008007a0c */ /* 0x000fe40004721270 */
[----:B------:R-:W-:Y:S01]  /*26580*/  IADD3 R8, R29, 0xb4, RZ ;  /* 0x000000b41d087810 */ /* 0x000fe20007ffe0ff */
[----:B------:R1:W-:Y:S01]  /*26590*/  @P3 STG.E.U16 [R26.64], R12 ;  /* 0x0000000c1a003986 */ /* 0x0003e2000c101504 */
[----:B0-----:R-:W-:-:S04]  /*265a0*/  LEA R24, P6, R3, R0, 0x1 ;  /* 0x0000000003187211 */ /* 0x001fc800078c08ff */
[----:B------:R-:W-:Y:S02]  /*265b0*/  LEA.HI.X.SX32 R25, R3, R2, 0x1, P6 ;  /* 0x0000000203197211 */ /* 0x000fe400030f0eff */
[----:B-1----:R-:W-:Y:S02]  /*265c0*/  LEA R26, P6, R4, R0, 0x1 ;  /* 0x00000000041a7211 */ /* 0x002fe400078c08ff */
[----:B------:R-:W-:Y:S02]  /*265d0*/  ISETP.LT.AND P5, PT, R8, c[0x0][0x17c], !P0 ;  /* 0x00005f0008007a0c */ /* 0x000fe400047a1270 */
[C---:B------:R-:W-:Y:S02]  /*265e0*/  IADD3 R3, R4.reuse, c[0x0][0x198], RZ ;  /* 0x0000660004037a10 */ /* 0x040fe40007ffe0ff */
[----:B------:R-:W-:Y:S02]  /*265f0*/  LEA.HI.X.SX32 R27, R4, R2, 0x1, P6 ;  /* 0x00000002041b7211 */ /* 0x000fe400030f0eff */
[----:B------:R-:W-:Y:S01]  /*26600*/  IADD3 R8, R29, 0xb5, RZ ;  /* 0x000000b51d087810 */ /* 0x000fe20007ffe0ff */
[----:B--2---:R0:W-:Y:S01]  /*26610*/  @P2 STG.E.U16 [R24.64], R16 ;  /* 0x0000001018002986 */ /* 0x0041e2000c101504 */
[----:B------:R-:W-:-:S02]  /*26620*/  PRMT R4, R16, 0x7632, R4 ;  /* 0x0000763210047816 */ /* 0x000fc40000000004 */
[C---:B0-----:R-:W-:Y:S01]  /*26630*/  LEA R24, P6, R3.reuse, R0, 0x1 ;  /* 0x0000000003187211 */ /* 0x041fe200078c08ff */
[----:B------:R-:W2:Y:S03]  /*26640*/  LDL.LU R16, [R1+0x48] ;  /* 0x0000480001107983 */ /* 0x000ea60000300800 */
[----:B------:R-:W-:Y:S01]  /*26650*/  LEA.HI.X.SX32 R25, R3, R2, 0x1, P6 ;  /* 0x0000000203197211 */ /* 0x000fe200030f0eff */
[----:B------:R-:W-:Y:S04]  /*26660*/  @P1 STG.E.U16 [R26.64], R4 ;  /* 0x000000041a001986 */ /* 0x000fe8000c101504 */
[----:B----4-:R0:W-:Y:S01]  /*26670*/  @P5 STG.E.U16 [R24.64], R28 ;  /* 0x0000001c18005986 */ /* 0x0101e2000c101504 */
[----:B------:R-:W-:-:S03]  /*26680*/  PRMT R12, R28, 0x7632, R12 ;  /* 0x000076321c0c7816 */ /* 0x000fc6000000000c */
[----:B0-----:R-:W3:Y:S01]  /*26690*/  LDL.LU R28, [R1+0x58] ;  /* 0x00005800011c7983 */ /* 0x001ee20000300800 */
[----:B------:R-:W-:Y:S02]  /*266a0*/  ISETP.LT.AND P4, PT, R8, c[0x0][0x17c], !P0 ;  /* 0x00005f0008007a0c */ /* 0x000fe40004781270 */
[----:B------:R-:W-:-:S04]  /*266b0*/  IADD3 R8, R29, 0xb6, RZ ;  /* 0x000000b61d087810 */ /* 0x000fc80007ffe0ff */
[----:B------:R-:W-:Y:S02]  /*266c0*/  ISETP.LT.AND P3, PT, R8, c[0x0][0x17c], !P0 ;  /* 0x00005f0008007a0c */ /* 0x000fe40004761270 */
[----:B------:R-:W-:Y:S02]  /*266d0*/  IADD3 R8, R29, 0xb7, RZ ;  /* 0x000000b71d087810 */ /* 0x000fe40007ffe0ff */
[----:B------:R-:W-:Y:S02]  /*266e0*/  IADD3 R4, R3, c[0x0][0x198], RZ ;  /* 0x0000660003047a10 */ /* 0x000fe40007ffe0ff */
[----:B------:R-:W-:Y:S02]  /*266f0*/  ISETP.LT.AND P2, PT, R8, c[0x0][0x17c], !P0 ;  /* 0x00005f0008007a0c */ /* 0x000fe40004741270 */
[----:B------:R-:W-:Y:S02]  /*26700*/  IADD3 R8, R29, 0xb8, RZ ;  /* 0x000000b81d087810 */ /* 0x000fe40007ffe0ff */
[----:B------:R-:W-:-:S02]  /*26710*/  LEA R26, P6, R4, R0, 0x1 ;  /* 0x00000000041a7211 */ /* 0x000fc400078c08ff */
[----:B------:R-:W-:Y:S02]  /*26720*/  IADD3 R3, R4, c[0x0][0x198], RZ ;  /* 0x0000660004037a10 */ /* 0x000fe40007ffe0ff */
[----:B------:R-:W-:Y:S02]  /*26730*/  ISETP.LT.AND P1, PT, R8, c[0x0][0x17c], !P0 ;  /* 0x00005f0008007a0c */ /* 0x000fe40004721270 */
        /* <DEDUP_REMOVED lines=9> */
[----:B------:R-:W-:Y:S01]  /*267d0*/  IADD3 R8, R29, 0xbb, RZ ;  /* 0x000000bb1d087810 */ /* 0x000fe20007ffe0ff */
[----:B------:R1:W-:Y:S01]  /*267e0*/  @P3 STG.E.U16 [R24.64], R5 ;  /* 0x0000000518003986 */ /* 0x0003e2000c101504 */
[----:B------:R-:W-:-:S02]  /*267f0*/  IADD3 R3, R4, c[0x0][0x198], RZ ;  /* 0x0000660004037a10 */ /* 0x000fc40007ffe0ff */
[----:B0-----:R-:W-:Y:S02]  /*26800*/  LEA R26, P6, R4, R0, 0x1 ;  /* 0x00000000041a7211 */ /* 0x001fe400078c08ff */
[----:B------:R-:W-:Y:S02]  /*26810*/  ISETP.LT.AND P3, PT, R8, c[0x0][0x17c], !P0 ;  /* 0x00005f0008007a0c */ /* 0x000fe40004761270 */
[----:B------:R-:W-:Y:S02]  /*26820*/  LEA.HI.X.SX32 R27, R4, R2, 0x1, P6 ;  /* 0x00000002041b7211 */ /* 0x000fe400030f0eff */
[----:B-1----:R-:W-:Y:S02]  /*26830*/  PRMT R5, R5, 0x7632, R5 ;  /* 0x0000763205057816 */ /* 0x002fe40000000005 */
[C---:B------:R-:W-:Y:S02]  /*26840*/  LEA R4, P6, R3.reuse, R0, 0x1 ;  /* 0x0000000003047211 */ /* 0x040fe400078c08ff */
[----:B------:R-:W-:Y:S01]  /*26850*/  IADD3 R8, R3, c[0x0][0x198], RZ ;  /* 0x0000660003087a10 */ /* 0x000fe20007ffe0ff */
[----:B------:R0:W-:Y:S01]  /*26860*/  @P2 STG.E.U16 [R26.64], R5 ;  /* 0x000000051a002986 */ /* 0x0001e2000c101504 */
[----:B------:R-:W-:-:S02]  /*26870*/  IADD3 R12, R29, 0xbc, RZ ;  /* 0x000000bc1d0c7810 */ /* 0x000fc40007ffe0ff */
[----:B0-----:R-:W-:Y:S01]  /*26880*/  LEA.HI.X.SX32 R5, R3, R2, 0x1, P6 ;  /* 0x0000000203057211 */ /* 0x001fe200030f0eff */
[----:B------:R-:W4:Y:S01]  /*26890*/  LDL.LU R27, [R1+0x28] ;  /* 0x00002800011b7983 */ /* 0x000f220000300800 */
[C---:B------:R-:W-:Y:S02]  /*268a0*/  LEA R24, P6, R8.reuse, R0, 0x1 ;  /* 0x0000000008187211 */ /* 0x040fe400078c08ff */
[C---:B------:R-:W-:Y:S01]  /*268b0*/  IADD3 R3, R8.reuse, c[0x0][0x198], RZ ;  /* 0x0000660008037a10 */ /* 0x040fe20007ffe0ff */
[----:B------:R0:W-:Y:S01]  /*268c0*/  @P1 STG.E.U16 [R4.64], R9 ;  /* 0x0000000904001986 */ /* 0x0001e2000c101504 */
[----:B------:R-:W-:Y:S02]  /*268d0*/  LEA.HI.X.SX32 R25, R8, R2, 0x1, P6 ;  /* 0x0000000208197211 */ /* 0x000fe400030f0eff */
[----:B------:R-:W-:Y:S01]  /*268e0*/  PRMT R8, R9, 0x7632, R8 ;  /* 0x0000763209087816 */ /* 0x000fe20000000008 */
[----:B------:R-:W5:Y:S01]  /*268f0*/  LDL.LU R20, [R1+0x78] ;  /* 0x0000780001147983 */ /* 0x000f620000300800 */
[----:B------:R-:W-:-:S02]  /*26900*/  ISETP.LT.AND P2, PT, R12, c[0x0][0x17c], !P0 ;  /* 0x00005f000c007a0c */ /* 0x000fc40004741270 */
[C---:B0-----:R-:W-:Y:S02]  /*26910*/  LEA R4, P6, R3.reuse, R0, 0x1 ;  /* 0x0000000003047211 */ /* 0x041fe400078c08ff */
[C---:B------:R-:W-:Y:S01]  /*26920*/  IADD3 R9, R3.reuse, c[0x0][0x198], RZ ;  /* 0x0000660003097a10 */ /* 0x040fe20007ffe0ff */
[----:B------:R0:W-:Y:S01]  /*26930*/  @P5 STG.E.U16 [R24.64], R8 ;  /* 0x0000000818005986 */ /* 0x0001e2000c101504 */
[----:B------:R-:W-:Y:S02]  /*26940*/  LEA.HI.X.SX32 R5, R3, R2, 0x1, P6 ;  /* 0x0000000203057211 */ /* 0x000fe400030f0eff */
[----:B------:R-:W-:Y:S02]  /*26950*/  IADD3 R12, R29, 0xbd, RZ ;  /* 0x000000bd1d0c7810 */ /* 0x000fe40007ffe0ff */
[----:B------:R-:W-:Y:S01]  /*26960*/  IADD3 R3, R9, c[0x0][0x198], RZ ;  /* 0x0000660009037a10 */ /* 0x000fe20007ffe0ff */
[----:B------:R1:W-:Y:S01]  /*26970*/  @P4 STG.E.U16 [R4.64], R13 ;  /* 0x0000000d04004986 */ /* 0x0003e2000c101504 */
[----:B------:R-:W-:-:S02]  /*26980*/  ISETP.LT.AND P1, PT, R12, c[0x0][0x17c], !P0 ;  /* 0x00005f000c007a0c */ /* 0x000fc40004721270 */
[----:B0-----:R-:W-:Y:S02]  /*26990*/  LEA R8, P6, R9, R0, 0x1 ;  /* 0x0000000009087211 */ /* 0x001fe400078c08ff */
[----:B------:R-:W-:Y:S02]  /*269a0*/  IADD3 R12, R29, 0xbe, RZ ;  /* 0x000000be1d0c7810 */ /* 0x000fe40007ffe0ff */
[----:B------:R-:W-:Y:S02]  /*269b0*/  LEA.HI.X.SX32 R9, R9, R2, 0x1, P6 ;  /* 0x0000000209097211 */ /* 0x000fe400030f0eff */
[----:B-1----:R-:W-:Y:S02]  /*269c0*/  IADD3 R4, R29, 0xbf, RZ ;  /* 0x000000bf1d047810 */ /* 0x002fe40007ffe0ff */
[----:B------:R-:W-:Y:S02]  /*269d0*/  PRMT R13, R13, 0x7632, R13 ;  /* 0x000076320d0d7816 */ /* 0x000fe4000000000d */
[----:B------:R-:W-:-:S02]  /*269e0*/  ISETP.LT.AND P4, PT, R4, c[0x0][0x17c], !P0 ;  /* 0x00005f0004007a0c */ /* 0x000fc40004781270 */
[----:B------:R-:W-:Y:S01]  /*269f0*/  LEA R4, P6, R3, R0, 0x1 ;  /* 0x0000000003047211 */ /* 0x000fe200078c08ff */
[----:B------:R0:W-:Y:S01]  /*26a00*/  @P3 STG.E.U16 [R8.64], R13 ;  /* 0x0000000d08003986 */ /* 0x0001e2000c101504 */
[----:B------:R-:W-:Y:S02]  /*26a10*/  ISETP.LT.AND P5, PT, R12, c[0x0][0x17c], !P0 ;  /* 0x00005f000c007a0c */ /* 0x000fe400047a1270 */
[----:B------:R-:W-:Y:S02]  /*26a20*/  IADD3 R12, R29, 0xc0, RZ ;  /* 0x000000c01d0c7810 */ /* 0x000fe40007ffe0ff */
[C---:B------:R-:W-:Y:S02]  /*26a30*/  LEA.HI.X.SX32 R5, R3.reuse, R2, 0x1, P6 ;  /* 0x0000000203057211 */ /* 0x040fe400030f0eff */
[----:B------:R-:W-:Y:S02]  /*26a40*/  ISETP.LT.AND P3, PT, R12, c[0x0][0x17c], !P0 ;  /* 0x00005f000c007a0c */ /* 0x000fe40004761270 */
[----:B0-----:R-:W-:-:S02]  /*26a50*/  IADD3 R9, R3, c[0x0][0x198], RZ ;  /* 0x0000660003097a10 */ /* 0x001fc40007ffe0ff */
[----:B------:R-:W-:Y:S02]  /*26a60*/  IADD3 R12, R29, 0xc1, RZ ;  /* 0x000000c11d0c7810 */ /* 0x000fe40007ffe0ff */
[C---:B------:R-:W-:Y:S02]  /*26a70*/  LEA R8, P6, R9.reuse, R0, 0x1 ;  /* 0x0000000009087211 */ /* 0x040fe400078c08ff */
[C---:B------:R-:W-:Y:S01]  /*26a80*/  IADD3 R3, R9.reuse, c[0x0][0x198], RZ ;  /* 0x0000660009037a10 */ /* 0x040fe20007ffe0ff */
[----:B------:R0:W-:Y:S01]  /*26a90*/  @P2 STG.E.U16 [R4.64], R17 ;  /* 0x0000001104002986 */ /* 0x0001e2000c101504 */
[----:B------:R-:W-:Y:S02]  /*26aa0*/  LEA.HI.X.SX32 R9, R9, R2, 0x1, P6 ;  /* 0x0000000209097211 */ /* 0x000fe400030f0eff */
[----:B------:R-:W-:Y:S02]  /*26ab0*/  ISETP.LT.AND P2, PT, R12, c[0x0][0x17c], !P0 ;  /* 0x00005f000c007a0c */ /* 0x000fe40004741270 */
[----:B------:R-:W-:-:S02]  /*26ac0*/  IADD3 R12, R3, c[0x0][0x198], RZ ;  /* 0x00006600030c7a10 */ /* 0x000fc40007ffe0ff */
[----:B0-----:R-:W-:Y:S02]  /*26ad0*/  LEA R4, P6, R3, R0, 0x1 ;  /* 0x0000000003047211 */ /* 0x001fe400078c08ff */
[----:B------:R-:W-:Y:S02]  /*26ae0*/  PRMT R17, R17, 0x7632, R17 ;  /* 0x0000763211117816 */ /* 0x000fe40000000011 */
[----:B------:R-:W-:-:S03]  /*26af0*/  LEA.HI.X.SX32 R5, R3, R2, 0x1, P6 ;  /* 0x0000000203057211 */ /* 0x000fc600030f0eff */
[----:B------:R0:W-:Y:S01]  /*26b00*/  @P1 STG.E.U16 [R8.64], R17 ;  /* 0x0000001108001986 */ /* 0x0001e2000c101504 */
[----:B------:R-:W-:-:S03]  /*26b10*/  IADD3 R3, R12, c[0x0][0x198], RZ ;  /* 0x000066000c037a10 */ /* 0x000fc60007ffe0ff */
[----:B------:R1:W-:Y:S01]  /*26b20*/  @P5 STG.E.U16 [R4.64], R21 ;  /* 0x0000001504005986 */ /* 0x0003e2000c101504 */
[C---:B0-----:R-:W-:Y:S02]  /*26b30*/  LEA R8, P6, R12.reuse, R0, 0x1 ;  /* 0x000000000c087211 */ /* 0x041fe400078c08ff */
[----:B-1----:R-:W-:Y:S02]  /*26b40*/  IADD3 R4, R29, 0xc3, RZ ;  /* 0x000000c31d047810 */ /* 0x002fe40007ffe0ff */
[----:B------:R-:W-:Y:S02]  /*26b50*/  LEA.HI.X.SX32 R9, R12, R2, 0x1, P6 ;  /* 0x000000020c097211 */ /* 0x000fe400030f0eff */
[----:B------:R-:W-:Y:S02]  /*26b60*/  PRMT R21, R21, 0x7632, R21 ;  /* 0x0000763215157816 */ /* 0x000fe40000000015 */
[----:B------:R-:W-:Y:S02]  /*26b70*/  ISETP.LT.AND P5, PT, R4, c[0x0][0x17c], !P0 ;  /* 0x00005f0004007a0c */ /* 0x000fe400047a1270 */
[----:B------:R-:W-:Y:S01]  /*26b80*/  LEA R4, P6, R3, R0, 0x1 ;  /* 0x0000000003047211 */ /* 0x000fe200078c08ff */
[----:B------:R0:W-:Y:S01]  /*26b90*/  @P4 STG.E.U16 [R8.64], R21 ;  /* 0x0000001508004986 */ /* 0x0001e2000c101504 */
[----:B------:R-:W-:-:S02]  /*26ba0*/  IADD3 R13, R29, 0xc2, RZ ;  /* 0x000000c21d0d7810 */ /* 0x000fc40007ffe0ff */
[----:B------:R-:W-:Y:S02]  /*26bb0*/  LEA.HI.X.SX32 R5, R3, R2, 0x1, P6 ;  /* 0x0000000203057211 */ /* 0x000fe400030f0eff */
[----:B------:R-:W-:Y:S02]  /*26bc0*/  ISETP.LT.AND P1, PT, R13, c[0x0][0x17c], !P0 ;  /* 0x00005f000d007a0c */ /* 0x000fe40004721270 */
[----:B0-----:R-:W-:-:S04]  /*26bd0*/  IADD3 R9, R3, c[0x0][0x198], RZ ;  /* 0x0000660003097a10 */ /* 0x001fc80007ffe0ff */
[C---:B------:R-:W-:Y:S02]  /*26be0*/  LEA R8, P6, R9.reuse, R0, 0x1 ;  /* 0x0000000009087211 */ /* 0x040fe400078c08ff */
[C---:B------:R-:W-:Y:S02]  /*26bf0*/  IADD3 R3, R9.reuse, c[0x0][0x198], RZ ;  /* 0x0000660009037a10 */ /* 0x040fe40007ffe0ff */
[----:B------:R-:W-:Y:S01]  /*26c00*/  LEA.HI.X.SX32 R9, R9, R2, 0x1, P6 ;  /* 0x0000000209097211 */ /* 0x000fe200030f0eff */
[----:B--2---:R0:W-:Y:S01]  /*26c10*/  @P3 STG.E.U16 [R4.64], R16 ;  /* 0x0000001004003986 */ /* 0x0041e2000c101504 */
[----:B------:R-:W-:Y:S02]  /*26c20*/  PRMT R13, R16, 0x7632, R13 ;  /* 0x00007632100d7816 */ /* 0x000fe4000000000d */
[----:B0-----:R-:W-:-:S04]  /*26c30*/  LEA R4, P6, R3, R0, 0x1 ;  /* 0x0000000003047211 */ /* 0x001fc800078c08ff */
[----:B------:R-:W-:Y:S01]  /*26c40*/  LEA.HI.X.SX32 R5, R3, R2, 0x1, P6 ;  /* 0x0000000203057211 */ /* 0x000fe200030f0eff */
[----:B------:R-:W-:Y:S04]  /*26c50*/  @P2 STG.E.U16 [R8.64], R13 ;  /* 0x0000000d08002986 */ /* 0x000fe8000c101504 */
[----:B---3--:R0:W-:Y:S02]  /*26c60*/  @P1 STG.E.U16 [R4.64], R28 ;  /* 0x0000001c04001986 */ /* 0x0081e4000c101504 */
[----:B0-----:R-:W-:Y:S02]  /*26c70*/  PRMT R5, R28, 0x7632, R5 ;  /* 0x000076321c057816 */ /* 0x001fe40000000005 */
[----:B------:R-:W2:Y:S01]  /*26c80*/  LDL.LU R28, [R1+0xa8] ;  /* 0x0000a800011c7983 */ /* 0x000ea20000300800 */
[----:B------:R-:W-:-:S04]  /*26c90*/  IADD3 R12, R29, 0xc4, RZ ;  /* 0x000000c41d0c7810 */ /* 0x000fc80007ffe0ff */
[----:B------:R-:W-:Y:S02]  /*26ca0*/  ISETP.LT.AND P4, PT, R12, c[0x0][0x17c], !P0 ;  /* 0x00005f000c007a0c */ /* 0x000fe40004781270 */
[----:B------:R-:W-:-:S04]  /*26cb0*/  IADD3 R12, R29, 0xc5, RZ ;  /* 0x000000c51d0c7810 */ /* 0x000fc80007ffe0ff */
[----:B------:R-:W-:Y:S02]  /*26cc0*/  ISETP.LT.AND P3, PT, R12, c[0x0][0x17c], !P0 ;  /* 0x00005f000c007a0c */ /* 0x000fe40004761270 */
[----:B------:R-:W-:Y:S02]  /*26cd0*/  IADD3 R12, R3, c[0x0][0x198], RZ ;  /* 0x00006600030c7a10 */ /* 0x000fe40007ffe0ff */
[----:B------:R-:W-:Y:S02]  /*26ce0*/  IADD3 R4, R29, 0xc7, RZ ;  /* 0x000000c71d047810 */ /* 0x000fe40007ffe0ff */
[C---:B------:R-:W-:Y:S02]  /*26cf0*/  LEA R8, P6, R12.reuse, R0, 0x1 ;  /* 0x000000000c087211 */ /* 0x040fe400078c08ff */
[C---:B------:R-:W-:Y:S02]  /*26d00*/  IADD3 R3, R12.reuse, c[0x0][0x198], RZ ;  /* 0x000066000c037a10 */ /* 0x040fe40007ffe0ff */
[----:B------:R-:W-:-:S02]  /*26d10*/  LEA.HI.X.SX32 R9, R12, R2, 0x1, P6 ;  /* 0x000000020c097211 */ /* 0x000fc400030f0eff */
[----:B------:R-:W-:Y:S02]  /*26d20*/  ISETP.LT.AND P1, PT, R4, c[0x0][0x17c], !P0 ;  /* 0x00005f0004007a0c */ /* 0x000fe40004721270 */
[----:B------:R-:W-:Y:S01]  /*26d30*/  LEA R4, P6, R3, R0, 0x1 ;  /* 0x0000000003047211 */ /* 0x000fe200078c08ff */
[----:B------:R0:W-:Y:S01]  /*26d40*/  @P5 STG.E.U16 [R8.64], R5 ;  /* 0x0000000508005986 */ /* 0x0001e2000c101504 */
[C---:B------:R-:W-:Y:S02]  /*26d50*/  IADD3 R16, R29.reuse, 0xc6, RZ ;  /* 0x000000c61d107810 */ /* 0x040fe40007ffe0ff */
[----:B------:R-:W-:Y:S02]  /*26d60*/  IADD3 R12, R29, 0xc8, RZ ;  /* 0x000000c81d0c7810 */ /* 0x000fe40007ffe0ff */
[----:B------:R-:W-:Y:S02]  /*26d70*/  ISETP.LT.AND P2, PT, R16, c[0x0][0x17c], !P0 ;  /* 0x00005f0010007a0c */ /* 0x000fe40004741270 */
[----:B0-----:R-:W-:-:S02]  /*26d80*/  LEA.HI.X.SX32 R5, R3, R2, 0x1, P6 ;  /* 0x0000000203057211 */ /* 0x001fc400030f0eff */
[----:B------:R-:W-:-:S04]  /*26d90*/  IADD3 R9, R3, c[0x0][0x198], RZ ;  /* 0x0000660003097a10 */ /* 0x000fc80007ffe0ff */
[C---:B------:R-:W-:Y:S02]  /*26da0*/  LEA R8, P6, R9.reuse, R0, 0x1 ;  /* 0x0000000009087211 */ /* 0x040fe400078c08ff */
[C---:B------:R-:W-:Y:S02]  /*26db0*/  IADD3 R3, R9.reuse, c[0x0][0x198], RZ ;  /* 0x0000660009037a10 */ /* 0x040fe40007ffe0ff */
[----:B------:R-:W-:Y:S02]  /*26dc0*/  ISETP.LT.AND P5, PT, R12, c[0x0][0x17c], !P0 ;  /* 0x00005f000c007a0c */ /* 0x000fe400047a1270 */
[----:B------:R-:W-:Y:S01]  /*26dd0*/  LEA.HI.X.SX32 R9, R9, R2, 0x1, P6 ;  /* 0x0000000209097211 */ /* 0x000fe200030f0eff */
[----:B----4-:R0:W-:Y:S01]  /*26de0*/  @P4 STG.E.U16 [R4.64], R27 ;  /* 0x0000001b04004986 */ /* 0x0101e2000c101504 */
[----:B------:R-:W-:Y:S02]  /*26df0*/  PRMT R13, R27, 0x7632, R13 ;  /* 0x000076321b0d7816 */ /* 0x000fe4000000000d */
[----:B------:R-:W-:Y:S01]  /*26e00*/  IADD3 R12, R29, 0xc9, RZ ;  /* 0x000000c91d0c7810 */ /* 0x000fe20007ffe0ff */
[----:B0-----:R-:W3:Y:S01]  /*26e10*/  LDL.LU R27, [R1+0x98] ;  /* 0x00009800011b7983 */ /* 0x001ee20000300800 */
[----:B------:R-:W-:-:S02]  /*26e20*/  LEA R4, P6, R3, R0, 0x1 ;  /* 0x0000000003047211 */ /* 0x000fc400078c08ff */
[----:B------:R-:W-:Y:S02]  /*26e30*/  ISETP.LT.AND P4, PT, R12, c[0x0][0x17c], !P0 ;  /* 0x00005f000c007a0c */ /* 0x000fe40004781270 */
[C---:B------:R-:W-:Y:S02]  /*26e40*/  LEA.HI.X.SX32 R5, R3.reuse, R2, 0x1, P6 ;  /* 0x0000000203057211 */ /* 0x040fe400030f0eff */
[----:B------:R-:W-:Y:S01]  /*26e50*/  IADD3 R12, R3, c[0x0][0x198], RZ ;  /* 0x00006600030c7a10 */ /* 0x000fe20007ffe0ff */
[----:B------:R0:W-:Y:S04]  /*26e60*/  @P3 STG.E.U16 [R8.64], R13 ;  /* 0x0000000d08003986 */ /* 0x0001e8000c101504 */
[----:B-----5:R1:W-:Y:S01]  /*26e70*/  @P2 STG.E.U16 [R4.64], R20 ;  /* 0x0000001404002986 */ /* 0x0203e2000c101504 */
[----:B------:R-:W-:-:S02]  /*26e80*/  IADD3 R3, R12, c[0x0][0x198], RZ ;  /* 0x000066000c037a10 */ /* 0x000fc40007ffe0ff */
[----:B0-----:R-:W-:Y:S02]  /*26e90*/  LEA R8, P6, R12, R0, 0x1 ;  /* 0x000000000c087211 */ /* 0x001fe400078c08ff */
[----:B-1----:R-:W-:Y:S02]  /*26ea0*/  IADD3 R4, R29, 0xcb, RZ ;  /* 0x000000cb1d047810 */ /* 0x002fe40007ffe0ff */
[----:B------:R-:W-:Y:S02]  /*26eb0*/  PRMT R5, R20, 0x7632, R5 ;  /* 0x0000763214057816 */ /* 0x000fe40000000005 */
[----:B------:R-:W4:Y:S01]  /*26ec0*/  LDL.LU R20, [R1+0x88] ;  /* 0x0000880001147983 */ /* 0x000f220000300800 */
[----:B------:R-:W-:Y:S02]  /*26ed0*/  LEA.HI.X.SX32 R9, R12, R2, 0x1, P6 ;  /* 0x000000020c097211 */ /* 0x000fe400030f0eff */
[----:B------:R-:W-:Y:S02]  /*26ee0*/  ISETP.LT.AND P2, PT, R4, c[0x0][0x17c], !P0 ;  /* 0x00005f0004007a0c */ /* 0x000fe40004741270 */
[C---:B------:R-:W-:Y:S01]  /*26ef0*/  LEA R4, P6, R3.reuse, R0, 0x1 ;  /* 0x0000000003047211 */ /* 0x040fe200078c08ff */
[----:B------:R0:W-:Y:S03]  /*26f00*/  @P1 STG.E.U16 [R8.64], R5 ;  /* 0x0000000508001986 */ /* 0x0001e6000c101504 */
[----:B0-----:R-:W-:-:S05]  /*26f10*/  LEA.HI.X.SX32 R5, R3, R2, 0x1, P6 ;  /* 0x0000000203057211 */ /* 0x001fca00030f0eff */
[----:B--2---:R0:W-:Y:S01]  /*26f20*/  @P5 STG.E.U16 [R4.64], R28 ;  /* 0x0000001c04005986 */ /* 0x0041e2000c101504 */
[----:B------:R-:W-:-:S03]  /*26f30*/  PRMT R13, R28, 0x7632, R13 ;  /* 0x000076321c0d7816 */ /* 0x000fc6000000000d */
[----:B0-----:R-:W2:Y:S01]  /*26f40*/  LDL.LU R28, [R1+0x8] ;  /* 0x00000800011c7983 */ /* 0x001ea20000300800 */
[----:B------:R-:W-:Y:S02]  /*26f50*/  IADD3 R9, R3, c[0x0][0x198], RZ ;  /* 0x0000660003097a10 */ /* 0x000fe40007ffe0ff */
[C---:B------:R-:W-:Y:S02]  /*26f60*/  IADD3 R16, R29.reuse, 0xca, RZ ;  /* 0x000000ca1d107810 */ /* 0x040fe40007ffe0ff */
[----:B------:R-:W-:Y:S02]  /*26f70*/  IADD3 R12, R29, 0xcc, RZ ;  /* 0x000000cc1d0c7810 */ /* 0x000fe40007ffe0ff */
[C---:B------:R-:W-:Y:S02]  /*26f80*/  LEA R8, P6, R9.reuse, R0, 0x1 ;  /* 0x0000000009087211 */ /* 0x040fe400078c08ff */
[----:B------:R-:W-:Y:S02]  /*26f90*/  ISETP.LT.AND P3, PT, R16, c[0x0][0x17c], !P0 ;  /* 0x00005f0010007a0c */ /* 0x000fe40004761270 */
[----:B------:R-:W-:-:S02]  /*26fa0*/  IADD3 R3, R9, c[0x0][0x198], RZ ;  /* 0x0000660009037a10 */ /* 0x000fc40007ffe0ff */
[----:B------:R-:W-:Y:S02]  /*26fb0*/  ISETP.LT.AND P1, PT, R12, c[0x0][0x17c], !P0 ;  /* 0x00005f000c007a0c */ /* 0x000fe40004721270 */
[----:B------:R-:W-:Y:S02]  /*26fc0*/  LEA.HI.X.SX32 R9, R9, R2, 0x1, P6 ;  /* 0x0000000209097211 */ /* 0x000fe400030f0eff */
[----:B------:R-:W-:Y:S02]  /*26fd0*/  IADD3 R12, R29, 0xcd, RZ ;  /* 0x000000cd1d0c7810 */ /* 0x000fe40007ffe0ff */
[C---:B------:R-:W-:Y:S02]  /*26fe0*/  LEA R4, P6, R3.reuse, R0, 0x1 ;  /* 0x0000000003047211 */ /* 0x040fe400078c08ff */
[----:B------:R-:W-:Y:S02]  /*26ff0*/  ISETP.LT.AND P5, PT, R12, c[0x0][0x17c], !P0 ;  /* 0x00005f000c007a0c */ /* 0x000fe400047a1270 */
[----:B------:R-:W-:-:S02]  /*27000*/  LEA.HI.X.SX32 R5, R3, R2, 0x1, P6 ;  /* 0x0000000203057211 */ /* 0x000fc400030f0eff */
[----:B------:R-:W-:Y:S01]  /*27010*/  IADD3 R12, R3, c[0x0][0x198], RZ ;  /* 0x00006600030c7a10 */ /* 0x000fe20007ffe0ff */
[----:B------:R0:W-:Y:S03]  /*27020*/  @P4 STG.E.U16 [R8.64], R13 ;  /* 0x0000000d08004986 */ /* 0x0001e6000c101504 */
[C---:B------:R-:W-:Y:S02]  /*27030*/  IADD3 R3, R12.reuse, c[0x0][0x198], RZ ;  /* 0x000066000c037a10 */ /* 0x040fe40007ffe0ff */
[----:B0-----:R-:W-:-:S04]  /*27040*/  LEA R8, P6, R12, R0, 0x1 ;  /* 0x000000000c087211 */ /* 0x001fc800078c08ff */
[----:B------:R-:W-:Y:S02]  /*27050*/  LEA.HI.X.SX32 R9, R12, R2, 0x1, P6 ;  /* 0x000000020c097211 */ /* 0x000fe400030f0eff */
[C---:B------:R-:W-:Y:S01]  /*27060*/  IADD3 R16, R29.reuse, 0xce, RZ ;  /* 0x000000ce1d107810 */ /* 0x040fe20007ffe0ff */
[----:B---3--:R0:W-:Y:S02]  /*27070*/  @P3 STG.E.U16 [R4.64], R27 ;  /* 0x0000001b04003986 */ /* 0x0081e4000c101504 */
[----:B0-----:R-:W-:Y:S02]  /*27080*/  IADD3 R4, R29, 0xcf, RZ ;  /* 0x000000cf1d047810 */ /* 0x001fe40007ffe0ff */
[----:B------:R-:W-:Y:S02]  /*27090*/  PRMT R5, R27, 0x7632, R5 ;  /* 0x000076321b057816 */ /* 0x000fe40000000005 */
[----:B------:R-:W-:Y:S01]  /*270a0*/  ISETP.LT.AND P3, PT, R4, c[0x0][0x17c], !P0 ;  /* 0x00005f0004007a0c */ /* 0x000fe20004761270 */
[----:B------:R-:W3:Y:S01]  /*270b0*/  LDL.LU R27, [R1+0x68] ;  /* 0x00006800011b7983 */ /* 0x000ee20000300800 */
[----:B------:R-:W-:-:S03]  /*270c0*/  LEA R4, P6, R3, R0, 0x1 ;  /* 0x0000000003047211 */ /* 0x000fc600078c08ff */
[----:B------:R0:W-:Y:S01]  /*270d0*/  @P2 STG.E.U16 [R8.64], R5 ;  /* 0x0000000508002986 */ /* 0x0001e2000c101504 */
[----:B------:R-:W-:Y:S02]  /*270e0*/  ISETP.LT.AND P4, PT, R16, c[0x0][0x17c], !P0 ;  /* 0x00005f0010007a0c */ /* 0x000fe40004781270 */
[----:B----4-:R-:W-:Y:S02]  /*270f0*/  PRMT R13, R20, 0x7632, R13 ;  /* 0x00007632140d7816 */ /* 0x010fe4000000000d */
[C---:B0-----:R-:W-:Y:S02]  /*27100*/  LEA.HI.X.SX32 R5, R3.reuse, R2, 0x1, P6 ;  /* 0x0000000203057211 */ /* 0x041fe400030f0eff */
[----:B------:R-:W-:-:S03]  /*27110*/  IADD3 R9, R3, c[0x0][0x198], RZ ;  /* 0x0000660003097a10 */ /* 0x000fc60007ffe0ff */
[----:B------:R0:W-:Y:S01]  /*27120*/  @P1 STG.E.U16 [R4.64], R20 ;  /* 0x0000001404001986 */ /* 0x0001e2000c101504 */
[C---:B------:R-:W-:Y:S02]  /*27130*/  LEA R8, P6, R9.reuse, R0, 0x1 ;  /* 0x0000000009087211 */ /* 0x040fe400078c08ff */
[C---:B------:R-:W-:Y:S02]  /*27140*/  IADD3 R3, R9.reuse, c[0x0][0x198], RZ ;  /* 0x0000660009037a10 */ /* 0x040fe40007ffe0ff */
[----:B------:R-:W-:Y:S01]  /*27150*/  LEA.HI.X.SX32 R9, R9, R2, 0x1, P6 ;  /* 0x0000000209097211 */ /* 0x000fe200030f0eff */
[----:B0-----:R-:W4:Y:S01]  /*27160*/  LDL.LU R20, [R1+0x38] ;  /* 0x0000380001147983 */ /* 0x001f220000300800 */
[----:B------:R-:W-:-:S04]  /*27170*/  LEA R4, P6, R3, R0, 0x1 ;  /* 0x0000000003047211 */ /* 0x000fc800078c08ff */
[----:B------:R-:W-:Y:S01]  /*27180*/  LEA.HI.X.SX32 R5, R3, R2, 0x1, P6 ;  /* 0x0000000203057211 */ /* 0x000fe200030f0eff */
[----:B------:R-:W-:Y:S04]  /*27190*/  @P5 STG.E.U16 [R8.64], R13 ;  /* 0x0000000d08005986 */ /* 0x000fe8000c101504 */
[----:B--2---:R0:W-:Y:S02]  /*271a0*/  @P4 STG.E.U16 [R4.64], R28 ;  /* 0x0000001c04004986 */ /* 0x0041e4000c101504 */
[----:B0-----:R-:W-:Y:S02]  /*271b0*/  PRMT R5, R28, 0x7632, R5 ;  /* 0x000076321c057816 */ /* 0x001fe40000000005 */
[----:B------:R-:W2:Y:S01]  /*271c0*/  LDL.LU R28, [R1+0x18] ;  /* 0x00001800011c7983 */ /* 0x000ea20000300800 */
[----:B------:R-:W-:-:S04]  /*271d0*/  IADD3 R12, R29, 0xd0, RZ ;  /* 0x000000d01d0c7810 */ /* 0x000fc80007ffe0ff */
[----:B------:R-:W-:Y:S02]  /*271e0*/  ISETP.LT.AND P2, PT, R12, c[0x0][0x17c], !P0 ;  /* 0x00005f000c007a0c */ /* 0x000fe40004741270 */
[----:B------:R-:W-:-:S04]  /*271f0*/  IADD3 R12, R29, 0xd1, RZ ;  /* 0x000000d11d0c7810 */ /* 0x000fc80007ffe0ff */
[----:B------:R-:W-:Y:S02]  /*27200*/  ISETP.LT.AND P1, PT, R12, c[0x0][0x17c], !P0 ;  /* 0x00005f000c007a0c */ /* 0x000fe40004721270 */
[----:B------:R-:W-:-:S04]  /*27210*/  IADD3 R12, R3, c[0x0][0x198], RZ ;  /* 0x00006600030c7a10 */ /* 0x000fc80007ffe0ff */
[C---:B------:R-:W-:Y:S02]  /*27220*/  LEA R8, P6, R12.reuse, R0, 0x1 ;  /* 0x000000000c087211 */ /* 0x040fe400078c08ff */
[----:B------:R-:W-:Y:S02]  /*27230*/  IADD3 R4, R29, 0xd3, RZ ;  /* 0x000000d31d047810 */ /* 0x000fe40007ffe0ff */
[C---:B------:R-:W-:Y:S02]  /*27240*/  LEA.HI.X.SX32 R9, R12.reuse, R2, 0x1, P6 ;  /* 0x000000020c097211 */ /* 0x040fe400030f0eff */
[----:B------:R-:W-:Y:S02]  /*27250*/  IADD3 R3, R12, c[0x0][0x198], RZ ;  /* 0x000066000c037a10 */ /* 0x000fe40007ffe0ff */
[----:B------:R-:W-:Y:S01]  /*27260*/  ISETP.LT.AND P4, PT, R4, c[0x0][0x17c], !P0 ;  /* 0x00005f0004007a0c */ /* 0x000fe20004781270 */
[----:B------:R0:W-:Y:S01]  /*27270*/  @P3 STG.E.U16 [R8.64], R5 ;  /* 0x0000000508003986 */ /* 0x0001e2000c101504 */
[----:B------:R-:W-:-:S02]  /*27280*/  LEA R4, P6, R3, R0, 0x1 ;  /* 0x0000000003047211 */ /* 0x000fc400078c08ff */
[C---:B------:R-:W-:Y:S02]  /*27290*/  IADD3 R16, R29.reuse, 0xd2, RZ ;  /* 0x000000d21d107810 */ /* 0x040fe40007ffe0ff */
[----:B------:R-:W-:Y:S02]  /*272a0*/  IADD3 R12, R29, 0xd4, RZ ;  /* 0x000000d41d0c7810 */ /* 0x000fe40007ffe0ff */
[----:B------:R-:W-:Y:S02]  /*272b0*/  ISETP.LT.AND P5, PT, R16, c[0x0][0x17c], !P0 ;  /* 0x00005f0010007a0c */ /* 0x000fe400047a1270 */
[C---:B0-----:R-:W-:Y:S02]  /*272c0*/  IADD3 R9, R3.reuse, c[0x0][0x198], RZ ;  /* 0x0000660003097a10 */ /* 0x041fe40007ffe0ff */
[----:B------:R-:W-:Y:S02]  /*272d0*/  LEA.HI.X.SX32 R5, R3, R2, 0x1, P6 ;  /* 0x0000000203057211 */ /* 0x000fe400030f0eff */
[----:B------:R-:W-:-:S02]  /*272e0*/  LEA R8, P6, R9, R0, 0x1 ;  /* 0x0000000009087211 */ /* 0x000fc400078c08ff */
[C---:B------:R-:W-:Y:S02]  /*272f0*/  IADD3 R3, R9.reuse, c[0x0][0x198], RZ ;  /* 0x0000660009037a10 */ /* 0x040fe40007ffe0ff */
[----:B------:R-:W-:Y:S02]  /*27300*/  ISETP.LT.AND P3, PT, R12, c[0x0][0x17c], !P0 ;  /* 0x00005f000c007a0c */ /* 0x000fe40004761270 */
[----:B------:R-:W-:Y:S02]  /*27310*/  LEA.HI.X.SX32 R9, R9, R2, 0x1, P6 ;  /* 0x0000000209097211 */ /* 0x000fe400030f0eff */
[----:B------:R-:W-:Y:S01]  /*27320*/  IADD3 R12, R29, 0xd5, RZ ;  /* 0x000000d51d0c7810 */ /* 0x000fe20007ffe0ff */
[----:B---3--:R0:W-:Y:S01]  /*27330*/  @P2 STG.E.U16 [R4.64], R27 ;  /* 0x0000001b04002986 */ /* 0x0081e2000c101504 */
[----:B------:R-:W-:Y:S02]  /*27340*/  PRMT R13, R27, 0x7632, R13 ;  /* 0x000076321b0d7816 */ /* 0x000fe4000000000d */
[----:B------:R-:W-:-:S02]  /*27350*/  ISETP.LT.AND P2, PT, R12, c[0x0][0x17c], !P0 ;  /* 0x00005f000c007a0c */ /* 0x000fc40004741270 */
[C---:B------:R-:W-:Y:S02]  /*27360*/  IADD3 R12, R3.reuse, c[0x0][0x198], RZ ;  /* 0x00006600030c7a10 */ /* 0x040fe40007ffe0ff */
[----:B0-----:R-:W-:-:S04]  /*27370*/  LEA R4, P6, R3, R0, 0x1 ;  /* 0x0000000003047211 */ /* 0x001fc800078c08ff */
[----:B------:R-:W-:Y:S01]  /*27380*/  LEA.HI.X.SX32 R5, R3, R2, 0x1, P6 ;  /* 0x0000000203057211 */ /* 0x000fe200030f0eff */
[----:B------:R0:W-:Y:S01]  /*27390*/  @P1 STG.E.U16 [R8.64], R13 ;  /* 0x0000000d08001986 */ /* 0x0001e2000c101504 */
[C---:B------:R-:W-:Y:S02]  /*273a0*/  IADD3 R3, R12.reuse, c[0x0][0x198], RZ ;  /* 0x000066000c037a10 */ /* 0x040fe40007ffe0ff */
[C---:B0-----:R-:W-:Y:S01]  /*273b0*/  LEA R8, P6, R12.reuse, R0, 0x1 ;  /* 0x000000000c087211 */ /* 0x041fe200078c08ff */
[----:B----4-:R0:W-:Y:S03]  /*273c0*/  @P5 STG.E.U16 [R4.64], R20 ;  /* 0x0000001404005986 */ /* 0x0101e6000c101504 */
[----:B------:R-:W-:Y:S02]  /*273d0*/  LEA.HI.X.SX32 R9, R12, R2, 0x1, P6 ;  /* 0x000000020c097211 */ /* 0x000fe400030f0eff */
[----:B0-----:R-:W-:-:S02]  /*273e0*/  IADD3 R4, R29, 0xd7, RZ ;  /* 0x000000d71d047810 */ /* 0x001fc40007ffe0ff */
[----:B------:R-:W-:Y:S02]  /*273f0*/  PRMT R5, R20, 0x7632, R5 ;  /* 0x0000763214057816 */ /* 0x000fe40000000005 */
[----:B------:R-:W-:Y:S01]  /*27400*/  ISETP.LT.AND P5, PT, R4, c[0x0][0x17c], !P0 ;  /* 0x00005f0004007a0c */ /* 0x000fe200047a1270 */
[----:B------:R-:W3:Y:S01]  /*27410*/  LDL.LU R20, [R1+0x4c] ;  /* 0x00004c0001147983 */ /* 0x000ee20000300800 */
[----:B------:R-:W-:-:S03]  /*27420*/  LEA R4, P6, R3, R0, 0x1 ;  /* 0x0000000003047211 */ /* 0x000fc600078c08ff */
[----:B------:R0:W-:Y:S02]  /*27430*/  @P4 STG.E.U16 [R8.64], R5 ;  /* 0x0000000508004986 */ /* 0x0001e4000c101504 */
[----:B0-----:R-:W-:-:S05]  /*27440*/  LEA.HI.X.SX32 R5, R3, R2, 0x1, P6 ;  /* 0x0000000203057211 */ /* 0x001fca00030f0eff */
[----:B--2---:R0:W-:Y:S01]  /*27450*/  @P3 STG.E.U16 [R4.64], R28 ;  /* 0x0000001c04003986 */ /* 0x0041e2000c101504 */
[----:B------:R-:W-:-:S03]  /*27460*/  PRMT R13, R28, 0x7632, R13 ;  /* 0x000076321c0d7816 */ /* 0x000fc6000000000d */
[----:B0-----:R-:W2:Y:S01]  /*27470*/  LDL.LU R28, [R1+0x5c] ;  /* 0x00005c00011c7983 */ /* 0x001ea20000300800 */
[----:B------:R-:W-:Y:S02]  /*27480*/  IADD3 R9, R3, c[0x0][0x198], RZ ;  /* 0x0000660003097a10 */ /* 0x000fe40007ffe0ff */
[C---:B------:R-:W-:Y:S01]  /*27490*/  IADD3 R16, R29.reuse, 0xd6, RZ ;  /* 0x000000d61d107810 */ /* 0x040fe20007ffe0ff */
[----:B------:R-:W4:Y:S01]  /*274a0*/  LDL.LU R27, [R1+0x2c] ;  /* 0x00002c00011b7983 */ /* 0x000f220000300800 */
[----:B------:R-:W-:Y:S02]  /*274b0*/  IADD3 R12, R29, 0xd8, RZ ;  /* 0x000000d81d0c7810 */ /* 0x000fe40007ffe0ff */
[C---:B------:R-:W-:Y:S02]  /*274c0*/  LEA R8, P6, R9.reuse, R0, 0x1 ;  /* 0x0000000009087211 */ /* 0x040fe400078c08ff */
[----:B------:R-:W-:Y:S02]  /*274d0*/  ISETP.LT.AND P1, PT, R16, c[0x0][0x17c], !P0 ;  /* 0x00005f0010007a0c */ /* 0x000fe40004721270 */
[----:B------:R-:W-:-:S02]  /*274e0*/  IADD3 R3, R9, c[0x0][0x198], RZ ;  /* 0x0000660009037a10 */ /* 0x000fc40007ffe0ff */
[----:B------:R-:W-:Y:S02]  /*274f0*/  ISETP.LT.AND P4, PT, R12, c[0x0][0x17c], !P0 ;  /* 0x00005f000c007a0c */ /* 0x000fe40004781270 */
[----:B------:R-:W-:Y:S02]  /*27500*/  IADD3 R12, R29, 0xd9, RZ ;  /* 0x000000d91d0c7810 */ /* 0x000fe40007ffe0ff */
[----:B------:R-:W-:Y:S02]  /*27510*/  LEA.HI.X.SX32 R9, R9, R2, 0x1, P6 ;  /* 0x0000000209097211 */ /* 0x000fe400030f0eff */
[C---:B------:R-:W-:Y:S02]  /*27520*/  LEA R4, P6, R3.reuse, R0, 0x1 ;  /* 0x0000000003047211 */ /* 0x040fe400078c08ff */
[----:B------:R-:W-:Y:S02]  /*27530*/  ISETP.LT.AND P3, PT, R12, c[0x0][0x17c], !P0 ;  /* 0x00005f000c007a0c */ /* 0x000fe40004761270 */
[----:B------:R-:W-:-:S02]  /*27540*/  IADD3 R12, R3, c[0x0][0x198], RZ ;  /* 0x00006600030c7a10 */ /* 0x000fc40007ffe0ff */
[----:B------:R-:W-:Y:S01]  /*27550*/  LEA.HI.X.SX32 R5, R3, R2, 0x1, P6 ;  /* 0x0000000203057211 */ /* 0x000fe200030f0eff */
        /* <DEDUP_REMOVED lines=11> */
[C---:B------:R-:W-:Y:S02]  /*27610*/  LEA.HI.X.SX32 R5, R3.reuse, R2, 0x1, P6 ;  /* 0x0000000203057211 */ /* 0x040fe400030f0eff */
[----:B------:R-:W-:Y:S02]  /*27620*/  ISETP.LT.AND P2, PT, R16, c[0x0][0x17c], !P0 ;  /* 0x00005f0010007a0c */ /* 0x000fe40004741270 */
[----:B0-----:R-:W-:Y:S02]  /*27630*/  IADD3 R6, R3, c[0x0][0x198], RZ ;  /* 0x0000660003067a10 */ /* 0x001fe40007ffe0ff */
[----:B------:R-:W-:Y:S02]  /*27640*/  IADD3 R9, R29, 0xdd, RZ ;  /* 0x000000dd1d097810 */ /* 0x000fe40007ffe0ff */
[C---:B------:R-:W-:Y:S01]  /*27650*/  LEA R8, P6, R6.reuse, R0, 0x1 ;  /* 0x0000000006087211 */ /* 0x040fe200078c08ff */
[----:B------:R0:W-:Y:S01]  /*27660*/  @P4 STG.E.U16 [R4.64], R10 ;  /* 0x0000000a04004986 */ /* 0x0001e2000c101504 */
[----:B------:R-:W-:-:S02]  /*27670*/  IADD3 R3, R6, c[0x0][0x198], RZ ;  /* 0x0000660006037a10 */ /* 0x000fc40007ffe0ff */
[----:B------:R-:W-:Y:S02]  /*27680*/  ISETP.LT.AND P4, PT, R9, c[0x0][0x17c], !P0 ;  /* 0x00005f0009007a0c */ /* 0x000fe40004781270 */
[----:B------:R-:W-:Y:S02]  /*27690*/  LEA.HI.X.SX32 R9, R6, R2, 0x1, P6 ;  /* 0x0000000206097211 */ /* 0x000fe400030f0eff */
[C---:B------:R-:W-:Y:S02]  /*276a0*/  IADD3 R6, R3.reuse, c[0x0][0x198], RZ ;  /* 0x0000660003067a10 */ /* 0x040fe40007ffe0ff */
[----:B0-----:R-:W-:Y:S02]  /*276b0*/  LEA R4, P6, R3, R0, 0x1 ;  /* 0x0000000003047211 */ /* 0x001fe400078c08ff */
[----:B------:R-:W-:Y:S02]  /*276c0*/  PRMT R10, R10, 0x7632, R10 ;  /* 0x000076320a0a7816 */ /* 0x000fe4000000000a */
[----:B------:R-:W-:-:S02]  /*276d0*/  IADD3 R12, R29, 0xdc, RZ ;  /* 0x000000dc1d0c7810 */ /* 0x000fc40007ffe0ff */
[----:B------:R-:W-:Y:S01]  /*276e0*/  LEA.HI.X.SX32 R5, R3, R2, 0x1, P6 ;  /* 0x0000000203057211 */ /* 0x000fe200030f0eff */
[----:B------:R0:W-:Y:S01]  /*276f0*/  @P3 STG.E.U16 [R8.64], R10 ;  /* 0x0000000a08003986 */ /* 0x0001e2000c101504 */
[----:B------:R-:W-:Y:S02]  /*27700*/  ISETP.LT.AND P5, PT, R12, c[0x0][0x17c], !P0 ;  /* 0x00005f000c007a0c */ /* 0x000fe400047a1270 */
[C---:B------:R-:W-:Y:S01]  /*27710*/  IADD3 R3, R6.reuse, c[0x0][0x198], RZ ;  /* 0x0000660006037a10 */ /* 0x040fe20007ffe0ff */
[----:B------:R1:W-:Y:S01]  /*27720*/  @P2 STG.E.U16 [R4.64], R14 ;  /* 0x0000000e04002986 */ /* 0x0003e2000c101504 */
[----:B0-----:R-:W-:-:S04]  /*27730*/  LEA R8, P6, R6, R0, 0x1 ;  /* 0x0000000006087211 */ /* 0x001fc800078c08ff */
[----:B------:R-:W-:Y:S02]  /*27740*/  LEA.HI.X.SX32 R9, R6, R2, 0x1, P6 ;  /* 0x0000000206097211 */ /* 0x000fe400030f0eff */
[----:B-1----:R-:W-:Y:S02]  /*27750*/  PRMT R5, R14, 0x7632, R5 ;  /* 0x000076320e057816 */ /* 0x002fe40000000005 */
[C---:B------:R-:W-:Y:S02]  /*27760*/  LEA R4, P6, R3.reuse, R0, 0x1 ;  /* 0x0000000003047211 */ /* 0x040fe400078c08ff */
[----:B------:R-:W-:Y:S01]  /*27770*/  IADD3 R13, R3, c[0x0][0x198], RZ ;  /* 0x00006600030d7a10 */ /* 0x000fe20007ffe0ff */
[----:B------:R0:W-:Y:S01]  /*27780*/  @P1 STG.E.U16 [R8.64], R5 ;  /* 0x0000000508001986 */ /* 0x0001e2000c101504 */
[----:B------:R-:W-:-:S04]  /*27790*/  IADD3 R12, R29, 0xde, RZ ;  /* 0x000000de1d0c7810 */ /* 0x000fc80007ffe0ff */
[----:B------:R-:W-:Y:S02]  /*277a0*/  ISETP.LT.AND P3, PT, R12, c[0x0][0x17c], !P0 ;  /* 0x00005f000c007a0c */ /* 0x000fe40004761270 */
[----:B------:R-:W-:Y:S02]  /*277b0*/  IADD3 R12, R29, 0xdf, RZ ;  /* 0x000000df1d0c7810 */ /* 0x000fe40007ffe0ff */
[----:B0-----:R-:W-:Y:S02]  /*277c0*/  LEA.HI.X.SX32 R5, R3, R2, 0x1, P6 ;  /* 0x0000000203057211 */ /* 0x001fe400030f0eff */
[C---:B------:R-:W-:Y:S02]  /*277d0*/  LEA R8, P6, R13.reuse, R0, 0x1 ;  /* 0x000000000d087211 */ /* 0x040fe400078c08ff */
[C---:B------:R-:W-:Y:S01]  /*277e0*/  IADD3 R3, R13.reuse, c[0x0][0x198], RZ ;  /* 0x000066000d037a10 */ /* 0x040fe20007ffe0ff */
[----:B------:R0:W-:Y:S01]  /*277f0*/  @P5 STG.E.U16 [R4.64], R18 ;  /* 0x0000001204005986 */ /* 0x0001e2000c101504 */
[----:B------:R-:W-:-:S02]  /*27800*/  LEA.HI.X.SX32 R9, R13, R2, 0x1, P6 ;  /* 0x000000020d097211 */ /* 0x000fc400030f0eff */
[----:B------:R-:W-:Y:S02]  /*27810*/  PRMT R10, R18, 0x7632, R10 ;  /* 0x00007632120a7816 */ /* 0x000fe4000000000a */
[----:B------:R-:W-:Y:S02]  /*27820*/  ISETP.LT.AND P2, PT, R12, c[0x0][0x17c], !P0 ;  /* 0x00005f000c007a0c */ /* 0x000fe40004741270 */
[C---:B------:R-:W-:Y:S02]  /*27830*/  IADD3 R13, R3.reuse, c[0x0][0x198], RZ ;  /* 0x00006600030d7a10 */ /* 0x040fe40007ffe0ff */
[----:B0-----:R-:W-:Y:S01]  /*27840*/  LEA R4, P6, R3, R0, 0x1 ;  /* 0x0000000003047211 */ /* 0x001fe200078c08ff */
[----:B------:R0:W-:Y:S01]  /*27850*/  @P4 STG.E.U16 [R8.64], R10 ;  /* 0x0000000a08004986 */ /* 0x0001e2000c101504 */
[----:B------:R-:W-:Y:S02]  /*27860*/  IADD3 R6, R29, 0xe0, RZ ;  /* 0x000000e01d067810 */ /* 0x000fe40007ffe0ff */
[----:B------:R-:W-:-:S02]  /*27870*/  LEA.HI.X.SX32 R5, R3, R2, 0x1, P6 ;  /* 0x0000000203057211 */ /* 0x000fc400030f0eff */
[----:B------:R-:W-:Y:S02]  /*27880*/  ISETP.LT.AND P1, PT, R6, c[0x0][0x17c], !P0 ;  /* 0x00005f0006007a0c */ /* 0x000fe40004721270 */
[----:B------:R-:W-:Y:S01]  /*27890*/  IADD3 R3, R13, c[0x0][0x198], RZ ;  /* 0x000066000d037a10 */ /* 0x000fe20007ffe0ff */
[----:B------:R1:W-:Y:S01]  /*278a0*/  @P3 STG.E.U16 [R4.64], R22 ;  /* 0x0000001604003986 */ /* 0x0003e2000c101504 */
[----:B------:R-:W-:Y:S02]  /*278b0*/  IADD3 R6, R29, 0xe1, RZ ;  /* 0x000000e11d067810 */ /* 0x000fe40007ffe0ff */
[----:B0-----:R-:W-:-:S04]  /*278c0*/  LEA R8, P6, R13, R0, 0x1 ;  /* 0x000000000d087211 */ /* 0x001fc800078c08ff */
[----:B------:R-:W-:Y:S02]  /*278d0*/  LEA.HI.X.SX32 R9, R13, R2, 0x1, P6 ;  /* 0x000000020d097211 */ /* 0x000fe400030f0eff */
[----:B-1----:R-:W-:Y:S02]  /*278e0*/  PRMT R5, R22, 0x7632, R5 ;  /* 0x0000763216057816 */ /* 0x002fe40000000005 */
[C---:B------:R-:W-:Y:S02]  /*278f0*/  LEA R4, P6, R3.reuse, R0, 0x1 ;  /* 0x0000000003047211 */ /* 0x040fe400078c08ff */
[----:B------:R-:W-:Y:S02]  /*27900*/  ISETP.LT.AND P5, PT, R6, c[0x0][0x17c], !P0 ;  /* 0x00005f0006007a0c */ /* 0x000fe400047a1270 */
[----:B------:R-:W-:Y:S01]  /*27910*/  IADD3 R17, R3, c[0x0][0x198], RZ ;  /* 0x0000660003117a10 */ /* 0x000fe20007ffe0ff */
[----:B------:R0:W-:Y:S01]  /*27920*/  @P2 STG.E.U16 [R8.64], R5 ;  /* 0x0000000508002986 */ /* 0x0001e2000c101504 */
[----:B------:R-:W-:-:S02]  /*27930*/  IADD3 R6, R29, 0xe2, RZ ;  /* 0x000000e21d067810 */ /* 0x000fc40007ffe0ff */
[----:B------:R-:W-:Y:S02]  /*27940*/  IADD3 R13, R17, c[0x0][0x198], RZ ;  /* 0x00006600110d7a10 */ /* 0x000fe40007ffe0ff */
[----:B------:R-:W-:Y:S02]  /*27950*/  ISETP.LT.AND P4, PT, R6, c[0x0][0x17c], !P0 ;  /* 0x00005f0006007a0c */ /* 0x000fe40004781270 */
[----:B0-----:R-:W-:Y:S02]  /*27960*/  LEA.HI.X.SX32 R5, R3, R2, 0x1, P6 ;  /* 0x0000000203057211 */ /* 0x001fe400030f0eff */
[C---:B------:R-:W-:Y:S02]  /*27970*/  LEA R8, P6, R17.reuse, R0, 0x1 ;  /* 0x0000000011087211 */ /* 0x040fe400078c08ff */
[----:B---3--:R-:W-:Y:S01]  /*27980*/  PRMT R3, R20, 0x7632, R3 ;  /* 0x0000763214037816 */ /* 0x008fe20000000003 */
[----:B------:R0:W-:Y:S01]  /*27990*/  @P1 STG.E.U16 [R4.64], R20 ;  /* 0x0000001404001986 */ /* 0x0001e2000c101504 */
[----:B------:R-:W-:-:S03]  /*279a0*/  LEA.HI.X.SX32 R9, R17, R2, 0x1, P6 ;  /* 0x0000000211097211 */ /* 0x000fc600030f0eff */
[----:B0-----:R-:W3:Y:S01]  /*279b0*/  LDL.LU R20, [R1+0x7c] ;  /* 0x00007c0001147983 */ /* 0x001ee20000300800 */
[----:B------:R-:W-:-:S04]  /*279c0*/  LEA R4, P6, R13, R0, 0x1 ;  /* 0x000000000d047211 */ /* 0x000fc800078c08ff */
[----:B------:R-:W-:Y:S01]  /*279d0*/  LEA.HI.X.SX32 R5, R13, R2, 0x1, P6 ;  /* 0x000000020d057211 */ /* 0x000fe200030f0eff */
[----:B------:R-:W-:Y:S01]  /*279e0*/  @P5 STG.E.U16 [R8.64], R3 ;  /* 0x0000000308005986 */ /* 0x000fe2000c101504 */
[----:B--2---:R-:W-:-:S03]  /*279f0*/  PRMT R10, R28, 0x7632, R10 ;  /* 0x000076321c0a7816 */ /* 0x004fc6000000000a */
[----:B------:R0:W-:Y:S04]  /*27a00*/  @P4 STG.E.U16 [R4.64], R28 ;  /* 0x0000001c04004986 */ /* 0x0001e8000c101504 */
[----:B0-----:R-:W2:Y:S01]  /*27a10*/  LDL.LU R28, [R1+0xac] ;  /* 0x0000ac00011c7983 */ /* 0x001ea20000300800 */
        /* <DEDUP_REMOVED lines=11> */
[C---:B------:R-:W-:Y:S02]  /*27ad0*/  LEA R4, P6, R13.reuse, R0, 0x1 ;  /* 0x000000000d047211 */ /* 0x040fe400078c08ff */
[----:B------:R-:W-:Y:S01]  /*27ae0*/  IADD3 R17, R13, c[0x0][0x198], RZ ;  /* 0x000066000d117a10 */ /* 0x000fe20007ffe0ff */
[----:B------:R0:W-:Y:S01]  /*27af0*/  @P3 STG.E.U16 [R8.64], R10 ;  /* 0x0000000a08003986 */ /* 0x0001e2000c101504 */
[----:B------:R-:W-:-:S02]  /*27b00*/  ISETP.LT.AND P5, PT, R6, c[0x0][0x17c], !P0 ;  /* 0x00005f0006007a0c */ /* 0x000fc400047a1270 */
[----:B------:R-:W-:Y:S02]  /*27b10*/  IADD3 R6, R29, 0xe7, RZ ;  /* 0x000000e71d067810 */ /* 0x000fe40007ffe0ff */
[----:B------:R-:W-:Y:S02]  /*27b20*/  LEA.HI.X.SX32 R5, R13, R2, 0x1, P6 ;  /* 0x000000020d057211 */ /* 0x000fe400030f0eff */
[C---:B------:R-:W-:Y:S02]  /*27b30*/  IADD3 R13, R17.reuse, c[0x0][0x198], RZ ;  /* 0x00006600110d7a10 */ /* 0x040fe40007ffe0ff */
[----:B------:R-:W-:Y:S02]  /*27b40*/  ISETP.LT.AND P4, PT, R6, c[0x0][0x17c], !P0 ;  /* 0x00005f0006007a0c */ /* 0x000fe40004781270 */
[----:B0-----:R-:W-:Y:S01]  /*27b50*/  LEA R8, P6, R17, R0, 0x1 ;  /* 0x0000000011087211 */ /* 0x001fe200078c08ff */
[----:B----4-:R0:W-:Y:S01]  /*27b60*/  @P2 STG.E.U16 [R4.64], R27 ;  /* 0x0000001b04002986 */ /* 0x0101e2000c101504 */
[----:B------:R-:W-:-:S02]  /*27b70*/  PRMT R6, R27, 0x7632, R6 ;  /* 0x000076321b067816 */ /* 0x000fc40000000006 */
[----:B------:R-:W-:Y:S02]  /*27b80*/  LEA.HI.X.SX32 R9, R17, R2, 0x1, P6 ;  /* 0x0000000211097211 */ /* 0x000fe400030f0eff */
[----:B------:R-:W-:Y:S02]  /*27b90*/  IADD3 R17, R13, c[0x0][0x198], RZ ;  /* 0x000066000d117a10 */ /* 0x000fe40007ffe0ff */
[----:B------:R-:W-:Y:S01]  /*27ba0*/  IADD3 R3, R29, 0xe8, RZ ;  /* 0x000000e81d037810 */ /* 0x000fe20007ffe0ff */
[----:B------:R1:W-:Y:S04]  /*27bb0*/  @P1 STG.E.U16 [R8.64], R6 ;  /* 0x0000000608001986 */ /* 0x0003e8000c101504 */
[----:B0-----:R-:W4:Y:S01]  /*27bc0*/  LDL.LU R27, [R1+0x9c] ;  /* 0x00009c00011b7983 */ /* 0x001f220000300800 */
[----:B------:R-:W-:-:S02]  /*27bd0*/  LEA R4, P6, R13, R0, 0x1 ;  /* 0x000000000d047211 */ /* 0x000fc400078c08ff */
[----:B------:R-:W-:Y:S02]  /*27be0*/  ISETP.LT.AND P3, PT, R3, c[0x0][0x17c], !P0 ;  /* 0x00005f0003007a0c */ /* 0x000fe40004761270 */
[----:B------:R-:W-:Y:S02]  /*27bf0*/  LEA.HI.X.SX32 R5, R13, R2, 0x1, P6 ;  /* 0x000000020d057211 */ /* 0x000fe400030f0eff */
[C---:B------:R-:W-:Y:S02]  /*27c00*/  IADD3 R13, R17.reuse, c[0x0][0x198], RZ ;  /* 0x00006600110d7a10 */ /* 0x040fe40007ffe0ff */
[----:B-1----:R-:W-:-:S04]  /*27c10*/  LEA R8, P6, R17, R0, 0x1 ;  /* 0x0000000011087211 */ /* 0x002fc800078c08ff */
[----:B------:R-:W-:Y:S01]  /*27c20*/  LEA.HI.X.SX32 R9, R17, R2, 0x1, P6 ;  /* 0x0000000211097211 */ /* 0x000fe200030f0eff */
[----:B---3--:R0:W-:Y:S01]  /*27c30*/  @P5 STG.E.U16 [R4.64], R20 ;  /* 0x0000001404005986 */ /* 0x0081e2000c101504 */
[----:B------:R-:W-:Y:S02]  /*27c40*/  PRMT R10, R20, 0x7632, R10 ;  /* 0x00007632140a7816 */ /* 0x000fe4000000000a */
[C---:B0-----:R-:W-:Y:S01]  /*27c50*/  LEA R4, P6, R13.reuse, R0, 0x1 ;  /* 0x000000000d047211 */ /* 0x041fe200078c08ff */
[----:B------:R-:W3:Y:S03]  /*27c60*/  LDL.LU R20, [R1+0x8c] ;  /* 0x00008c0001147983 */ /* 0x000ee60000300800 */
[----:B------:R-:W-:Y:S01]  /*27c70*/  LEA.HI.X.SX32 R5, R13, R2, 0x1, P6 ;  /* 0x000000020d057211 */ /* 0x000fe200030f0eff */
[----:B------:R-:W-:Y:S01]  /*27c80*/  @P4 STG.E.U16 [R8.64], R10 ;  /* 0x0000000a08004986 */ /* 0x000fe2000c101504 */
[----:B--2---:R-:W-:-:S03]  /*27c90*/  PRMT R6, R28, 0x7632, R6 ;  /* 0x000076321c067816 */ /* 0x004fc60000000006 */
[----:B------:R0:W-:Y:S04]  /*27ca0*/  @P3 STG.E.U16 [R4.64], R28 ;  /* 0x0000001c04003986 */ /* 0x0001e8000c101504 */
[----:B0-----:R-:W2:Y:S01]  /*27cb0*/  LDL.LU R28, [R1+0xc] ;  /* 0x00000c00011c7983 */ /* 0x001ea20000300800 */
[----:B------:R-:W-:Y:S02]  /*27cc0*/  IADD3 R3, R29, 0xe9, RZ ;  /* 0x000000e91d037810 */ /* 0x000fe40007ffe0ff */
[----:B------:R-:W-:Y:S01]  /*27cd0*/  IADD3 R17, R13, c[0x0][0x198], RZ ;  /* 0x000066000d117a10 */ /* 0x000fe20007ffe0ff */
[----:B------:R-:W5:Y:S01]  /*27ce0*/  LDL.LU R26, [R1+0x6c] ;  /* 0x00006c00011a7983 */ /* 0x000f620000300800 */
[----:B------:R-:W-:Y:S02]  /*27cf0*/  ISETP.LT.AND P2, PT, R3, c[0x0][0x17c], !P0 ;  /* 0x00005f0003007a0c */ /* 0x000fe40004741270 */
[----:B------:R-:W-:-:S02]  /*27d00*/  IADD3 R3, R29, 0xea, RZ ;  /* 0x000000ea1d037810 */ /* 0x000fc40007ffe0ff */
[----:B------:R-:W-:Y:S02]  /*27d10*/  LEA R8, P6, R17, R0, 0x1 ;  /* 0x0000000011087211 */ /* 0x000fe400078c08ff */
[----:B------:R-:W-:Y:S02]  /*27d20*/  ISETP.LT.AND P1, PT, R3, c[0x0][0x17c], !P0 ;  /* 0x00005f0003007a0c */ /* 0x000fe40004721270 */
[----:B------:R-:W-:Y:S02]  /*27d30*/  IADD3 R13, R17, c[0x0][0x198], RZ ;  /* 0x00006600110d7a10 */ /* 0x000fe40007ffe0ff */
[----:B------:R-:W-:Y:S02]  /*27d40*/  IADD3 R3, R29, 0xeb, RZ ;  /* 0x000000eb1d037810 */ /* 0x000fe40007ffe0ff */
[----:B------:R-:W-:Y:S02]  /*27d50*/  LEA.HI.X.SX32 R9, R17, R2, 0x1, P6 ;  /* 0x0000000211097211 */ /* 0x000fe400030f0eff */
[----:B------:R-:W-:-:S02]  /*27d60*/  LEA R4, P6, R13, R0, 0x1 ;  /* 0x000000000d047211 */ /* 0x000fc400078c08ff */
[----:B------:R-:W-:Y:S02]  /*27d70*/  ISETP.LT.AND P5, PT, R3, c[0x0][0x17c], !P0 ;  /* 0x00005f0003007a0c */ /* 0x000fe400047a1270 */
[----:B------:R-:W-:Y:S02]  /*27d80*/  IADD3 R17, R13, c[0x0][0x198], RZ ;  /* 0x000066000d117a10 */ /* 0x000fe40007ffe0ff */
[----:B------:R-:W-:Y:S01]  /*27d90*/  IADD3 R3, R29, 0xec, RZ ;  /* 0x000000ec1d037810 */ /* 0x000fe20007ffe0ff */
[----:B------:R0:W-:Y:S01]  /*27da0*/  @P2 STG.E.U16 [R8.64], R6 ;  /* 0x0000000608002986 */ /* 0x0001e2000c101504 */
[----:B------:R-:W-:Y:S02]  /*27db0*/  LEA.HI.X.SX32 R5, R13, R2, 0x1, P6 ;  /* 0x000000020d057211 */ /* 0x000fe400030f0eff */
[----:B------:R-:W-:Y:S02]  /*27dc0*/  ISETP.LT.AND P4, PT, R3, c[0x0][0x17c], !P0 ;  /* 0x00005f0003007a0c */ /* 0x000fe40004781270 */
[----:B------:R-:W-:-:S02]  /*27dd0*/  IADD3 R13, R17, c[0x0][0x198], RZ ;  /* 0x00006600110d7a10 */ /* 0x000fc40007ffe0ff */
[----:B------:R-:W-:Y:S02]  /*27de0*/  IADD3 R3, R29, 0xed, RZ ;  /* 0x000000ed1d037810 */ /* 0x000fe40007ffe0ff */
[----:B0-----:R-:W-:Y:S02]  /*27df0*/  LEA R8, P6, R17, R0, 0x1 ;  /* 0x0000000011087211 */ /* 0x001fe400078c08ff */
[----:B----4-:R-:W-:Y:S01]  /*27e00*/  PRMT R10, R27, 0x7632, R10 ;  /* 0x000076321b0a7816 */ /* 0x010fe2000000000a */
[----:B------:R0:W-:Y:S01]  /*27e10*/  @P1 STG.E.U16 [R4.64], R27 ;  /* 0x0000001b04001986 */ /* 0x0001e2000c101504 */
[----:B------:R-:W-:Y:S02]  /*27e20*/  LEA.HI.X.SX32 R9, R17, R2, 0x1, P6 ;  /* 0x0000000211097211 */ /* 0x000fe400030f0eff */
[----:B------:R-:W-:Y:S02]  /*27e30*/  ISETP.LT.AND P3, PT, R3, c[0x0][0x17c], !P0 ;  /* 0x00005f0003007a0c */ /* 0x000fe40004761270 */
[----:B------:R-:W-:-:S02]  /*27e40*/  IADD3 R17, R13, c[0x0][0x198], RZ ;  /* 0x000066000d117a10 */ /* 0x000fc40007ffe0ff */
[----:B------:R-:W-:Y:S01]  /*27e50*/  IADD3 R3, R29, 0xee, RZ ;  /* 0x000000ee1d037810 */ /* 0x000fe20007ffe0ff */
[----:B------:R1:W-:Y:S01]  /*27e60*/  @P5 STG.E.U16 [R8.64], R10 ;  /* 0x0000000a08005986 */ /* 0x0003e2000c101504 */
[----:B0-----:R-:W-:-:S03]  /*27e70*/  LEA R4, P6, R13, R0, 0x1 ;  /* 0x000000000d047211 */ /* 0x001fc600078c08ff */
[----:B------:R-:W4:Y:S01]  /*27e80*/  LDL.LU R27, [R1+0x3c] ;  /* 0x00003c00011b7983 */ /* 0x000f220000300800 */
[----:B------:R-:W-:Y:S02]  /*27e90*/  ISETP.LT.AND P2, PT, R3, c[0x0][0x17c], !P0 ;  /* 0x00005f0003007a0c */ /* 0x000fe40004741270 */
[----:B------:R-:W-:Y:S02]  /*27ea0*/  LEA.HI.X.SX32 R5, R13, R2, 0x1, P6 ;  /* 0x000000020d057211 */ /* 0x000fe400030f0eff */
[C---:B------:R-:W-:Y:S02]  /*27eb0*/  IADD3 R13, R17.reuse, c[0x0][0x198], RZ ;  /* 0x00006600110d7a10 */ /* 0x040fe40007ffe0ff */
[----:B-1----:R-:W-:-:S04]  /*27ec0*/  LEA R8, P6, R17, R0, 0x1 ;  /* 0x0000000011087211 */ /* 0x002fc800078c08ff */
[----:B------:R-:W-:Y:S02]  /*27ed0*/  LEA.HI.X.SX32 R9, R17, R2, 0x1, P6 ;  /* 0x0000000211097211 */ /* 0x000fe400030f0eff */
[C---:B------:R-:W-:Y:S02]  /*27ee0*/  LEA R12, P6, R13.reuse, R0, 0x1 ;  /* 0x000000000d0c7211 */ /* 0x040fe400078c08ff */
[C---:B------:R-:W-:Y:S02]  /*27ef0*/  IADD3 R17, R13.reuse, c[0x0][0x198], RZ ;  /* 0x000066000d117a10 */ /* 0x040fe40007ffe0ff */
[----:B------:R-:W-:Y:S02]  /*27f00*/  LEA.HI.X.SX32 R13, R13, R2, 0x1, P6 ;  /* 0x000000020d0d7211 */ /* 0x000fe400030f0eff */
[----:B---3--:R-:W-:Y:S01]  /*27f10*/  PRMT R6, R20, 0x7632, R6 ;  /* 0x0000763214067816 */ /* 0x008fe20000000006 */
[----:B------:R-:W-:Y:S04]  /*27f20*/  @P4 STG.E.U16 [R4.64], R20 ;  /* 0x0000001404004986 */ /* 0x000fe8000c101504 */
[----:B------:R-:W-:Y:S01]  /*27f30*/  @P3 STG.E.U16 [R8.64], R6 ;  /* 0x0000000608003986 */ /* 0x000fe2000c101504 */
[----:B--2---:R-:W-:-:S03]  /*27f40*/  PRMT R10, R28, 0x7632, R10 ;  /* 0x000076321c0a7816 */ /* 0x004fc6000000000a */
[----:B------:R0:W-:Y:S04]  /*27f50*/  @P2 STG.E.U16 [R12.64], R28 ;  /* 0x0000001c0c002986 */ /* 0x0001e8000c101504 */
[----:B0-----:R-:W2:Y:S01]  /*27f60*/  LDL.LU R28, [R1+0x1c] ;  /* 0x00001c00011c7983 */ /* 0x001ea20000300800 */
[----:B------:R-:W-:-:S04]  /*27f70*/  IADD3 R3, R29, 0xef, RZ ;  /* 0x000000ef1d037810 */ /* 0x000fc80007ffe0ff */
[----:B------:R-:W-:Y:S02]  /*27f80*/  ISETP.LT.AND P1, PT, R3, c[0x0][0x17c], !P0 ;  /* 0x00005f0003007a0c */ /* 0x000fe40004721270 */
[----:B------:R-:W-:-:S04]  /*27f90*/  IADD3 R3, R29, 0xf0, RZ ;  /* 0x000000f01d037810 */ /* 0x000fc80007ffe0ff */
[----:B------:R-:W-:Y:S02]  /*27fa0*/  ISETP.LT.AND P5, PT, R3, c[0x0][0x17c], !P0 ;  /* 0x00005f0003007a0c */ /* 0x000fe400047a1270 */
[----:B------:R-:W-:Y:S02]  /*27fb0*/  IADD3 R3, R29, 0xf1, RZ ;  /* 0x000000f11d037810 */ /* 0x000fe40007ffe0ff */
[----:B------:R-:W-:Y:S02]  /*27fc0*/  LEA R16, P6, R17, R0, 0x1 ;  /* 0x0000000011107211 */ /* 0x000fe400078c08ff */
[----:B------:R-:W-:Y:S02]  /*27fd0*/  ISETP.LT.AND P4, PT, R3, c[0x0][0x17c], !P0 ;  /* 0x00005f0003007a0c */ /* 0x000fe40004781270 */
[----:B------:R-:W-:Y:S02]  /*27fe0*/  IADD3 R3, R29, 0xf2, RZ ;  /* 0x000000f21d037810 */ /* 0x000fe40007ffe0ff */
[----:B------:R-:W-:-:S02]  /*27ff0*/  IADD3 R5, R17, c[0x0][0x198], RZ ;  /* 0x0000660011057a10 */ /* 0x000fc40007ffe0ff */
[----:B------:R-:W-:Y:S02]  /*28000*/  ISETP.LT.AND P3, PT, R3, c[0x0][0x17c], !P0 ;  /* 0x00005f0003007a0c */ /* 0x000fe40004761270 */
[----:B------:R-:W-:Y:S02]  /*28010*/  IADD3 R3, R29, 0xf3, RZ ;  /* 0x000000f31d037810 */ /* 0x000fe40007ffe0ff */
[----:B------:R-:W-:Y:S02]  /*28020*/  LEA.HI.X.SX32 R17, R17, R2, 0x1, P6 ;  /* 0x0000000211117211 */ /* 0x000fe400030f0eff */
[C---:B------:R-:W-:Y:S02]  /*28030*/  LEA R20, P6, R5.reuse, R0, 0x1 ;  /* 0x0000000005147211 */ /* 0x040fe400078c08ff */
[----:B------:R-:W-:Y:S02]  /*28040*/  IADD3 R9, R5, c[0x0][0x198], RZ ;  /* 0x0000660005097a10 */ /* 0x000fe40007ffe0ff */
[----:B------:R-:W-:-:S02]  /*28050*/  ISETP.LT.AND P2, PT, R3, c[0x0][0x17c], !P0 ;  /* 0x00005f0003007a0c */ /* 0x000fc40004741270 */
[----:B------:R-:W-:Y:S02]  /*28060*/  IADD3 R3, R29, 0xf4, RZ ;  /* 0x000000f41d037810 */ /* 0x000fe40007ffe0ff */
[----:B------:R-:W-:Y:S02]  /*28070*/  LEA.HI.X.SX32 R21, R5, R2, 0x1, P6 ;  /* 0x0000000205157211 */ /* 0x000fe400030f0eff */
[C---:B------:R-:W-:Y:S01]  /*28080*/  LEA R8, P6, R9.reuse, R0, 0x1 ;  /* 0x0000000009087211 */ /* 0x040fe200078c08ff */
[----:B------:R0:W-:Y:S01]  /*28090*/  @P1 STG.E.U16 [R16.64], R10 ;  /* 0x0000000a10001986 */ /* 0x0001e2000c101504 */
[----:B------:R-:W-:Y:S02]  /*280a0*/  IADD3 R5, R9, c[0x0][0x198], RZ ;  /* 0x0000660009057a10 */ /* 0x000fe40007ffe0ff */
[----:B------:R-:W-:Y:S02]  /*280b0*/  ISETP.LT.AND P1, PT, R3, c[0x0][0x17c], !P0 ;  /* 0x00005f0003007a0c */ /* 0x000fe40004721270 */
[----:B------:R-:W-:-:S02]  /*280c0*/  IADD3 R3, R29, 0xf5, RZ ;  /* 0x000000f51d037810 */ /* 0x000fc40007ffe0ff */
[----:B------:R-:W-:Y:S02]  /*280d0*/  LEA.HI.X.SX32 R9, R9, R2, 0x1, P6 ;  /* 0x0000000209097211 */ /* 0x000fe400030f0eff */
[C---:B------:R-:W-:Y:S01]  /*280e0*/  LEA R12, P6, R5.reuse, R0, 0x1 ;  /* 0x00000000050c7211 */ /* 0x040fe200078c08ff */
[----:B-----5:R1:W-:Y:S01]  /*280f0*/  @P5 STG.E.U16 [R20.64], R26 ;  /* 0x0000001a14005986 */ /* 0x0203e2000c101504 */
[----:B------:R-:W-:Y:S02]  /*28100*/  PRMT R6, R26, 0x7632, R6 ;  /* 0x000076321a067816 */ /* 0x000fe40000000006 */
[----:B0-----:R-:W-:Y:S02]  /*28110*/  IADD3 R17, R5, c[0x0][0x198], RZ ;  /* 0x0000660005117a10 */ /* 0x001fe40007ffe0ff */
[----:B------:R-:W-:Y:S02]  /*28120*/  ISETP.LT.AND P5, PT, R3, c[0x0][0x17c], !P0 ;  /* 0x00005f0003007a0c */ /* 0x000fe400047a1270 */
[----:B------:R-:W-:-:S02]  /*28130*/  IADD3 R3, R29, 0xf6, RZ ;  /* 0x000000f61d037810 */ /* 0x000fc40007ffe0ff */
[----:B------:R-:W-:Y:S02]  /*28140*/  LEA.HI.X.SX32 R13, R5, R2, 0x1, P6 ;  /* 0x00000002050d7211 */ /* 0x000fe400030f0eff */
[C---:B------:R-:W-:Y:S01]  /*28150*/  LEA R4, P6, R17.reuse, R0, 0x1 ;  /* 0x0000000011047211 */ /* 0x040fe200078c08ff */
[----:B------:R0:W-:Y:S01]  /*28160*/  @P4 STG.E.U16 [R8.64], R6 ;  /* 0x0000000608004986 */ /* 0x0001e2000c101504 */
[----:B-1----:R-:W-:Y:S02]  /*28170*/  IADD3 R21, R17, c[0x0][0x198], RZ ;  /* 0x0000660011157a10 */ /* 0x002fe40007ffe0ff */
[----:B------:R-:W-:Y:S02]  /*28180*/  ISETP.LT.AND P4, PT, R3, c[0x0][0x17c], !P0 ;  /* 0x00005f0003007a0c */ /* 0x000fe40004781270 */
[----:B------:R-:W-:Y:S02]  /*28190*/  IADD3 R3, R29, 0xf7, RZ ;  /* 0x000000f71d037810 */ /* 0x000fe40007ffe0ff */
[----:B------:R-:W-:Y:S01]  /*281a0*/  LEA.HI.X.SX32 R5, R17, R2, 0x1, P6 ;  /* 0x0000000211057211 */ /* 0x000fe200030f0eff */
[----:B----4-:R1:W-:Y:S01]  /*281b0*/  @P3 STG.E.U16 [R12.64], R27 ;  /* 0x0000001b0c003986 */ /* 0x0103e2000c101504 */
[----:B------:R-:W-:-:S02]  /*281c0*/  IADD3 R17, R21, c[0x0][0x198], RZ ;  /* 0x0000660015117a10 */ /* 0x000fc40007ffe0ff */
[----:B0-----:R-:W-:Y:S02]  /*281d0*/  PRMT R9, R27, 0x7632, R9 ;  /* 0x000076321b097816 */ /* 0x001fe40000000009 */
[----:B------:R-:W-:Y:S02]  /*281e0*/  LEA R8, P6, R21, R0, 0x1 ;  /* 0x0000000015087211 */ /* 0x000fe400078c08ff */
[----:B------:R-:W-:Y:S01]  /*281f0*/  ISETP.LT.AND P3, PT, R3, c[0x0][0x17c], !P0 ;  /* 0x00005f0003007a0c */ /* 0x000fe20004761270 */
[----:B------:R0:W-:Y:S01]  /*28200*/  @P2 STG.E.U16 [R4.64], R9 ;  /* 0x0000000904002986 */ /* 0x0001e2000c101504 */
[----:B------:R-:W-:Y:S02]  /*28210*/  IADD3 R3, R29, 0xf8, RZ ;  /* 0x000000f81d037810 */ /* 0x000fe40007ffe0ff */
[----:B-1----:R-:W-:Y:S02]  /*28220*/  IADD3 R13, R17, c[0x0][0x198], RZ ;  /* 0x00006600110d7a10 */ /* 0x002fe40007ffe0ff */
[----:B------:R-:W-:-:S02]  /*28230*/  ISETP.LT.AND P2, PT, R3, c[0x0][0x17c], !P0 ;  /* 0x00005f0003007a0c */ /* 0x000fc40004741270 */
[----:B------:R-:W-:Y:S02]  /*28240*/  IADD3 R3, R29, 0xf9, RZ ;  /* 0x000000f91d037810 */ /* 0x000fe40007ffe0ff */
[----:B0-----:R-:W-:Y:S02]  /*28250*/  LEA.HI.X.SX32 R9, R21, R2, 0x1, P6 ;  /* 0x0000000215097211 */ /* 0x001fe400030f0eff */
[----:B------:R-:W-:-:S04]  /*28260*/  LEA R16, P6, R17, R0, 0x1 ;  /* 0x0000000011107211 */ /* 0x000fc800078c08ff */
[----:B------:R-:W-:Y:S02]  /*28270*/  LEA.HI.X.SX32 R17, R17, R2, 0x1, P6 ;  /* 0x0000000211117211 */ /* 0x000fe400030f0eff */
[C---:B------:R-:W-:Y:S02]  /*28280*/  LEA R4, P6, R13.reuse, R0, 0x1 ;  /* 0x000000000d047211 */ /* 0x040fe400078c08ff */
[----:B------:R-:W-:Y:S02]  /*28290*/  IADD3 R21, R13, c[0x0][0x198], RZ ;  /* 0x000066000d157a10 */ /* 0x000fe40007ffe0ff */
[----:B------:R-:W-:Y:S02]  /*282a0*/  PRMT R6, R7, 0x7632, R6 ;  /* 0x0000763207067816 */ /* 0x000fe40000000006 */
[----:B------:R-:W-:Y:S02]  /*282b0*/  IADD3 R14, R29, 0xfe, RZ ;  /* 0x000000fe1d0e7810 */ /* 0x000fe40007ffe0ff */
[----:B--2---:R-:W-:Y:S01]  /*282c0*/  PRMT R5, R28, 0x7632, R5 ;  /* 0x000076321c057816 */ /* 0x004fe20000000005 */
[----:B------:R0:W-:Y:S01]  /*282d0*/  @P1 STG.E.U16 [R8.64], R28 ;  /* 0x0000001c08001986 */ /* 0x0001e2000c101504 */
[----:B------:R-:W-:-:S02]  /*282e0*/  ISETP.LT.AND P1, PT, R3, c[0x0][0x17c], !P0 ;  /* 0x00005f0003007a0c */ /* 0x000fc40004721270 */
[----:B------:R-:W-:Y:S01]  /*282f0*/  IADD3 R3, R29, 0xfa, RZ ;  /* 0x000000fa1d037810 */ /* 0x000fe20007ffe0ff */
[----:B------:R1:W-:Y:S03]  /*28300*/  @P5 STG.E.U16 [R16.64], R5 ;  /* 0x0000000510005986 */ /* 0x0003e6000c101504 */
[----:B------:R-:W-:Y:S02]  /*28310*/  ISETP.LT.AND P5, PT, R3, c[0x0][0x17c], !P0 ;  /* 0x00005f0003007a0c */ /* 0x000fe400047a1270 */
[----:B------:R-:W-:Y:S02]  /*28320*/  IADD3 R3, R29, 0xfb, RZ ;  /* 0x000000fb1d037810 */ /* 0x000fe40007ffe0ff */
[----:B0-----:R-:W-:Y:S02]  /*28330*/  IADD3 R9, R21, c[0x0][0x198], RZ ;  /* 0x0000660015097a10 */ /* 0x001fe40007ffe0ff */
[----:B-1----:R-:W-:-:S02]  /*28340*/  LEA.HI.X.SX32 R5, R13, R2, 0x1, P6 ;  /* 0x000000020d057211 */ /* 0x002fc400030f0eff */
[----:B------:R-:W-:Y:S02]  /*28350*/  LEA R12, P6, R21, R0, 0x1 ;  /* 0x00000000150c7211 */ /* 0x000fe400078c08ff */
[----:B------:R-:W-:Y:S01]  /*28360*/  IADD3 R17, R9, c[0x0][0x198], RZ ;  /* 0x0000660009117a10 */ /* 0x000fe20007ffe0ff */
[----:B------:R0:W-:Y:S01]  /*28370*/  @P4 STG.E.U16 [R4.64], R7 ;  /* 0x0000000704004986 */ /* 0x0001e2000c101504 */
[----:B------:R-:W-:Y:S02]  /*28380*/  LEA.HI.X.SX32 R13, R21, R2, 0x1, P6 ;  /* 0x00000002150d7211 */ /* 0x000fe400030f0eff */
[----:B------:R-:W-:Y:S02]  /*28390*/  LEA R8, P6, R9, R0, 0x1 ;  /* 0x0000000009087211 */ /* 0x000fe400078c08ff */
[----:B------:R-:W-:Y:S02]  /*283a0*/  ISETP.LT.AND P4, PT, R3, c[0x0][0x17c], !P0 ;  /* 0x00005f0003007a0c */ /* 0x000fe40004781270 */
[----:B------:R-:W-:Y:S01]  /*283b0*/  IADD3 R3, R29, 0xfc, RZ ;  /* 0x000000fc1d037810 */ /* 0x000fe20007ffe0ff */
[----:B------:R1:W-:Y:S01]  /*283c0*/  @P3 STG.E.U16 [R12.64], R6 ;  /* 0x000000060c003986 */ /* 0x0003e2000c101504 */
[----:B------:R-:W-:-:S02]  /*283d0*/  LEA.HI.X.SX32 R9, R9, R2, 0x1, P6 ;  /* 0x0000000209097211 */ /* 0x000fc400030f0eff */
[C---:B------:R-:W-:Y:S02]  /*283e0*/  IADD3 R21, R17.reuse, c[0x0][0x198], RZ ;  /* 0x0000660011157a10 */ /* 0x040fe40007ffe0ff */
[----:B------:R-:W-:Y:S02]  /*283f0*/  LEA R16, P6, R17, R0, 0x1 ;  /* 0x0000000011107211 */ /* 0x000fe400078c08ff */
[----:B------:R-:W-:Y:S02]  /*28400*/  ISETP.LT.AND P3, PT, R3, c[0x0][0x17c], !P0 ;  /* 0x00005f0003007a0c */ /* 0x000fe40004761270 */
[----:B------:R-:W-:Y:S02]  /*28410*/  IADD3 R3, R29, 0xfd, RZ ;  /* 0x000000fd1d037810 */ /* 0x000fe40007ffe0ff */
[----:B0-----:R-:W-:Y:S01]  /*28420*/  IADD3 R7, R21, c[0x0][0x198], RZ ;  /* 0x0000660015077a10 */ /* 0x001fe20007ffe0ff */
[----:B------:R-:W-:Y:S01]  /*28430*/  @P2 STG.E.U16 [R8.64], R11 ;  /* 0x0000000b08002986 */ /* 0x000fe2000c101504 */
[----:B------:R-:W-:-:S02]  /*28440*/  PRMT R5, R11, 0x7632, R5 ;  /* 0x000076320b057816 */ /* 0x000fc40000000005 */
[----:B------:R-:W-:Y:S02]  /*28450*/  LEA.HI.X.SX32 R17, R17, R2, 0x1, P6 ;  /* 0x0000000211117211 */ /* 0x000fe400030f0eff */
[----:B------:R-:W-:Y:S02]  /*28460*/  ISETP.LT.AND P2, PT, R3, c[0x0][0x17c], !P0 ;  /* 0x00005f0003007a0c */ /* 0x000fe40004741270 */
[-C--:B------:R-:W-:Y:S02]  /*28470*/  LEA R4, P6, R21, R0.reuse, 0x1 ;  /* 0x0000000015047211 */ /* 0x080fe400078c08ff */
[C---:B------:R-:W-:Y:S01]  /*28480*/  IADD3 R3, R7.reuse, c[0x0][0x198], RZ ;  /* 0x0000660007037a10 */ /* 0x040fe20007ffe0ff */
[----:B------:R0:W-:Y:S01]  /*28490*/  @P1 STG.E.U16 [R16.64], R5 ;  /* 0x0000000510001986 */ /* 0x0001e2000c101504 */
[----:B-1----:R-:W-:Y:S02]  /*284a0*/  LEA R6, P1, R7, R0, 0x1 ;  /* 0x0000000007067211 */ /* 0x002fe400078208ff */
[----:B0-----:R-:W-:-:S02]  /*284b0*/  LEA.HI.X.SX32 R5, R21, R2, 0x1, P6 ;  /* 0x0000000215057211 */ /* 0x001fc400030f0eff */
[C---:B------:R-:W-:Y:S02]  /*284c0*/  IADD3 R21, R3.reuse, c[0x0][0x198], RZ ;  /* 0x0000660003157a10 */ /* 0x040fe40007ffe0ff */
[----:B------:R-:W-:Y:S02]  /*284d0*/  LEA R12, P6, R3, R0, 0x1 ;  /* 0x00000000030c7211 */ /* 0x000fe400078c08ff */
[----:B------:R-:W-:Y:S02]  /*284e0*/  IADD3 R25, R21, c[0x0][0x198], RZ ;  /* 0x0000660015197a10 */ /* 0x000fe40007ffe0ff */
[----:B------:R-:W-:Y:S02]  /*284f0*/  LEA.HI.X.SX32 R7, R7, R2, 0x1, P1 ;  /* 0x0000000207077211 */ /* 0x000fe400008f0eff */
[----:B------:R-:W-:Y:S02]  /*28500*/  LEA R10, P1, R25, R0, 0x1 ;  /* 0x00000000190a7211 */ /* 0x000fe400078208ff */
[----:B------:R-:W-:-:S02]  /*28510*/  LEA.HI.X.SX32 R13, R3, R2, 0x1, P6 ;  /* 0x00000002030d7211 */ /* 0x000fc400030f0eff */
[----:B------:R-:W-:Y:S02]  /*28520*/  IADD3 R3, R29, 0xff, RZ ;  /* 0x000000ff1d037810 */ /* 0x000fe40007ffe0ff */
[----:B------:R-:W-:Y:S02]  /*28530*/  LEA.HI.X.SX32 R11, R25, R2, 0x1, P1 ;  /* 0x00000002190b7211 */ /* 0x000fe400008f0eff */
[----:B------:R-:W-:Y:S02]  /*28540*/  ISETP.LT.AND P1, PT, R14, c[0x0][0x17c], !P0 ;  /* 0x00005f000e007a0c */ /* 0x000fe40004721270 */
[----:B------:R-:W-:Y:S02]  /*28550*/  LEA R8, P6, R21, R0, 0x1 ;  /* 0x0000000015087211 */ /* 0x000fe400078c08ff */
[----:B------:R-:W-:Y:S02]  /*28560*/  ISETP.LT.AND P0, PT, R3, c[0x0][0x17c], !P0 ;  /* 0x00005f0003007a0c */ /* 0x000fe40004701270 */
[----:B------:R-:W-:-:S02]  /*28570*/  IADD3 R27, R25, c[0x0][0x198], RZ ;  /* 0x00006600191b7a10 */ /* 0x000fc40007ffe0ff */
[----:B------:R-:W-:Y:S02]  /*28580*/  LEA.HI.X.SX32 R9, R21, R2, 0x1, P6 ;  /* 0x0000000215097211 */ /* 0x000fe400030f0eff */
[----:B------:R-:W-:Y:S02]  /*28590*/  PRMT R3, R15, 0x7632, R3 ;  /* 0x000076320f037816 */ /* 0x000fe40000000003 */
[----:B------:R-:W-:Y:S02]  /*285a0*/  LEA R16, P6, R27, R0, 0x1 ;  /* 0x000000001b107211 */ /* 0x000fe400078c08ff */
[----:B------:R-:W-:Y:S01]  /*285b0*/  PRMT R0, R19, 0x7632, R0 ;  /* 0x0000763213007816 */ /* 0x000fe20000000000 */
[----:B------:R0:W-:Y:S04]  /*285c0*/  @P5 STG.E.U16 [R4.64], R15 ;  /* 0x0000000f04005986 */ /* 0x0001e8000c101504 */
[----:B------:R0:W-:Y:S04]  /*285d0*/  @P4 STG.E.U16 [R6.64], R3 ;  /* 0x0000000306004986 */ /* 0x0001e8000c101504 */
[----:B------:R0:W-:Y:S04]  /*285e0*/  @P3 STG.E.U16 [R12.64], R19 ;  /* 0x000000130c003986 */ /* 0x0001e8000c101504 */
[----:B------:R0:W-:Y:S01]  /*285f0*/  @P2 STG.E.U16 [R8.64], R0 ;  /* 0x0000000008002986 */ /* 0x0001e2000c101504 */
[----:B------:R-:W-:-:S03]  /*28600*/  LEA.HI.X.SX32 R17, R27, R2, 0x1, P6 ;  /* 0x000000021b117211 */ /* 0x000fc600030f0eff */
[----:B------:R0:W-:Y:S01]  /*28610*/  @P1 STG.E.U16 [R10.64], R23 ;  /* 0x000000170a001986 */ /* 0x0001e2000c101504 */
[----:B------:R-:W-:Y:S05]  /*28620*/  @!P0 EXIT ;  /* 0x000000000000894d */ /* 0x000fea0003800000 */
[----:B0-----:R-:W-:-:S05]  /*28630*/  PRMT R8, R23, 0x7632, R8 ;  /* 0x0000763217087816 */ /* 0x001fca0000000008 */
[----:B------:R-:W-:Y:S01]  /*28640*/  STG.E.U16 [R16.64], R8 ;  /* 0x0000000810007986 */ /* 0x000fe2000c101504 */
[----:B------:R-:W-:Y:S05]  /*28650*/  EXIT ;  /* 0x000000000000794d */ /* 0x000fea0003800000 */
.L_x_4:
[----:B------:R-:W-:-:S00]  /*28660*/  BRA `(.L_x_4) ;  /* 0xfffffff000007947 */ /* 0x000fc0000383ffff */
[----:B------:R-:W-:-:S00]  /*28670*/  NOP ;  /* 0x0000000000007918 */ /* 0x000fc00000000000 */
        /* <DEDUP_REMOVED lines=8> */
.L_x_5:


//--------------------- .nv.shared.matmul_kernel  --------------------------
	.section	.nv.shared.matmul_kernel,"aw",@nobits
	.sectionflags	@""
	.align	16
